	.target	sm_90a

	.elftype	@"ET_EXEC"


//--------------------- .note.nv.tkinfo           --------------------------
	.section	.note.nv.tkinfo,"",@"SHT_NOTE"
	.sectionflags	@"SHF_NOTE_NV_TKINFO"
	.tkinfo
        /*0018*/ 	.word	0x00000002
        /*0030*/ 	.string	""
        /*0030*/ 	.string	"ptxas"
        /*0030*/ 	.string	"Cuda compilation tools, release 13.0, V13.0.88"
        /*0030*/ 	.string	"Build cuda_13.0.r13.0/compiler.36424714_0"
        /*0030*/ 	.string	"-arch sm_90a -m 64 "



//--------------------- .note.nv.cuinfo           --------------------------
	.section	.note.nv.cuinfo,"",@"SHT_NOTE"
	.sectionflags	@"SHF_NOTE_NV_CUINFO"
        /*0018*/ 	.short	0x0002
        /*001a*/ 	.short	0x005a
        /*001c*/ 	.short	0x0082
	.zero		2


//--------------------- .nv.info                  --------------------------
	.section	.nv.info,"",@"SHT_CUDA_INFO"
	.align	4


	//----- nvinfo : EIATTR_REGCOUNT
	.align		4
        /*0000*/ 	.byte	0x04, 0x2f
        /*0002*/ 	.short	(.L_15 - .L_14)
	.align		4
.L_14:
        /*0004*/ 	.word	index@(_ZN7cutlass13device_kernelINS_4gemm6kernel13GemmUniversalINS1_17GroupProblemShapeIN4cute5tupleIJiiiEEEEENS1_10collective13CollectiveMmaINS1_39MainloopSm90ArrayTmaGmmaWarpSpecializedILi6ENS6_IJNS5_1CILi2EEENSC_ILi1EEESE_EEENS1_52KernelPtrArrayTmaWarpSpecializedPingpongFP8FastAccumEEENS6_IJNSC_ILi256EEESI_NSC_ILi64EEEEEENS_12float_e4m3_tEPNS6_IJlSE_NSC_ILi0EEEEEESL_SO_NS5_8TiledMMAINS5_8MMA_AtomIJNS5_4SM904GMMA31MMA_64x256x32_F32E4M3E4M3_SS_TNILNSS_7ScaleInE1ELSU_1EEEEEENS5_6LayoutINS6_IJSE_SE_SE_EEENS6_IJSM_SM_SM_EEEEENS6_IJNS5_10UnderscoreES11_S11_EEEEENS5_13SM90_TMA_LOADENS5_14ComposedLayoutINS5_7SwizzleILi2ELi4ELi3EEENS5_18smem_ptr_flag_bitsILi8EEENSX_INS6_IJNSC_ILi8EEESJ_EEENS6_IJSJ_SE_EEEEEEEvNS5_8identityENS5_23SM90_TMA_LOAD_MULTICASTES1E_vS1F_EENS_8epilogue10collective18CollectiveEpilogueINS1I_30Sm90PtrArrayTmaWarpSpecializedILi4ELi2ELi16ELb1ELb0ELi2EEEJSK_NS6_IJSJ_NSC_ILi32EEEEEENS_6half_tEPNS6_IJSE_lSM_EEES1P_S1R_NS1I_6fusion15FusionCallbacksIS1M_NS1S_17LinearCombinationIS1P_fS1P_fLNS_15FloatRoundStyleE2EEESK_S1O_JEEES14_NS15_INS16_ILi3ELi4ELi3EEENS18_ILi16EEENSX_INS6_IJSJ_S1A_EEENS6_IJSE_SJ_EEEEEEENS5_17SM75_U16x8_LDSM_TENS5_14SM90_TMA_STOREES23_NS5_17SM90_U16x8_STSM_TENS5_9Copy_AtomIJNS5_17SM90_U32x4_STSM_NES1P_EEEvEEEvvEEEEvNT_6ParamsE)
        /*0008*/ 	.word	0x000000a8


	//----- nvinfo : EIATTR_FRAME_SIZE
	.align		4
.L_15:
        /*000c*/ 	.byte	0x04, 0x11
        /*000e*/ 	.short	(.L_17 - .L_16)
	.align		4
.L_16:
        /*0010*/ 	.word	index@($__internal_0_$__cuda_sm20_div_u64)
        /*0014*/ 	.word	0x00000f38


	//----- nvinfo : EIATTR_FRAME_SIZE
	.align		4
.L_17:
        /*0018*/ 	.byte	0x04, 0x11
        /*001a*/ 	.short	(.L_19 - .L_18)
	.align		4
.L_18:
        /*001c*/ 	.word	index@(_ZN7cutlass13device_kernelINS_4gemm6kernel13GemmUniversalINS1_17GroupProblemShapeIN4cute5tupleIJiiiEEEEENS1_10collective13CollectiveMmaINS1_39MainloopSm90ArrayTmaGmmaWarpSpecializedILi6ENS6_IJNS5_1CILi2EEENSC_ILi1EEESE_EEENS1_52KernelPtrArrayTmaWarpSpecializedPingpongFP8FastAccumEEENS6_IJNSC_ILi256EEESI_NSC_ILi64EEEEEENS_12float_e4m3_tEPNS6_IJlSE_NSC_ILi0EEEEEESL_SO_NS5_8TiledMMAINS5_8MMA_AtomIJNS5_4SM904GMMA31MMA_64x256x32_F32E4M3E4M3_SS_TNILNSS_7ScaleInE1ELSU_1EEEEEENS5_6LayoutINS6_IJSE_SE_SE_EEENS6_IJSM_SM_SM_EEEEENS6_IJNS5_10UnderscoreES11_S11_EEEEENS5_13SM90_TMA_LOADENS5_14ComposedLayoutINS5_7SwizzleILi2ELi4ELi3EEENS5_18smem_ptr_flag_bitsILi8EEENSX_INS6_IJNSC_ILi8EEESJ_EEENS6_IJSJ_SE_EEEEEEEvNS5_8identityENS5_23SM90_TMA_LOAD_MULTICASTES1E_vS1F_EENS_8epilogue10collective18CollectiveEpilogueINS1I_30Sm90PtrArrayTmaWarpSpecializedILi4ELi2ELi16ELb1ELb0ELi2EEEJSK_NS6_IJSJ_NSC_ILi32EEEEEENS_6half_tEPNS6_IJSE_lSM_EEES1P_S1R_NS1I_6fusion15FusionCallbacksIS1M_NS1S_17LinearCombinationIS1P_fS1P_fLNS_15FloatRoundStyleE2EEESK_S1O_JEEES14_NS15_INS16_ILi3ELi4ELi3EEENS18_ILi16EEENSX_INS6_IJSJ_S1A_EEENS6_IJSE_SJ_EEEEEEENS5_17SM75_U16x8_LDSM_TENS5_14SM90_TMA_STOREES23_NS5_17SM90_U16x8_STSM_TENS5_9Copy_AtomIJNS5_17SM90_U32x4_STSM_NES1P_EEEvEEEvvEEEEvNT_6ParamsE)
        /*0020*/ 	.word	0x00000f38


	//----- nvinfo : EIATTR_MIN_STACK_SIZE
	.align		4
.L_19:
        /*0024*/ 	.byte	0x04, 0x12
        /*0026*/ 	.short	(.L_21 - .L_20)
	.align		4
.L_20:
        /*0028*/ 	.word	index@(_ZN7cutlass13device_kernelINS_4gemm6kernel13GemmUniversalINS1_17GroupProblemShapeIN4cute5tupleIJiiiEEEEENS1_10collective13CollectiveMmaINS1_39MainloopSm90ArrayTmaGmmaWarpSpecializedILi6ENS6_IJNS5_1CILi2EEENSC_ILi1EEESE_EEENS1_52KernelPtrArrayTmaWarpSpecializedPingpongFP8FastAccumEEENS6_IJNSC_ILi256EEESI_NSC_ILi64EEEEEENS_12float_e4m3_tEPNS6_IJlSE_NSC_ILi0EEEEEESL_SO_NS5_8TiledMMAINS5_8MMA_AtomIJNS5_4SM904GMMA31MMA_64x256x32_F32E4M3E4M3_SS_TNILNSS_7ScaleInE1ELSU_1EEEEEENS5_6LayoutINS6_IJSE_SE_SE_EEENS6_IJSM_SM_SM_EEEEENS6_IJNS5_10UnderscoreES11_S11_EEEEENS5_13SM90_TMA_LOADENS5_14ComposedLayoutINS5_7SwizzleILi2ELi4ELi3EEENS5_18smem_ptr_flag_bitsILi8EEENSX_INS6_IJNSC_ILi8EEESJ_EEENS6_IJSJ_SE_EEEEEEEvNS5_8identityENS5_23SM90_TMA_LOAD_MULTICASTES1E_vS1F_EENS_8epilogue10collective18CollectiveEpilogueINS1I_30Sm90PtrArrayTmaWarpSpecializedILi4ELi2ELi16ELb1ELb0ELi2EEEJSK_NS6_IJSJ_NSC_ILi32EEEEEENS_6half_tEPNS6_IJSE_lSM_EEES1P_S1R_NS1I_6fusion15FusionCallbacksIS1M_NS1S_17LinearCombinationIS1P_fS1P_fLNS_15FloatRoundStyleE2EEESK_S1O_JEEES14_NS15_INS16_ILi3ELi4ELi3EEENS18_ILi16EEENSX_INS6_IJSJ_S1A_EEENS6_IJSE_SJ_EEEEEEENS5_17SM75_U16x8_LDSM_TENS5_14SM90_TMA_STOREES23_NS5_17SM90_U16x8_STSM_TENS5_9Copy_AtomIJNS5_17SM90_U32x4_STSM_NES1P_EEEvEEEvvEEEEvNT_6ParamsE)
        /*002c*/ 	.word	0x00000f38
.L_21:


//--------------------- .nv.compat                --------------------------
	.section	.nv.compat,"",@"SHT_CUDA_COMPAT_INFO"
	.align	4
        /*0000*/ 	.byte	0x02, 0x09, 0x01, 0x00, 0x02, 0x02, 0x04, 0x00, 0x02, 0x05, 0x05, 0x00, 0x03, 0x07, 0x01, 0x01
        /*0010*/ 	.byte	0x02, 0x03, 0x03, 0x00, 0x02, 0x06, 0x01, 0x00, 0x04, 0x0b, 0x08, 0x00, 0x00, 0x00, 0x00, 0x00
        /*0020*/ 	.byte	0x00, 0x00, 0x00, 0x00


//--------------------- .nv.info._ZN7cutlass13device_kernelINS_4gemm6kernel13GemmUniversalINS1_17GroupProblemShapeIN4cute5tupleIJiiiEEEEENS1_10collective13CollectiveMmaINS1_39MainloopSm90ArrayTmaGmmaWarpSpecializedILi6ENS6_IJNS5_1CILi2EEENSC_ILi1EEESE_EEENS1_52KernelPtrArrayTmaWarpSpecializedPingpongFP8FastAccumEEENS6_IJNSC_ILi256EEESI_NSC_ILi64EEEEEENS_12float_e4m3_tEPNS6_IJlSE_NSC_ILi0EEEEEESL_SO_NS5_8TiledMMAINS5_8MMA_AtomIJNS5_4SM904GMMA31MMA_64x256x32_F32E4M3E4M3_SS_TNILNSS_7ScaleInE1ELSU_1EEEEEENS5_6LayoutINS6_IJSE_SE_SE_EEENS6_IJSM_SM_SM_EEEEENS6_IJNS5_10UnderscoreES11_S11_EEEEENS5_13SM90_TMA_LOADENS5_14ComposedLayoutINS5_7SwizzleILi2ELi4ELi3EEENS5_18smem_ptr_flag_bitsILi8EEENSX_INS6_IJNSC_ILi8EEESJ_EEENS6_IJSJ_SE_EEEEEEEvNS5_8identityENS5_23SM90_TMA_LOAD_MULTICASTES1E_vS1F_EENS_8epilogue10collective18CollectiveEpilogueINS1I_30Sm90PtrArrayTmaWarpSpecializedILi4ELi2ELi16ELb1ELb0ELi2EEEJSK_NS6_IJSJ_NSC_ILi32EEEEEENS_6half_tEPNS6_IJSE_lSM_EEES1P_S1R_NS1I_6fusion15FusionCallbacksIS1M_NS1S_17LinearCombinationIS1P_fS1P_fLNS_15FloatRoundStyleE2EEESK_S1O_JEEES14_NS15_INS16_ILi3ELi4ELi3EEENS18_ILi16EEENSX_INS6_IJSJ_S1A_EEENS6_IJSE_SJ_EEEEEEENS5_17SM75_U16x8_LDSM_TENS5_14SM90_TMA_STOREES23_NS5_17SM90_U16x8_STSM_TENS5_9Copy_AtomIJNS5_17SM90_U32x4_STSM_NES1P_EEEvEEEvvEEEEvNT_6ParamsE --------------------------
	.section	.nv.info._ZN7cutlass13device_kernelINS_4gemm6kernel13GemmUniversalINS1_17GroupProblemShapeIN4cute5tupleIJiiiEEEEENS1_10collective13CollectiveMmaINS1_39MainloopSm90ArrayTmaGmmaWarpSpecializedILi6ENS6_IJNS5_1CILi2EEENSC_ILi1EEESE_EEENS1_52KernelPtrArrayTmaWarpSpecializedPingpongFP8FastAccumEEENS6_IJNSC_ILi256EEESI_NSC_ILi64EEEEEENS_12float_e4m3_tEPNS6_IJlSE_NSC_ILi0EEEEEESL_SO_NS5_8TiledMMAINS5_8MMA_AtomIJNS5_4SM904GMMA31MMA_64x256x32_F32E4M3E4M3_SS_TNILNSS_7ScaleInE1ELSU_1EEEEEENS5_6LayoutINS6_IJSE_SE_SE_EEENS6_IJSM_SM_SM_EEEEENS6_IJNS5_10UnderscoreES11_S11_EEEEENS5_13SM90_TMA_LOADENS5_14ComposedLayoutINS5_7SwizzleILi2ELi4ELi3EEENS5_18smem_ptr_flag_bitsILi8EEENSX_INS6_IJNSC_ILi8EEESJ_EEENS6_IJSJ_SE_EEEEEEEvNS5_8identityENS5_23SM90_TMA_LOAD_MULTICASTES1E_vS1F_EENS_8epilogue10collective18CollectiveEpilogueINS1I_30Sm90PtrArrayTmaWarpSpecializedILi4ELi2ELi16ELb1ELb0ELi2EEEJSK_NS6_IJSJ_NSC_ILi32EEEEEENS_6half_tEPNS6_IJSE_lSM_EEES1P_S1R_NS1I_6fusion15FusionCallbacksIS1M_NS1S_17LinearCombinationIS1P_fS1P_fLNS_15FloatRoundStyleE2EEESK_S1O_JEEES14_NS15_INS16_ILi3ELi4ELi3EEENS18_ILi16EEENSX_INS6_IJSJ_S1A_EEENS6_IJSE_SJ_EEEEEEENS5_17SM75_U16x8_LDSM_TENS5_14SM90_TMA_STOREES23_NS5_17SM90_U16x8_STSM_TENS5_9Copy_AtomIJNS5_17SM90_U32x4_STSM_NES1P_EEEvEEEvvEEEEvNT_6ParamsE,"",@"SHT_CUDA_INFO"
	.sectionflags	@""
	.align	4


	//----- nvinfo : EIATTR_CUDA_API_VERSION
	.align		4
        /*0000*/ 	.byte	0x04, 0x37
        /*0002*/ 	.short	(.L_23 - .L_22)
.L_22:
        /*0004*/ 	.word	0x00000082


	//----- nvinfo : EIATTR_KPARAM_INFO
	.align		4
.L_23:
        /*0008*/ 	.byte	0x04, 0x17
        /*000a*/ 	.short	(.L_25 - .L_24)
.L_24:
        /*000c*/ 	.word	0x00000000
        /*0010*/ 	.short	0x0000
        /*0012*/ 	.short	0x0070
        /*0014*/ 	.byte	0x00, 0xf0, 0x01, 0x1c


	//----- nvinfo : EIATTR_SPARSE_MMA_MASK
	.align		4
.L_25:
        /*0018*/ 	.byte	0x03, 0x50
        /*001a*/ 	.short	0x0000


	//----- nvinfo : EIATTR_MAXREG_COUNT
	.align		4
        /*001c*/ 	.byte	0x03, 0x1b
        /*001e*/ 	.short	0x00a8


	//----- nvinfo : EIATTR_NUM_BARRIERS
	.align		4
        /*0020*/ 	.byte	0x02, 0x4c
        /*0022*/ 	.byte	0x02
	.zero		1


	//----- nvinfo : EIATTR_EXTERNS
	.align		4
        /*0024*/ 	.byte	0x04, 0x0f
        /*0026*/ 	.short	(.L_27 - .L_26)


	//   ....[0]....
	.align		4
.L_26:
        /*0028*/ 	.word	index@(__assertfail)


	//----- nvinfo : EIATTR_ANNOTATIONS
	.align		4
.L_27:
        /*002c*/ 	.byte	0x04, 0x55
        /*002e*/ 	.short	(.L_29 - .L_28)


	//   ....[0]....
.L_28:
        /*0030*/ 	.word	0x00000001
        /*0034*/ 	.byte	0x80, 0x30, 0x00, 0x00, 0x01, 0x00, 0x00, 0x00, 0x40, 0x33, 0x00, 0x00, 0x01, 0x00, 0x00, 0x00
        /* <DEDUP_REMOVED lines=1586> */
        /*6364*/ 	.byte	0x50, 0x37, 0x02, 0x00


	//----- nvinfo : EIATTR_MERCURY_ISA_VERSION
	.align		4
.L_29:
        /*6368*/ 	.byte	0x03, 0x5f
        /*636a*/ 	.short	0x0101


	//----- nvinfo : EIATTR_INT_WARP_WIDE_INSTR_OFFSETS
	.align		4
        /*636c*/ 	.byte	0x04, 0x31
        /*636e*/ 	.short	(.L_31 - .L_30)


	//   ....[0]....
.L_30:
        /*6370*/ 	.word	0x00001370


	//   ....[1]....
        /*6374*/ 	.word	0x000013a0


	//   ....[2]....
        /*6378*/ 	.word	0x000014a0


	//   ....[3]....
        /*637c*/ 	.word	0x00001530


	//   ....[4]....
        /*6380*/ 	.word	0x00001570


	//   ....[5]....
        /*6384*/ 	.word	0x000015c0


	//   ....[6]....
        /*6388*/ 	.word	0x00001610


	//   ....[7]....
        /*638c*/ 	.word	0x00001630


	//----- nvinfo : EIATTR_COOP_GROUP_MASK_REGIDS
	.align		4
.L_31:
        /*6390*/ 	.byte	0x04, 0x29
        /*6392*/ 	.short	(.L_33 - .L_32)


	//   ....[0]....
.L_32:
        /*6394*/ 	.word	0xffffffff


	//   ....[1]....
        /*6398*/ 	.word	0xffffffff


	//   ....[2]....
        /*639c*/ 	.word	0xffffffff


	//   ....[3]....
        /*63a0*/ 	.word	0xffffffff


	//   ....[4]....
        /*63a4*/ 	.word	0xffffffff


	//   ....[5]....
        /*63a8*/ 	.word	0xffffffff


	//   ....[6]....
        /*63ac*/ 	.word	0xffffffff


	//   ....[7]....
        /*63b0*/ 	.word	0xffffffff


	//   ....[8]....
        /*63b4*/ 	.word	0xffffffff


	//   ....[9]....
        /*63b8*/ 	.word	0xffffffff


	//   ....[10]....
        /*63bc*/ 	.word	0xffffffff


	//   ....[11]....
        /*63c0*/ 	.word	0xffffffff


	//   ....[12]....
        /*63c4*/ 	.word	0xffffffff


	//   ....[13]....
        /*63c8*/ 	.word	0xffffffff


	//   ....[14]....
        /*63cc*/ 	.word	0xffffffff


	//   ....[15]....
        /*63d0*/ 	.word	0xffffffff


	//   ....[16]....
        /*63d4*/ 	.word	0xffffffff


	//   ....[17]....
        /*63d8*/ 	.word	0xffffffff


	//   ....[18]....
        /*63dc*/ 	.word	0xffffffff


	//   ....[19]....
        /*63e0*/ 	.word	0xffffffff


	//   ....[20]....
        /*63e4*/ 	.word	0xffffffff


	//   ....[21]....
        /*63e8*/ 	.word	0xffffffff


	//   ....[22]....
        /*63ec*/ 	.word	0xffffffff


	//   ....[23]....
        /*63f0*/ 	.word	0xffffffff


	//   ....[24]....
        /*63f4*/ 	.word	0xffffffff


	//   ....[25]....
        /*63f8*/ 	.word	0xffffffff


	//   ....[26]....
        /*63fc*/ 	.word	0xffffffff


	//   ....[27]....
        /*6400*/ 	.word	0xffffffff


	//   ....[28]....
        /*6404*/ 	.word	0xffffffff


	//   ....[29]....
        /*6408*/ 	.word	0xffffffff


	//   ....[30]....
        /*640c*/ 	.word	0xffffffff


	//   ....[31]....
        /*6410*/ 	.word	0xffffffff


	//   ....[32]....
        /*6414*/ 	.word	0xffffffff


	//   ....[33]....
        /*6418*/ 	.word	0xffffffff


	//   ....[34]....
        /*641c*/ 	.word	0xffffffff


	//   ....[35]....
        /*6420*/ 	.word	0xffffffff


	//   ....[36]....
        /*6424*/ 	.word	0xffffffff


	//   ....[37]....
        /*6428*/ 	.word	0xffffffff


	//   ....[38]....
        /*642c*/ 	.word	0xffffffff


	//   ....[39]....
        /*6430*/ 	.word	0xffffffff


	//   ....[40]....
        /*6434*/ 	.word	0xffffffff


	//   ....[41]....
        /*6438*/ 	.word	0xffffffff


	//   ....[42]....
        /*643c*/ 	.word	0xffffffff


	//   ....[43]....
        /*6440*/ 	.word	0xffffffff


	//   ....[44]....
        /*6444*/ 	.word	0xffffffff


	//   ....[45]....
        /*6448*/ 	.word	0xffffffff


	//   ....[46]....
        /*644c*/ 	.word	0xffffffff


	//   ....[47]....
        /*6450*/ 	.word	0xffffffff


	//   ....[48]....
        /*6454*/ 	.word	0xffffffff


	//   ....[49]....
        /*6458*/ 	.word	0xffffffff


	//   ....[50]....
        /*645c*/ 	.word	0xffffffff


	//   ....[51]....
        /*6460*/ 	.word	0xffffffff


	//   ....[52]....
        /*6464*/ 	.word	0xffffffff


	//   ....[53]....
        /*6468*/ 	.word	0xffffffff


	//   ....[54]....
        /*646c*/ 	.word	0xffffffff


	//   ....[55]....
        /*6470*/ 	.word	0xffffffff


	//   ....[56]....
        /*6474*/ 	.word	0xffffffff


	//   ....[57]....
        /*6478*/ 	.word	0xffffffff


	//   ....[58]....
        /*647c*/ 	.word	0xffffffff


	//   ....[59]....
        /*6480*/ 	.word	0xffffffff


	//   ....[60]....
        /*6484*/ 	.word	0xffffffff


	//   ....[61]....
        /*6488*/ 	.word	0xffffffff


	//   ....[62]....
        /*648c*/ 	.word	0xffffffff


	//   ....[63]....
        /*6490*/ 	.word	0xffffffff


	//   ....[64]....
        /*6494*/ 	.word	0xffffffff


	//   ....[65]....
        /*6498*/ 	.word	0xffffffff


	//   ....[66]....
        /*649c*/ 	.word	0xffffffff


	//   ....[67]....
        /*64a0*/ 	.word	0xffffffff


	//   ....[68]....
        /*64a4*/ 	.word	0xffffffff


	//   ....[69]....
        /*64a8*/ 	.word	0xffffffff


	//   ....[70]....
        /*64ac*/ 	.word	0xffffffff


	//   ....[71]....
        /*64b0*/ 	.word	0xffffffff


	//   ....[72]....
        /*64b4*/ 	.word	0xffffffff


	//   ....[73]....
        /*64b8*/ 	.word	0xffffffff


	//   ....[74]....
        /*64bc*/ 	.word	0xffffffff


	//   ....[75]....
        /*64c0*/ 	.word	0xffffffff


	//   ....[76]....
        /*64c4*/ 	.word	0xffffffff


	//   ....[77]....
        /*64c8*/ 	.word	0xffffffff


	//   ....[78]....
        /*64cc*/ 	.word	0xffffffff


	//   ....[79]....
        /*64d0*/ 	.word	0x0500000f


	//----- nvinfo : EIATTR_COOP_GROUP_INSTR_OFFSETS
	.align		4
.L_33:
        /*64d4*/ 	.byte	0x04, 0x28
        /*64d6*/ 	.short	(.L_35 - .L_34)


	//   ....[0]....
.L_34:
        /*64d8*/ 	.word	0x00000820


	//   ....[1]....
        /*64dc*/ 	.word	0x000008a0


	//   ....[2]....
        /*64e0*/ 	.word	0x00000d30


	//   ....[3]....
        /*64e4*/ 	.word	0x00000f70


	//   ....[4]....
        /*64e8*/ 	.word	0x000011d0


	//   ....[5]....
        /*64ec*/ 	.word	0x00001210


	//   ....[6]....
        /*64f0*/ 	.word	0x000016f0


	//   ....[7]....
        /*64f4*/ 	.word	0x00001e30


	//   ....[8]....
        /*64f8*/ 	.word	0x00001e60


	//   ....[9]....
        /*64fc*/ 	.word	0x00001ee0


	//   ....[10]....
        /*6500*/ 	.word	0x00001ef0


	//   ....[11]....
        /*6504*/ 	.word	0x00001f30


	//   ....[12]....
        /*6508*/ 	.word	0x00001f50


	//   ....[13]....
        /*650c*/ 	.word	0x00001f90


	//   ....[14]....
        /*6510*/ 	.word	0x00001fb0


	//   ....[15]....
        /*6514*/ 	.word	0x00001ff0


	//   ....[16]....
        /*6518*/ 	.word	0x00002010


	//   ....[17]....
        /*651c*/ 	.word	0x00002080


	//   ....[18]....
        /*6520*/ 	.word	0x000021a0


	//   ....[19]....
        /*6524*/ 	.word	0x00002210


	//   ....[20]....
        /*6528*/ 	.word	0x00002800


	//   ....[21]....
        /*652c*/ 	.word	0x00002810


	//   ....[22]....
        /*6530*/ 	.word	0x00002860


	//   ....[23]....
        /*6534*/ 	.word	0x00002870


	//   ....[24]....
        /*6538*/ 	.word	0x000028c0


	//   ....[25]....
        /*653c*/ 	.word	0x000028d0


	//   ....[26]....
        /*6540*/ 	.word	0x00002920


	//   ....[27]....
        /*6544*/ 	.word	0x00002930


	//   ....[28]....
        /*6548*/ 	.word	0x00002980


	//   ....[29]....
        /*654c*/ 	.word	0x00002990


	//   ....[30]....
        /*6550*/ 	.word	0x00002a20


	//   ....[31]....
        /*6554*/ 	.word	0x00002a90


	//   ....[32]....
        /*6558*/ 	.word	0x00002b20


	//   ....[33]....
        /*655c*/ 	.word	0x00002b40


	//   ....[34]....
        /*6560*/ 	.word	0x00002b50


	//   ....[35]....
        /*6564*/ 	.word	0x00002b60


	//   ....[36]....
        /*6568*/ 	.word	0x00002b70


	//   ....[37]....
        /*656c*/ 	.word	0x00002b80


	//   ....[38]....
        /*6570*/ 	.word	0x00003430


	//   ....[39]....
        /*6574*/ 	.word	0x000036d0


	//   ....[40]....
        /*6578*/ 	.word	0x00003a40


	//   ....[41]....
        /*657c*/ 	.word	0x0001e2e0


	//   ....[42]....
        /*6580*/ 	.word	0x0001e700


	//   ....[43]....
        /*6584*/ 	.word	0x0001eaa0


	//   ....[44]....
        /*6588*/ 	.word	0x00021c20


	//   ....[45]....
        /*658c*/ 	.word	0x00022350


	//   ....[46]....
        /*6590*/ 	.word	0x000227c0


	//   ....[47]....
        /*6594*/ 	.word	0x000235e0


	//   ....[48]....
        /*6598*/ 	.word	0x00024550


	//   ....[49]....
        /*659c*/ 	.word	0x00024570


	//   ....[50]....
        /*65a0*/ 	.word	0x000245c0


	//   ....[51]....
        /*65a4*/ 	.word	0x000245e0


	//   ....[52]....
        /*65a8*/ 	.word	0x00024620


	//   ....[53]....
        /*65ac*/ 	.word	0x00024650


	//   ....[54]....
        /*65b0*/ 	.word	0x00024690


	//   ....[55]....
        /*65b4*/ 	.word	0x000246c0


	//   ....[56]....
        /*65b8*/ 	.word	0x00024700


	//   ....[57]....
        /*65bc*/ 	.word	0x00024730


	//   ....[58]....
        /*65c0*/ 	.word	0x000247c0


	//   ....[59]....
        /*65c4*/ 	.word	0x000248e0


	//   ....[60]....
        /*65c8*/ 	.word	0x00024900


	//   ....[61]....
        /*65cc*/ 	.word	0x00024f60


	//   ....[62]....
        /*65d0*/ 	.word	0x00024f70


	//   ....[63]....
        /*65d4*/ 	.word	0x00024fc0


	//   ....[64]....
        /*65d8*/ 	.word	0x00024fd0


	//   ....[65]....
        /*65dc*/ 	.word	0x00025020


	//   ....[66]....
        /*65e0*/ 	.word	0x00025030


	//   ....[67]....
        /*65e4*/ 	.word	0x00025080


	//   ....[68]....
        /*65e8*/ 	.word	0x00025090


	//   ....[69]....
        /*65ec*/ 	.word	0x000250e0


	//   ....[70]....
        /*65f0*/ 	.word	0x000250f0


	//   ....[71]....
        /*65f4*/ 	.word	0x00025180


	//   ....[72]....
        /*65f8*/ 	.word	0x000251f0


	//   ....[73]....
        /*65fc*/ 	.word	0x00025280


	//   ....[74]....
        /*6600*/ 	.word	0x000252a0


	//   ....[75]....
        /*6604*/ 	.word	0x000252b0


	//   ....[76]....
        /*6608*/ 	.word	0x000252c0


	//   ....[77]....
        /*660c*/ 	.word	0x000252d0


	//   ....[78]....
        /*6610*/ 	.word	0x000252e0


	//   ....[79]....
        /*6614*/ 	.word	0x00027db0


	//----- nvinfo : EIATTR_REG_RECONFIG
	.align		4
.L_35:
        /*6618*/ 	.byte	0x01, 0x54
	.zero		2


	//----- nvinfo : EIATTR_SYSCALL_OFFSETS
	.align		4
        /*661c*/ 	.byte	0x04, 0x46
        /*661e*/ 	.short	(.L_37 - .L_36)


	//   ....[0]....
.L_36:
        /*6620*/ 	.word	0x000110d0


	//   ....[1]....
        /*6624*/ 	.word	0x000111c0


	//----- nvinfo : EIATTR_MBARRIER_INSTR_OFFSETS
	.align		4
.L_37:
        /*6628*/ 	.byte	0x04, 0x39
        /*662a*/ 	.short	(.L_39 - .L_38)


	//   ....[0]....
.L_38:
        /*662c*/ 	.word	0x00000c10
        /*6630*/ 	.word	0x000000ff
        /*6634*/ 	.word	0x00034400
        /*6638*/ 	.short	0x0100
        /*663a*/ 	.byte	0x0b
	.zero		1


	//   ....[1]....
        /*663c*/ 	.word	0x00000c20
        /*6640*/ 	.word	0x000000ff
        /*6644*/ 	.word	0x00034440
        /*6648*/ 	.short	0x0100
        /*664a*/ 	.byte	0x0b
	.zero		1


	//   ....[2]....
        /*664c*/ 	.word	0x00000c30
        /*6650*/ 	.word	0x000000ff
        /*6654*/ 	.word	0x00034408
        /*6658*/ 	.short	0x0100
        /*665a*/ 	.byte	0x0b
	.zero		1


	//   ....[3]....
        /*665c*/ 	.word	0x00000c40
        /*6660*/ 	.word	0x000000ff
        /*6664*/ 	.word	0x00034448
        /*6668*/ 	.short	0x0100
        /*666a*/ 	.byte	0x0b
	.zero		1


	//   ....[4]....
        /*666c*/ 	.word	0x00000c50
        /*6670*/ 	.word	0x000000ff
        /*6674*/ 	.word	0x00034410
        /*6678*/ 	.short	0x0100
        /*667a*/ 	.byte	0x0b
	.zero		1


	//   ....[5]....
        /*667c*/ 	.word	0x00000c60
        /*6680*/ 	.word	0x000000ff
        /*6684*/ 	.word	0x00034450
        /*6688*/ 	.short	0x0100
        /*668a*/ 	.byte	0x0b
	.zero		1


	//   ....[6]....
        /*668c*/ 	.word	0x00000c70
        /*6690*/ 	.word	0x000000ff
        /*6694*/ 	.word	0x00034418
        /*6698*/ 	.short	0x0100
        /*669a*/ 	.byte	0x0b
	.zero		1


	//   ....[7]....
        /*669c*/ 	.word	0x00000c80
        /*66a0*/ 	.word	0x000000ff
        /*66a4*/ 	.word	0x00034458
        /*66a8*/ 	.short	0x0100
        /*66aa*/ 	.byte	0x0b
	.zero		1


	//   ....[8]....
        /*66ac*/ 	.word	0x00000c90
        /*66b0*/ 	.word	0x000000ff
        /*66b4*/ 	.word	0x00034420
        /*66b8*/ 	.short	0x0100
        /*66ba*/ 	.byte	0x0b
	.zero		1


	//   ....[9]....
        /*66bc*/ 	.word	0x00000ca0
        /*66c0*/ 	.word	0x000000ff
        /*66c4*/ 	.word	0x00034460
        /*66c8*/ 	.short	0x0100
        /*66ca*/ 	.byte	0x0b
	.zero		1


	//   ....[10]....
        /*66cc*/ 	.word	0x00000cb0
        /*66d0*/ 	.word	0x000000ff
        /*66d4*/ 	.word	0x00034428
        /*66d8*/ 	.short	0x0100
        /*66da*/ 	.byte	0x0b
	.zero		1


	//   ....[11]....
        /*66dc*/ 	.word	0x00000cc0
        /*66e0*/ 	.word	0x000000ff
        /*66e4*/ 	.word	0x00034468
        /*66e8*/ 	.short	0x0100
        /*66ea*/ 	.byte	0x0b
	.zero		1


	//   ....[12]....
        /*66ec*/ 	.word	0x00000cd0
        /*66f0*/ 	.word	0x000000ff
        /*66f4*/ 	.word	0x00034430
        /*66f8*/ 	.short	0x0100
        /*66fa*/ 	.byte	0x0b
	.zero		1


	//   ....[13]....
        /*66fc*/ 	.word	0x00000ce0
        /*6700*/ 	.word	0x000000ff
        /*6704*/ 	.word	0x00034470
        /*6708*/ 	.short	0x0100
        /*670a*/ 	.byte	0x0b
	.zero		1


	//   ....[14]....
        /*670c*/ 	.word	0x00000cf0
        /*6710*/ 	.word	0x000000ff
        /*6714*/ 	.word	0x00034438
        /*6718*/ 	.short	0x0100
        /*671a*/ 	.byte	0x0b
	.zero		1


	//   ....[15]....
        /*671c*/ 	.word	0x00000d00
        /*6720*/ 	.word	0x000000ff
        /*6724*/ 	.word	0x00034478
        /*6728*/ 	.short	0x0100
        /*672a*/ 	.byte	0x0b
	.zero		1


	//   ....[16]....
        /*672c*/ 	.word	0x00000ea0
        /*6730*/ 	.word	0x000000ff
        /*6734*/ 	.word	0x00034480
        /*6738*/ 	.short	0x0100
        /*673a*/ 	.byte	0x0b
	.zero		1


	//   ....[17]....
        /*673c*/ 	.word	0x00000eb0
        /*6740*/ 	.word	0x000000ff
        /*6744*/ 	.word	0x000344b0
        /*6748*/ 	.short	0x0100
        /*674a*/ 	.byte	0x0b
	.zero		1


	//   ....[18]....
        /*674c*/ 	.word	0x00000ec0
        /*6750*/ 	.word	0x000000ff
        /*6754*/ 	.word	0x00034488
        /*6758*/ 	.short	0x0100
        /*675a*/ 	.byte	0x0b
	.zero		1


	//   ....[19]....
        /*675c*/ 	.word	0x00000ed0
        /*6760*/ 	.word	0x000000ff
        /*6764*/ 	.word	0x000344b8
        /*6768*/ 	.short	0x0100
        /*676a*/ 	.byte	0x0b
	.zero		1


	//   ....[20]....
        /*676c*/ 	.word	0x00000ee0
        /*6770*/ 	.word	0x000000ff
        /*6774*/ 	.word	0x00034490
        /*6778*/ 	.short	0x0100
        /*677a*/ 	.byte	0x0b
	.zero		1


	//   ....[21]....
        /*677c*/ 	.word	0x00000ef0
        /*6780*/ 	.word	0x000000ff
        /*6784*/ 	.word	0x000344c0
        /*6788*/ 	.short	0x0100
        /*678a*/ 	.byte	0x0b
	.zero		1


	//   ....[22]....
        /*678c*/ 	.word	0x00000f00
        /*6790*/ 	.word	0x000000ff
        /*6794*/ 	.word	0x00034498
        /*6798*/ 	.short	0x0100
        /*679a*/ 	.byte	0x0b
	.zero		1


	//   ....[23]....
        /*679c*/ 	.word	0x00000f10
        /*67a0*/ 	.word	0x000000ff
        /*67a4*/ 	.word	0x000344c8
        /*67a8*/ 	.short	0x0100
        /*67aa*/ 	.byte	0x0b
	.zero		1


	//   ....[24]....
        /*67ac*/ 	.word	0x00000f20
        /*67b0*/ 	.word	0x000000ff
        /*67b4*/ 	.word	0x000344a0
        /*67b8*/ 	.short	0x0100
        /*67ba*/ 	.byte	0x0b
	.zero		1


	//   ....[25]....
        /*67bc*/ 	.word	0x00000f30
        /*67c0*/ 	.word	0x000000ff
        /*67c4*/ 	.word	0x000344d0
        /*67c8*/ 	.short	0x0100
        /*67ca*/ 	.byte	0x0b
	.zero		1


	//   ....[26]....
        /*67cc*/ 	.word	0x00000f40
        /*67d0*/ 	.word	0x000000ff
        /*67d4*/ 	.word	0x000344a8
        /*67d8*/ 	.short	0x0100
        /*67da*/ 	.byte	0x0b
	.zero		1


	//   ....[27]....
        /*67dc*/ 	.word	0x00000f50
        /*67e0*/ 	.word	0x000000ff
        /*67e4*/ 	.word	0x000344d8
        /*67e8*/ 	.short	0x0100
        /*67ea*/ 	.byte	0x0b
	.zero		1


	//   ....[28]....
        /*67ec*/ 	.word	0x00001140
        /*67f0*/ 	.word	0x000000ff
        /*67f4*/ 	.word	0x000344e0
        /*67f8*/ 	.short	0x0100
        /*67fa*/ 	.byte	0x06
	.zero		1


	//   ....[29]....
        /*67fc*/ 	.word	0x00001150
        /*6800*/ 	.word	0x000000ff
        /*6804*/ 	.word	0x00034500
        /*6808*/ 	.short	0x0100
        /*680a*/ 	.byte	0x06
	.zero		1


	//   ....[30]....
        /*680c*/ 	.word	0x00001160
        /*6810*/ 	.word	0x000000ff
        /*6814*/ 	.word	0x000344e8
        /*6818*/ 	.short	0x0100
        /*681a*/ 	.byte	0x06
	.zero		1


	//   ....[31]....
        /*681c*/ 	.word	0x00001170
        /*6820*/ 	.word	0x000000ff
        /*6824*/ 	.word	0x00034508
        /*6828*/ 	.short	0x0100
        /*682a*/ 	.byte	0x06
	.zero		1


	//   ....[32]....
        /*682c*/ 	.word	0x00001180
        /*6830*/ 	.word	0x000000ff
        /*6834*/ 	.word	0x000344f0
        /*6838*/ 	.short	0x0100
        /*683a*/ 	.byte	0x06
	.zero		1


	//   ....[33]....
        /*683c*/ 	.word	0x00001190
        /*6840*/ 	.word	0x000000ff
        /*6844*/ 	.word	0x00034510
        /*6848*/ 	.short	0x0100
        /*684a*/ 	.byte	0x06
	.zero		1


	//   ....[34]....
        /*684c*/ 	.word	0x000011a0
        /*6850*/ 	.word	0x000000ff
        /*6854*/ 	.word	0x000344f8
        /*6858*/ 	.short	0x0100
        /*685a*/ 	.byte	0x06
	.zero		1


	//   ....[35]....
        /*685c*/ 	.word	0x000011b0
        /*6860*/ 	.word	0x000000ff
        /*6864*/ 	.word	0x00034518
        /*6868*/ 	.short	0x0100
        /*686a*/ 	.byte	0x06
	.zero		1


	//   ....[36]....
        /*686c*/ 	.word	0x00001560
        /*6870*/ 	.word	0x000000ff
        /*6874*/ 	.word	0x00034520
        /*6878*/ 	.short	0x0100
        /*687a*/ 	.byte	0x06
	.zero		1


	//   ....[37]....
        /*687c*/ 	.word	0x000015b0
        /*6880*/ 	.word	0x000000ff
        /*6884*/ 	.word	0x00034528
        /*6888*/ 	.short	0x0100
        /*688a*/ 	.byte	0x06
	.zero		1


	//   ....[38]....
        /*688c*/ 	.word	0x00001600
        /*6890*/ 	.word	0x000000ff
        /*6894*/ 	.word	0x00034530
        /*6898*/ 	.short	0x0100
        /*689a*/ 	.byte	0x0b
	.zero		1


	//   ....[39]....
        /*689c*/ 	.word	0x00001620
        /*68a0*/ 	.word	0x000000ff
        /*68a4*/ 	.word	0x00034538
        /*68a8*/ 	.short	0x0100
        /*68aa*/ 	.byte	0x0b
	.zero		1


	//   ....[40]....
        /*68ac*/ 	.word	0x00001690
        /*68b0*/ 	.word	0x000000ff
        /*68b4*/ 	.word	0x00034540
        /*68b8*/ 	.short	0x0100
        /*68ba*/ 	.byte	0x0b
	.zero		1


	//   ....[41]....
        /*68bc*/ 	.word	0x000016a0
        /*68c0*/ 	.word	0x000000ff
        /*68c4*/ 	.word	0x00034548
        /*68c8*/ 	.short	0x0100
        /*68ca*/ 	.byte	0x0b
	.zero		1


	//   ....[42]....
        /*68cc*/ 	.word	0x000031a0
        /*68d0*/ 	.word	0x000000ff
        /*68d4*/ 	.word	0x00034400
        /*68d8*/ 	.short	0x010a
        /*68da*/ 	.byte	0x0b
	.zero		1


	//   ....[43]....
        /*68dc*/ 	.word	0x00003280
        /*68e0*/ 	.word	0x000000ff
        /*68e4*/ 	.word	0x00000000
        /*68e8*/ 	.short	0x0101
        /*68ea*/ 	.byte	0x0b
	.zero		1


	//   ....[44]....
        /*68ec*/ 	.word	0x00003e80
        /*68f0*/ 	.word	0x00000008
        /*68f4*/ 	.word	0x00000000
        /*68f8*/ 	.short	0x010a
        /*68fa*/ 	.byte	0x33
	.zero		1


	//   ....[45]....
        /*68fc*/ 	.word	0x00005bb0
        /*6900*/ 	.word	0x000000ff
        /*6904*/ 	.word	0x00034480
        /*6908*/ 	.short	0x010a
        /*690a*/ 	.byte	0x04
	.zero		1


	//   ....[46]....
        /*690c*/ 	.word	0x00005bf0
        /*6910*/ 	.word	0x000000ff
        /*6914*/ 	.word	0x00034480
        /*6918*/ 	.short	0x010a
        /*691a*/ 	.byte	0x04
	.zero		1


	//   ....[47]....
        /*691c*/ 	.word	0x0000a620
        /*6920*/ 	.word	0x000000ff
        /*6924*/ 	.word	0x00034480
        /*6928*/ 	.short	0x010a
        /*692a*/ 	.byte	0x04
	.zero		1


	//   ....[48]....
        /*692c*/ 	.word	0x0000a660
        /*6930*/ 	.word	0x000000ff
        /*6934*/ 	.word	0x00034480
        /*6938*/ 	.short	0x010a
        /*693a*/ 	.byte	0x04
	.zero		1


	//   ....[49]....
        /*693c*/ 	.word	0x00010bb0
        /*6940*/ 	.word	0x00000004
        /*6944*/ 	.word	0x00000000
        /*6948*/ 	.short	0x0101
        /*694a*/ 	.byte	0x3f
	.zero		1


	//   ....[50]....
        /*694c*/ 	.word	0x00010cc0
        /*6950*/ 	.word	0x00000000
        /*6954*/ 	.word	0x00000000
        /*6958*/ 	.short	0x0101
        /*695a*/ 	.byte	0x32
	.zero		1


	//   ....[51]....
        /*695c*/ 	.word	0x00010db0
        /*6960*/ 	.word	0x00000000
        /*6964*/ 	.word	0x00000000
        /*6968*/ 	.short	0x0101
        /*696a*/ 	.byte	0x3f
	.zero		1


	//   ....[52]....
        /*696c*/ 	.word	0x00010e10
        /*6970*/ 	.word	0x00000008
        /*6974*/ 	.word	0x00000010
        /*6978*/ 	.short	0x010a
        /*697a*/ 	.byte	0x33
	.zero		1


	//   ....[53]....
        /*697c*/ 	.word	0x00011560
        /*6980*/ 	.word	0x000000ff
        /*6984*/ 	.word	0x000344e0
        /*6988*/ 	.short	0x010a
        /*698a*/ 	.byte	0x2f
	.zero		1


	//   ....[54]....
        /*698c*/ 	.word	0x00011c40
        /*6990*/ 	.word	0x000000ff
        /*6994*/ 	.word	0x000344e8
        /*6998*/ 	.short	0x010a
        /*699a*/ 	.byte	0x2f
	.zero		1


	//   ....[55]....
        /*699c*/ 	.word	0x00012290
        /*69a0*/ 	.word	0x000000ff
        /*69a4*/ 	.word	0x00000000
        /*69a8*/ 	.short	0x0101
        /*69aa*/ 	.byte	0x04
	.zero		1


	//   ....[56]....
        /*69ac*/ 	.word	0x000122c0
        /*69b0*/ 	.word	0x000000ff
        /*69b4*/ 	.word	0x000344f0
        /*69b8*/ 	.short	0x010a
        /*69ba*/ 	.byte	0x2f
	.zero		1


	//   ....[57]....
        /*69bc*/ 	.word	0x00012910
        /*69c0*/ 	.word	0x000000ff
        /*69c4*/ 	.word	0x00000000
        /*69c8*/ 	.short	0x0101
        /*69ca*/ 	.byte	0x05
	.zero		1


	//   ....[58]....
        /*69cc*/ 	.word	0x00012940
        /*69d0*/ 	.word	0x000000ff
        /*69d4*/ 	.word	0x000344f8
        /*69d8*/ 	.short	0x010a
        /*69da*/ 	.byte	0x2f
	.zero		1


	//   ....[59]....
        /*69dc*/ 	.word	0x00012e90
        /*69e0*/ 	.word	0x000000ff
        /*69e4*/ 	.word	0x00000000
        /*69e8*/ 	.short	0x0101
        /*69ea*/ 	.byte	0x06
	.zero		1


	//   ....[60]....
        /*69ec*/ 	.word	0x00012ee0
        /*69f0*/ 	.word	0x000000ff
        /*69f4*/ 	.word	0x000344e0
        /*69f8*/ 	.short	0x010a
        /*69fa*/ 	.byte	0x2f
	.zero		1


	//   ....[61]....
        /*69fc*/ 	.word	0x00013530
        /*6a00*/ 	.word	0x000000ff
        /*6a04*/ 	.word	0x00000000
        /*6a08*/ 	.short	0x0101
        /*6a0a*/ 	.byte	0x07
	.zero		1


	//   ....[62]....
        /*6a0c*/ 	.word	0x00013560
        /*6a10*/ 	.word	0x000000ff
        /*6a14*/ 	.word	0x000344e8
        /*6a18*/ 	.short	0x010a
        /*6a1a*/ 	.byte	0x2f
	.zero		1


	//   ....[63]....
        /*6a1c*/ 	.word	0x00013b90
        /*6a20*/ 	.word	0x000000ff
        /*6a24*/ 	.word	0x00000000
        /*6a28*/ 	.short	0x0101
        /*6a2a*/ 	.byte	0x04
	.zero		1


	//   ....[64]....
        /*6a2c*/ 	.word	0x00013bc0
        /*6a30*/ 	.word	0x000000ff
        /*6a34*/ 	.word	0x000344f0
        /*6a38*/ 	.short	0x010a
        /*6a3a*/ 	.byte	0x2f
	.zero		1


	//   ....[65]....
        /*6a3c*/ 	.word	0x000141f0
        /*6a40*/ 	.word	0x000000ff
        /*6a44*/ 	.word	0x00000000
        /*6a48*/ 	.short	0x0101
        /*6a4a*/ 	.byte	0x05
	.zero		1


	//   ....[66]....
        /*6a4c*/ 	.word	0x00014220
        /*6a50*/ 	.word	0x000000ff
        /*6a54*/ 	.word	0x000344f8
        /*6a58*/ 	.short	0x010a
        /*6a5a*/ 	.byte	0x2f
	.zero		1


	//   ....[67]....
        /*6a5c*/ 	.word	0x00014750
        /*6a60*/ 	.word	0x000000ff
        /*6a64*/ 	.word	0x00000000
        /*6a68*/ 	.short	0x0101
        /*6a6a*/ 	.byte	0x06
	.zero		1


	//   ....[68]....
        /*6a6c*/ 	.word	0x00014780
        /*6a70*/ 	.word	0x000000ff
        /*6a74*/ 	.word	0x000344e0
        /*6a78*/ 	.short	0x010a
        /*6a7a*/ 	.byte	0x2f
	.zero		1


	//   ....[69]....
        /*6a7c*/ 	.word	0x00014db0
        /*6a80*/ 	.word	0x000000ff
        /*6a84*/ 	.word	0x00000000
        /*6a88*/ 	.short	0x0101
        /*6a8a*/ 	.byte	0x07
	.zero		1


	//   ....[70]....
        /*6a8c*/ 	.word	0x00014de0
        /*6a90*/ 	.word	0x000000ff
        /*6a94*/ 	.word	0x000344e8
        /*6a98*/ 	.short	0x010a
        /*6a9a*/ 	.byte	0x2f
	.zero		1


	//   ....[71]....
        /*6a9c*/ 	.word	0x00015410
        /*6aa0*/ 	.word	0x000000ff
        /*6aa4*/ 	.word	0x00000000
        /*6aa8*/ 	.short	0x0101
        /*6aaa*/ 	.byte	0x04
	.zero		1


	//   ....[72]....
        /*6aac*/ 	.word	0x00015440
        /*6ab0*/ 	.word	0x000000ff
        /*6ab4*/ 	.word	0x000344f0
        /*6ab8*/ 	.short	0x010a
        /*6aba*/ 	.byte	0x2f
	.zero		1


	//   ....[73]....
        /*6abc*/ 	.word	0x00015a70
        /*6ac0*/ 	.word	0x000000ff
        /*6ac4*/ 	.word	0x00000000
        /*6ac8*/ 	.short	0x0101
        /*6aca*/ 	.byte	0x05
	.zero		1


	//   ....[74]....
        /*6acc*/ 	.word	0x00015aa0
        /*6ad0*/ 	.word	0x000000ff
        /*6ad4*/ 	.word	0x000344f8
        /*6ad8*/ 	.short	0x010a
        /*6ada*/ 	.byte	0x2f
	.zero		1


	//   ....[75]....
        /*6adc*/ 	.word	0x00015fd0
        /*6ae0*/ 	.word	0x000000ff
        /*6ae4*/ 	.word	0x00000000
        /*6ae8*/ 	.short	0x0101
        /*6aea*/ 	.byte	0x06
	.zero		1


	//   ....[76]....
        /*6aec*/ 	.word	0x00016000
        /*6af0*/ 	.word	0x000000ff
        /*6af4*/ 	.word	0x000344e0
        /*6af8*/ 	.short	0x010a
        /*6afa*/ 	.byte	0x2f
	.zero		1


	//   ....[77]....
        /*6afc*/ 	.word	0x00016630
        /*6b00*/ 	.word	0x000000ff
        /*6b04*/ 	.word	0x00000000
        /*6b08*/ 	.short	0x0101
        /*6b0a*/ 	.byte	0x07
	.zero		1


	//   ....[78]....
        /*6b0c*/ 	.word	0x00016660
        /*6b10*/ 	.word	0x000000ff
        /*6b14*/ 	.word	0x000344e8
        /*6b18*/ 	.short	0x010a
        /*6b1a*/ 	.byte	0x2f
	.zero		1


	//   ....[79]....
        /*6b1c*/ 	.word	0x00016c90
        /*6b20*/ 	.word	0x000000ff
        /*6b24*/ 	.word	0x00000000
        /*6b28*/ 	.short	0x0101
        /*6b2a*/ 	.byte	0x04
	.zero		1


	//   ....[80]....
        /*6b2c*/ 	.word	0x00016cc0
        /*6b30*/ 	.word	0x000000ff
        /*6b34*/ 	.word	0x000344f0
        /*6b38*/ 	.short	0x010a
        /*6b3a*/ 	.byte	0x2f
	.zero		1


	//   ....[81]....
        /*6b3c*/ 	.word	0x000172f0
        /*6b40*/ 	.word	0x000000ff
        /*6b44*/ 	.word	0x00000000
        /*6b48*/ 	.short	0x0101
        /*6b4a*/ 	.byte	0x05
	.zero		1


	//   ....[82]....
        /*6b4c*/ 	.word	0x00017320
        /*6b50*/ 	.word	0x000000ff
        /*6b54*/ 	.word	0x000344f8
        /*6b58*/ 	.short	0x010a
        /*6b5a*/ 	.byte	0x2f
	.zero		1


	//   ....[83]....
        /*6b5c*/ 	.word	0x00017850
        /*6b60*/ 	.word	0x000000ff
        /*6b64*/ 	.word	0x00000000
        /*6b68*/ 	.short	0x0101
        /*6b6a*/ 	.byte	0x06
	.zero		1


	//   ....[84]....
        /*6b6c*/ 	.word	0x00017880
        /*6b70*/ 	.word	0x000000ff
        /*6b74*/ 	.word	0x000344e0
        /*6b78*/ 	.short	0x010a
        /*6b7a*/ 	.byte	0x2f
	.zero		1


	//   ....[85]....
        /*6b7c*/ 	.word	0x00017eb0
        /*6b80*/ 	.word	0x000000ff
        /*6b84*/ 	.word	0x00000000
        /*6b88*/ 	.short	0x0101
        /*6b8a*/ 	.byte	0x07
	.zero		1


	//   ....[86]....
        /*6b8c*/ 	.word	0x00017ee0
        /*6b90*/ 	.word	0x000000ff
        /*6b94*/ 	.word	0x000344e8
        /*6b98*/ 	.short	0x010a
        /*6b9a*/ 	.byte	0x2f
	.zero		1


	//   ....[87]....
        /*6b9c*/ 	.word	0x00018510
        /*6ba0*/ 	.word	0x000000ff
        /*6ba4*/ 	.word	0x00000000
        /*6ba8*/ 	.short	0x0101
        /*6baa*/ 	.byte	0x04
	.zero		1


	//   ....[88]....
        /*6bac*/ 	.word	0x00018540
        /*6bb0*/ 	.word	0x000000ff
        /*6bb4*/ 	.word	0x000344f0
        /*6bb8*/ 	.short	0x010a
        /*6bba*/ 	.byte	0x2f
	.zero		1


	//   ....[89]....
        /*6bbc*/ 	.word	0x00018b70
        /*6bc0*/ 	.word	0x000000ff
        /*6bc4*/ 	.word	0x00000000
        /*6bc8*/ 	.short	0x0101
        /*6bca*/ 	.byte	0x05
	.zero		1


	//   ....[90]....
        /*6bcc*/ 	.word	0x00018ba0
        /*6bd0*/ 	.word	0x000000ff
        /*6bd4*/ 	.word	0x000344f8
        /*6bd8*/ 	.short	0x010a
        /*6bda*/ 	.byte	0x2f
	.zero		1


	//   ....[91]....
        /*6bdc*/ 	.word	0x000190d0
        /*6be0*/ 	.word	0x000000ff
        /*6be4*/ 	.word	0x00000000
        /*6be8*/ 	.short	0x0101
        /*6bea*/ 	.byte	0x06
	.zero		1


	//   ....[92]....
        /*6bec*/ 	.word	0x00019100
        /*6bf0*/ 	.word	0x000000ff
        /*6bf4*/ 	.word	0x000344e0
        /*6bf8*/ 	.short	0x010a
        /*6bfa*/ 	.byte	0x2f
	.zero		1


	//   ....[93]....
        /*6bfc*/ 	.word	0x00019730
        /*6c00*/ 	.word	0x000000ff
        /*6c04*/ 	.word	0x00000000
        /*6c08*/ 	.short	0x0101
        /*6c0a*/ 	.byte	0x07
	.zero		1


	//   ....[94]....
        /*6c0c*/ 	.word	0x00019760
        /*6c10*/ 	.word	0x000000ff
        /*6c14*/ 	.word	0x000344e8
        /*6c18*/ 	.short	0x010a
        /*6c1a*/ 	.byte	0x2f
	.zero		1


	//   ....[95]....
        /*6c1c*/ 	.word	0x00019d90
        /*6c20*/ 	.word	0x000000ff
        /*6c24*/ 	.word	0x00000000
        /*6c28*/ 	.short	0x0101
        /*6c2a*/ 	.byte	0x04
	.zero		1


	//   ....[96]....
        /*6c2c*/ 	.word	0x00019dc0
        /*6c30*/ 	.word	0x000000ff
        /*6c34*/ 	.word	0x000344f0
        /*6c38*/ 	.short	0x010a
        /*6c3a*/ 	.byte	0x2f
	.zero		1


	//   ....[97]....
        /*6c3c*/ 	.word	0x0001a3f0
        /*6c40*/ 	.word	0x000000ff
        /*6c44*/ 	.word	0x00000000
        /*6c48*/ 	.short	0x0101
        /*6c4a*/ 	.byte	0x05
	.zero		1


	//   ....[98]....
        /*6c4c*/ 	.word	0x0001a420
        /*6c50*/ 	.word	0x000000ff
        /*6c54*/ 	.word	0x000344f8
        /*6c58*/ 	.short	0x010a
        /*6c5a*/ 	.byte	0x2f
	.zero		1


	//   ....[99]....
        /*6c5c*/ 	.word	0x0001a950
        /*6c60*/ 	.word	0x000000ff
        /*6c64*/ 	.word	0x00000000
        /*6c68*/ 	.short	0x0101
        /*6c6a*/ 	.byte	0x06
	.zero		1


	//   ....[100]....
        /*6c6c*/ 	.word	0x0001a980
        /*6c70*/ 	.word	0x000000ff
        /*6c74*/ 	.word	0x000344e0
        /*6c78*/ 	.short	0x010a
        /*6c7a*/ 	.byte	0x2f
	.zero		1


	//   ....[101]....
        /*6c7c*/ 	.word	0x0001afb0
        /*6c80*/ 	.word	0x000000ff
        /*6c84*/ 	.word	0x00000000
        /*6c88*/ 	.short	0x0101
        /*6c8a*/ 	.byte	0x07
	.zero		1


	//   ....[102]....
        /*6c8c*/ 	.word	0x0001afe0
        /*6c90*/ 	.word	0x000000ff
        /*6c94*/ 	.word	0x000344e8
        /*6c98*/ 	.short	0x010a
        /*6c9a*/ 	.byte	0x2f
	.zero		1


	//   ....[103]....
        /*6c9c*/ 	.word	0x0001b610
        /*6ca0*/ 	.word	0x000000ff
        /*6ca4*/ 	.word	0x00000000
        /*6ca8*/ 	.short	0x0101
        /*6caa*/ 	.byte	0x04
	.zero		1


	//   ....[104]....
        /*6cac*/ 	.word	0x0001b640
        /*6cb0*/ 	.word	0x000000ff
        /*6cb4*/ 	.word	0x000344f0
        /*6cb8*/ 	.short	0x010a
        /*6cba*/ 	.byte	0x2f
	.zero		1


	//   ....[105]....
        /*6cbc*/ 	.word	0x0001bc70
        /*6cc0*/ 	.word	0x000000ff
        /*6cc4*/ 	.word	0x00000000
        /*6cc8*/ 	.short	0x0101
        /*6cca*/ 	.byte	0x05
	.zero		1


	//   ....[106]....
        /*6ccc*/ 	.word	0x0001bca0
        /*6cd0*/ 	.word	0x000000ff
        /*6cd4*/ 	.word	0x000344f8
        /*6cd8*/ 	.short	0x010a
        /*6cda*/ 	.byte	0x2f
	.zero		1


	//   ....[107]....
        /*6cdc*/ 	.word	0x0001c1d0
        /*6ce0*/ 	.word	0x000000ff
        /*6ce4*/ 	.word	0x00000000
        /*6ce8*/ 	.short	0x0101
        /*6cea*/ 	.byte	0x06
	.zero		1


	//   ....[108]....
        /*6cec*/ 	.word	0x0001c200
        /*6cf0*/ 	.word	0x000000ff
        /*6cf4*/ 	.word	0x000344e0
        /*6cf8*/ 	.short	0x010a
        /*6cfa*/ 	.byte	0x2f
	.zero		1


	//   ....[109]....
        /*6cfc*/ 	.word	0x0001c830
        /*6d00*/ 	.word	0x000000ff
        /*6d04*/ 	.word	0x00000000
        /*6d08*/ 	.short	0x0101
        /*6d0a*/ 	.byte	0x07
	.zero		1


	//   ....[110]....
        /*6d0c*/ 	.word	0x0001c860
        /*6d10*/ 	.word	0x000000ff
        /*6d14*/ 	.word	0x000344e8
        /*6d18*/ 	.short	0x010a
        /*6d1a*/ 	.byte	0x2f
	.zero		1


	//   ....[111]....
        /*6d1c*/ 	.word	0x0001ce90
        /*6d20*/ 	.word	0x000000ff
        /*6d24*/ 	.word	0x00000000
        /*6d28*/ 	.short	0x0101
        /*6d2a*/ 	.byte	0x04
	.zero		1


	//   ....[112]....
        /*6d2c*/ 	.word	0x0001cec0
        /*6d30*/ 	.word	0x000000ff
        /*6d34*/ 	.word	0x000344f0
        /*6d38*/ 	.short	0x010a
        /*6d3a*/ 	.byte	0x2f
	.zero		1


	//   ....[113]....
        /*6d3c*/ 	.word	0x0001d4f0
        /*6d40*/ 	.word	0x000000ff
        /*6d44*/ 	.word	0x00000000
        /*6d48*/ 	.short	0x0101
        /*6d4a*/ 	.byte	0x05
	.zero		1


	//   ....[114]....
        /*6d4c*/ 	.word	0x0001d520
        /*6d50*/ 	.word	0x000000ff
        /*6d54*/ 	.word	0x000344f8
        /*6d58*/ 	.short	0x010a
        /*6d5a*/ 	.byte	0x2f
	.zero		1


	//   ....[115]....
        /*6d5c*/ 	.word	0x0001da60
        /*6d60*/ 	.word	0x000000ff
        /*6d64*/ 	.word	0x00000000
        /*6d68*/ 	.short	0x0101
        /*6d6a*/ 	.byte	0x06
	.zero		1


	//   ....[116]....
        /*6d6c*/ 	.word	0x0001daf0
        /*6d70*/ 	.word	0x000000ff
        /*6d74*/ 	.word	0x00034400
        /*6d78*/ 	.short	0x010a
        /*6d7a*/ 	.byte	0x04
	.zero		1


	//   ....[117]....
        /*6d7c*/ 	.word	0x0001dbf0
        /*6d80*/ 	.word	0x000000ff
        /*6d84*/ 	.word	0x00000000
        /*6d88*/ 	.short	0x0101
        /*6d8a*/ 	.byte	0x04
	.zero		1


	//   ....[118]....
        /*6d8c*/ 	.word	0x0001dde0
        /*6d90*/ 	.word	0x000000ff
        /*6d94*/ 	.word	0x00034400
        /*6d98*/ 	.short	0x010a
        /*6d9a*/ 	.byte	0x04
	.zero		1


	//   ....[119]....
        /*6d9c*/ 	.word	0x0001dec0
        /*6da0*/ 	.word	0x000000ff
        /*6da4*/ 	.word	0x00000000
        /*6da8*/ 	.short	0x0101
        /*6daa*/ 	.byte	0x04
	.zero		1


	//   ....[120]....
        /*6dac*/ 	.word	0x0001e3d0
        /*6db0*/ 	.word	0x000000ff
        /*6db4*/ 	.word	0x00000000
        /*6db8*/ 	.short	0x0101
        /*6dba*/ 	.byte	0x07
	.zero		1


	//   ....[121]....
        /*6dbc*/ 	.word	0x0001e400
        /*6dc0*/ 	.word	0x00000000
        /*6dc4*/ 	.word	0x00000000
        /*6dc8*/ 	.short	0x0101
        /*6dca*/ 	.byte	0x32
	.zero		1


	//   ....[122]....
        /*6dcc*/ 	.word	0x0001eba0
        /*6dd0*/ 	.word	0x000000ff
        /*6dd4*/ 	.word	0x00034528
        /*6dd8*/ 	.short	0x010a
        /*6dda*/ 	.byte	0x04
	.zero		1


	//   ....[123]....
        /*6ddc*/ 	.word	0x0001ecd0
        /*6de0*/ 	.word	0x000000ff
        /*6de4*/ 	.word	0x00034400
        /*6de8*/ 	.short	0x010a
        /*6dea*/ 	.byte	0x06
	.zero		1


	//   ....[124]....
        /*6dec*/ 	.word	0x0001edf0
        /*6df0*/ 	.word	0x000000ff
        /*6df4*/ 	.word	0x00000000
        /*6df8*/ 	.short	0x0101
        /*6dfa*/ 	.byte	0x06
	.zero		1


	//   ....[125]....
        /*6dfc*/ 	.word	0x0001efe0
        /*6e00*/ 	.word	0x000000ff
        /*6e04*/ 	.word	0x00034500
        /*6e08*/ 	.short	0x010a
        /*6e0a*/ 	.byte	0x04
	.zero		1


	//   ....[126]....
        /*6e0c*/ 	.word	0x0001f0a0
        /*6e10*/ 	.word	0x000000ff
        /*6e14*/ 	.word	0x000344e0
        /*6e18*/ 	.short	0x010b
        /*6e1a*/ 	.byte	0x04
	.zero		1


	//   ....[127]....
        /*6e1c*/ 	.word	0x0001f100
        /*6e20*/ 	.word	0x000000ff
        /*6e24*/ 	.word	0x00000000
        /*6e28*/ 	.short	0x0101
        /*6e2a*/ 	.byte	0x06
	.zero		1


	//   ....[128]....
        /*6e2c*/ 	.word	0x0001f130
        /*6e30*/ 	.word	0x000000ff
        /*6e34*/ 	.word	0x00034508
        /*6e38*/ 	.short	0x010a
        /*6e3a*/ 	.byte	0x04
	.zero		1


	//   ....[129]....
        /*6e3c*/ 	.word	0x0001f210
        /*6e40*/ 	.word	0x000000ff
        /*6e44*/ 	.word	0x000344e8
        /*6e48*/ 	.short	0x010b
        /*6e4a*/ 	.byte	0x04
	.zero		1


	//   ....[130]....
        /*6e4c*/ 	.word	0x0001f270
        /*6e50*/ 	.word	0x000000ff
        /*6e54*/ 	.word	0x00000000
        /*6e58*/ 	.short	0x0101
        /*6e5a*/ 	.byte	0x07
	.zero		1


	//   ....[131]....
        /*6e5c*/ 	.word	0x0001f2a0
        /*6e60*/ 	.word	0x000000ff
        /*6e64*/ 	.word	0x00034510
        /*6e68*/ 	.short	0x010a
        /*6e6a*/ 	.byte	0x04
	.zero		1


	//   ....[132]....
        /*6e6c*/ 	.word	0x0001f380
        /*6e70*/ 	.word	0x000000ff
        /*6e74*/ 	.word	0x000344f0
        /*6e78*/ 	.short	0x010b
        /*6e7a*/ 	.byte	0x04
	.zero		1


	//   ....[133]....
        /*6e7c*/ 	.word	0x0001f3e0
        /*6e80*/ 	.word	0x000000ff
        /*6e84*/ 	.word	0x00000000
        /*6e88*/ 	.short	0x0101
        /*6e8a*/ 	.byte	0x08
	.zero		1


	//   ....[134]....
        /*6e8c*/ 	.word	0x0001f410
        /*6e90*/ 	.word	0x000000ff
        /*6e94*/ 	.word	0x00034518
        /*6e98*/ 	.short	0x010a
        /*6e9a*/ 	.byte	0x04
	.zero		1


	//   ....[135]....
        /*6e9c*/ 	.word	0x0001f4f0
        /*6ea0*/ 	.word	0x000000ff
        /*6ea4*/ 	.word	0x000344f8
        /*6ea8*/ 	.short	0x010b
        /*6eaa*/ 	.byte	0x04
	.zero		1


	//   ....[136]....
        /*6eac*/ 	.word	0x0001f560
        /*6eb0*/ 	.word	0x000000ff
        /*6eb4*/ 	.word	0x00000000
        /*6eb8*/ 	.short	0x0101
        /*6eba*/ 	.byte	0x09
	.zero		1


	//   ....[137]....
        /*6ebc*/ 	.word	0x0001f5a0
        /*6ec0*/ 	.word	0x000000ff
        /*6ec4*/ 	.word	0x00034500
        /*6ec8*/ 	.short	0x010a
        /*6eca*/ 	.byte	0x04
	.zero		1


	//   ....[138]....
        /*6ecc*/ 	.word	0x0001f660
        /*6ed0*/ 	.word	0x000000ff
        /*6ed4*/ 	.word	0x000344e0
        /*6ed8*/ 	.short	0x010b
        /*6eda*/ 	.byte	0x04
	.zero		1


	//   ....[139]....
        /*6edc*/ 	.word	0x0001f6a0
        /*6ee0*/ 	.word	0x000000ff
        /*6ee4*/ 	.word	0x00000000
        /*6ee8*/ 	.short	0x0101
        /*6eea*/ 	.byte	0x06
	.zero		1


	//   ....[140]....
        /*6eec*/ 	.word	0x0001f6d0
        /*6ef0*/ 	.word	0x000000ff
        /*6ef4*/ 	.word	0x00034508
        /*6ef8*/ 	.short	0x010a
        /*6efa*/ 	.byte	0x04
	.zero		1


	//   ....[141]....
        /*6efc*/ 	.word	0x0001f7a0
        /*6f00*/ 	.word	0x000000ff
        /*6f04*/ 	.word	0x000344e8
        /*6f08*/ 	.short	0x010b
        /*6f0a*/ 	.byte	0x04
	.zero		1


	//   ....[142]....
        /*6f0c*/ 	.word	0x0001f7e0
        /*6f10*/ 	.word	0x000000ff
        /*6f14*/ 	.word	0x00000000
        /*6f18*/ 	.short	0x0101
        /*6f1a*/ 	.byte	0x07
	.zero		1


	//   ....[143]....
        /*6f1c*/ 	.word	0x0001f810
        /*6f20*/ 	.word	0x000000ff
        /*6f24*/ 	.word	0x00034510
        /*6f28*/ 	.short	0x010a
        /*6f2a*/ 	.byte	0x04
	.zero		1


	//   ....[144]....
        /*6f2c*/ 	.word	0x0001f8e0
        /*6f30*/ 	.word	0x000000ff
        /*6f34*/ 	.word	0x000344f0
        /*6f38*/ 	.short	0x010b
        /*6f3a*/ 	.byte	0x04
	.zero		1


	//   ....[145]....
        /*6f3c*/ 	.word	0x0001f920
        /*6f40*/ 	.word	0x000000ff
        /*6f44*/ 	.word	0x00000000
        /*6f48*/ 	.short	0x0101
        /*6f4a*/ 	.byte	0x08
	.zero		1


	//   ....[146]....
        /*6f4c*/ 	.word	0x0001f950
        /*6f50*/ 	.word	0x000000ff
        /*6f54*/ 	.word	0x00034518
        /*6f58*/ 	.short	0x010a
        /*6f5a*/ 	.byte	0x04
	.zero		1


	//   ....[147]....
        /*6f5c*/ 	.word	0x0001fa20
        /*6f60*/ 	.word	0x000000ff
        /*6f64*/ 	.word	0x000344f8
        /*6f68*/ 	.short	0x010b
        /*6f6a*/ 	.byte	0x04
	.zero		1


	//   ....[148]....
        /*6f6c*/ 	.word	0x0001fa60
        /*6f70*/ 	.word	0x000000ff
        /*6f74*/ 	.word	0x00000000
        /*6f78*/ 	.short	0x0101
        /*6f7a*/ 	.byte	0x09
	.zero		1


	//   ....[149]....
        /*6f7c*/ 	.word	0x0001faa0
        /*6f80*/ 	.word	0x000000ff
        /*6f84*/ 	.word	0x00034500
        /*6f88*/ 	.short	0x010a
        /*6f8a*/ 	.byte	0x04
	.zero		1


	//   ....[150]....
        /*6f8c*/ 	.word	0x0001fb60
        /*6f90*/ 	.word	0x000000ff
        /*6f94*/ 	.word	0x000344e0
        /*6f98*/ 	.short	0x010b
        /*6f9a*/ 	.byte	0x04
	.zero		1


	//   ....[151]....
        /*6f9c*/ 	.word	0x0001fba0
        /*6fa0*/ 	.word	0x000000ff
        /*6fa4*/ 	.word	0x00000000
        /*6fa8*/ 	.short	0x0101
        /*6faa*/ 	.byte	0x06
	.zero		1


	//   ....[152]....
        /*6fac*/ 	.word	0x0001fbd0
        /*6fb0*/ 	.word	0x000000ff
        /*6fb4*/ 	.word	0x00034508
        /*6fb8*/ 	.short	0x010a
        /*6fba*/ 	.byte	0x04
	.zero		1


	//   ....[153]....
        /*6fbc*/ 	.word	0x0001fca0
        /*6fc0*/ 	.word	0x000000ff
        /*6fc4*/ 	.word	0x000344e8
        /*6fc8*/ 	.short	0x010b
        /*6fca*/ 	.byte	0x04
	.zero		1


	//   ....[154]....
        /*6fcc*/ 	.word	0x0001fce0
        /*6fd0*/ 	.word	0x000000ff
        /*6fd4*/ 	.word	0x00000000
        /*6fd8*/ 	.short	0x0101
        /*6fda*/ 	.byte	0x07
	.zero		1


	//   ....[155]....
        /*6fdc*/ 	.word	0x0001fd10
        /*6fe0*/ 	.word	0x000000ff
        /*6fe4*/ 	.word	0x00034510
        /*6fe8*/ 	.short	0x010a
        /*6fea*/ 	.byte	0x04
	.zero		1


	//   ....[156]....
        /*6fec*/ 	.word	0x0001fde0
        /*6ff0*/ 	.word	0x000000ff
        /*6ff4*/ 	.word	0x000344f0
        /*6ff8*/ 	.short	0x010b
        /*6ffa*/ 	.byte	0x04
	.zero		1


	//   ....[157]....
        /*6ffc*/ 	.word	0x0001fe20
        /*7000*/ 	.word	0x000000ff
        /*7004*/ 	.word	0x00000000
        /*7008*/ 	.short	0x0101
        /*700a*/ 	.byte	0x08
	.zero		1


	//   ....[158]....
        /*700c*/ 	.word	0x0001fe50
        /*7010*/ 	.word	0x000000ff
        /*7014*/ 	.word	0x00034518
        /*7018*/ 	.short	0x010a
        /*701a*/ 	.byte	0x04
	.zero		1


	//   ....[159]....
        /*701c*/ 	.word	0x0001ff20
        /*7020*/ 	.word	0x000000ff
        /*7024*/ 	.word	0x000344f8
        /*7028*/ 	.short	0x010b
        /*702a*/ 	.byte	0x04
	.zero		1


	//   ....[160]....
        /*702c*/ 	.word	0x0001ff60
        /*7030*/ 	.word	0x000000ff
        /*7034*/ 	.word	0x00000000
        /*7038*/ 	.short	0x0101
        /*703a*/ 	.byte	0x09
	.zero		1


	//   ....[161]....
        /*703c*/ 	.word	0x0001ffa0
        /*7040*/ 	.word	0x000000ff
        /*7044*/ 	.word	0x00034500
        /*7048*/ 	.short	0x010a
        /*704a*/ 	.byte	0x04
	.zero		1


	//   ....[162]....
        /*704c*/ 	.word	0x00020060
        /*7050*/ 	.word	0x000000ff
        /*7054*/ 	.word	0x000344e0
        /*7058*/ 	.short	0x010b
        /*705a*/ 	.byte	0x04
	.zero		1


	//   ....[163]....
        /*705c*/ 	.word	0x000200a0
        /*7060*/ 	.word	0x000000ff
        /*7064*/ 	.word	0x00000000
        /*7068*/ 	.short	0x0101
        /*706a*/ 	.byte	0x06
	.zero		1


	//   ....[164]....
        /*706c*/ 	.word	0x000200d0
        /*7070*/ 	.word	0x000000ff
        /*7074*/ 	.word	0x00034508
        /*7078*/ 	.short	0x010a
        /*707a*/ 	.byte	0x04
	.zero		1


	//   ....[165]....
        /*707c*/ 	.word	0x000201a0
        /*7080*/ 	.word	0x000000ff
        /*7084*/ 	.word	0x000344e8
        /*7088*/ 	.short	0x010b
        /*708a*/ 	.byte	0x04
	.zero		1


	//   ....[166]....
        /*708c*/ 	.word	0x000201e0
        /*7090*/ 	.word	0x000000ff
        /*7094*/ 	.word	0x00000000
        /*7098*/ 	.short	0x0101
        /*709a*/ 	.byte	0x07
	.zero		1


	//   ....[167]....
        /*709c*/ 	.word	0x00020210
        /*70a0*/ 	.word	0x000000ff
        /*70a4*/ 	.word	0x00034510
        /*70a8*/ 	.short	0x010a
        /*70aa*/ 	.byte	0x04
	.zero		1


	//   ....[168]....
        /*70ac*/ 	.word	0x000202e0
        /*70b0*/ 	.word	0x000000ff
        /*70b4*/ 	.word	0x000344f0
        /*70b8*/ 	.short	0x010b
        /*70ba*/ 	.byte	0x04
	.zero		1


	//   ....[169]....
        /*70bc*/ 	.word	0x00020320
        /*70c0*/ 	.word	0x000000ff
        /*70c4*/ 	.word	0x00000000
        /*70c8*/ 	.short	0x0101
        /*70ca*/ 	.byte	0x08
	.zero		1


	//   ....[170]....
        /*70cc*/ 	.word	0x00020350
        /*70d0*/ 	.word	0x000000ff
        /*70d4*/ 	.word	0x00034518
        /*70d8*/ 	.short	0x010a
        /*70da*/ 	.byte	0x04
	.zero		1


	//   ....[171]....
        /*70dc*/ 	.word	0x00020420
        /*70e0*/ 	.word	0x000000ff
        /*70e4*/ 	.word	0x000344f8
        /*70e8*/ 	.short	0x010b
        /*70ea*/ 	.byte	0x04
	.zero		1


	//   ....[172]....
        /*70ec*/ 	.word	0x00020460
        /*70f0*/ 	.word	0x000000ff
        /*70f4*/ 	.word	0x00000000
        /*70f8*/ 	.short	0x0101
        /*70fa*/ 	.byte	0x09
	.zero		1


	//   ....[173]....
        /*70fc*/ 	.word	0x000204a0
        /*7100*/ 	.word	0x000000ff
        /*7104*/ 	.word	0x00034500
        /*7108*/ 	.short	0x010a
        /*710a*/ 	.byte	0x04
	.zero		1


	//   ....[174]....
        /*710c*/ 	.word	0x00020560
        /*7110*/ 	.word	0x000000ff
        /*7114*/ 	.word	0x000344e0
        /*7118*/ 	.short	0x010b
        /*711a*/ 	.byte	0x04
	.zero		1


	//   ....[175]....
        /*711c*/ 	.word	0x000205a0
        /*7120*/ 	.word	0x000000ff
        /*7124*/ 	.word	0x00000000
        /*7128*/ 	.short	0x0101
        /*712a*/ 	.byte	0x06
	.zero		1


	//   ....[176]....
        /*712c*/ 	.word	0x000205d0
        /*7130*/ 	.word	0x000000ff
        /*7134*/ 	.word	0x00034508
        /*7138*/ 	.short	0x010a
        /*713a*/ 	.byte	0x04
	.zero		1


	//   ....[177]....
        /*713c*/ 	.word	0x000206a0
        /*7140*/ 	.word	0x000000ff
        /*7144*/ 	.word	0x000344e8
        /*7148*/ 	.short	0x010b
        /*714a*/ 	.byte	0x04
	.zero		1


	//   ....[178]....
        /*714c*/ 	.word	0x000206e0
        /*7150*/ 	.word	0x000000ff
        /*7154*/ 	.word	0x00000000
        /*7158*/ 	.short	0x0101
        /*715a*/ 	.byte	0x07
	.zero		1


	//   ....[179]....
        /*715c*/ 	.word	0x00020710
        /*7160*/ 	.word	0x000000ff
        /*7164*/ 	.word	0x00034510
        /*7168*/ 	.short	0x010a
        /*716a*/ 	.byte	0x04
	.zero		1


	//   ....[180]....
        /*716c*/ 	.word	0x000207e0
        /*7170*/ 	.word	0x000000ff
        /*7174*/ 	.word	0x000344f0
        /*7178*/ 	.short	0x010b
        /*717a*/ 	.byte	0x04
	.zero		1


	//   ....[181]....
        /*717c*/ 	.word	0x00020820
        /*7180*/ 	.word	0x000000ff
        /*7184*/ 	.word	0x00000000
        /*7188*/ 	.short	0x0101
        /*718a*/ 	.byte	0x08
	.zero		1


	//   ....[182]....
        /*718c*/ 	.word	0x00020850
        /*7190*/ 	.word	0x000000ff
        /*7194*/ 	.word	0x00034518
        /*7198*/ 	.short	0x010a
        /*719a*/ 	.byte	0x04
	.zero		1


	//   ....[183]....
        /*719c*/ 	.word	0x00020920
        /*71a0*/ 	.word	0x000000ff
        /*71a4*/ 	.word	0x000344f8
        /*71a8*/ 	.short	0x010b
        /*71aa*/ 	.byte	0x04
	.zero		1


	//   ....[184]....
        /*71ac*/ 	.word	0x00020960
        /*71b0*/ 	.word	0x000000ff
        /*71b4*/ 	.word	0x00000000
        /*71b8*/ 	.short	0x0101
        /*71ba*/ 	.byte	0x09
	.zero		1


	//   ....[185]....
        /*71bc*/ 	.word	0x000209a0
        /*71c0*/ 	.word	0x000000ff
        /*71c4*/ 	.word	0x00034500
        /*71c8*/ 	.short	0x010a
        /*71ca*/ 	.byte	0x04
	.zero		1


	//   ....[186]....
        /*71cc*/ 	.word	0x00020a60
        /*71d0*/ 	.word	0x000000ff
        /*71d4*/ 	.word	0x000344e0
        /*71d8*/ 	.short	0x010b
        /*71da*/ 	.byte	0x04
	.zero		1


	//   ....[187]....
        /*71dc*/ 	.word	0x00020aa0
        /*71e0*/ 	.word	0x000000ff
        /*71e4*/ 	.word	0x00000000
        /*71e8*/ 	.short	0x0101
        /*71ea*/ 	.byte	0x06
	.zero		1


	//   ....[188]....
        /*71ec*/ 	.word	0x00020ad0
        /*71f0*/ 	.word	0x000000ff
        /*71f4*/ 	.word	0x00034508
        /*71f8*/ 	.short	0x010a
        /*71fa*/ 	.byte	0x04
	.zero		1


	//   ....[189]....
        /*71fc*/ 	.word	0x00020ba0
        /*7200*/ 	.word	0x000000ff
        /*7204*/ 	.word	0x000344e8
        /*7208*/ 	.short	0x010b
        /*720a*/ 	.byte	0x04
	.zero		1


	//   ....[190]....
        /*720c*/ 	.word	0x00020be0
        /*7210*/ 	.word	0x000000ff
        /*7214*/ 	.word	0x00000000
        /*7218*/ 	.short	0x0101
        /*721a*/ 	.byte	0x07
	.zero		1


	//   ....[191]....
        /*721c*/ 	.word	0x00020c10
        /*7220*/ 	.word	0x000000ff
        /*7224*/ 	.word	0x00034510
        /*7228*/ 	.short	0x010a
        /*722a*/ 	.byte	0x04
	.zero		1


	//   ....[192]....
        /*722c*/ 	.word	0x00020ce0
        /*7230*/ 	.word	0x000000ff
        /*7234*/ 	.word	0x000344f0
        /*7238*/ 	.short	0x010b
        /*723a*/ 	.byte	0x04
	.zero		1


	//   ....[193]....
        /*723c*/ 	.word	0x00020d20
        /*7240*/ 	.word	0x000000ff
        /*7244*/ 	.word	0x00000000
        /*7248*/ 	.short	0x0101
        /*724a*/ 	.byte	0x08
	.zero		1


	//   ....[194]....
        /*724c*/ 	.word	0x00020d50
        /*7250*/ 	.word	0x000000ff
        /*7254*/ 	.word	0x00034518
        /*7258*/ 	.short	0x010a
        /*725a*/ 	.byte	0x04
	.zero		1


	//   ....[195]....
        /*725c*/ 	.word	0x00020e20
        /*7260*/ 	.word	0x000000ff
        /*7264*/ 	.word	0x000344f8
        /*7268*/ 	.short	0x010b
        /*726a*/ 	.byte	0x04
	.zero		1


	//   ....[196]....
        /*726c*/ 	.word	0x00020e60
        /*7270*/ 	.word	0x000000ff
        /*7274*/ 	.word	0x00000000
        /*7278*/ 	.short	0x0101
        /*727a*/ 	.byte	0x09
	.zero		1


	//   ....[197]....
        /*727c*/ 	.word	0x00020ea0
        /*7280*/ 	.word	0x000000ff
        /*7284*/ 	.word	0x00034500
        /*7288*/ 	.short	0x010a
        /*728a*/ 	.byte	0x04
	.zero		1


	//   ....[198]....
        /*728c*/ 	.word	0x00020f60
        /*7290*/ 	.word	0x000000ff
        /*7294*/ 	.word	0x000344e0
        /*7298*/ 	.short	0x010b
        /*729a*/ 	.byte	0x04
	.zero		1


	//   ....[199]....
        /*729c*/ 	.word	0x00020fa0
        /*72a0*/ 	.word	0x000000ff
        /*72a4*/ 	.word	0x00000000
        /*72a8*/ 	.short	0x0101
        /*72aa*/ 	.byte	0x06
	.zero		1


	//   ....[200]....
        /*72ac*/ 	.word	0x00020fd0
        /*72b0*/ 	.word	0x000000ff
        /*72b4*/ 	.word	0x00034508
        /*72b8*/ 	.short	0x010a
        /*72ba*/ 	.byte	0x04
	.zero		1


	//   ....[201]....
        /*72bc*/ 	.word	0x000210a0
        /*72c0*/ 	.word	0x000000ff
        /*72c4*/ 	.word	0x000344e8
        /*72c8*/ 	.short	0x010b
        /*72ca*/ 	.byte	0x04
	.zero		1


	//   ....[202]....
        /*72cc*/ 	.word	0x000210e0
        /*72d0*/ 	.word	0x000000ff
        /*72d4*/ 	.word	0x00000000
        /*72d8*/ 	.short	0x0101
        /*72da*/ 	.byte	0x07
	.zero		1


	//   ....[203]....
        /*72dc*/ 	.word	0x00021110
        /*72e0*/ 	.word	0x000000ff
        /*72e4*/ 	.word	0x00034510
        /*72e8*/ 	.short	0x010a
        /*72ea*/ 	.byte	0x04
	.zero		1


	//   ....[204]....
        /*72ec*/ 	.word	0x000211e0
        /*72f0*/ 	.word	0x000000ff
        /*72f4*/ 	.word	0x000344f0
        /*72f8*/ 	.short	0x010b
        /*72fa*/ 	.byte	0x04
	.zero		1


	//   ....[205]....
        /*72fc*/ 	.word	0x00021220
        /*7300*/ 	.word	0x000000ff
        /*7304*/ 	.word	0x00000000
        /*7308*/ 	.short	0x0101
        /*730a*/ 	.byte	0x08
	.zero		1


	//   ....[206]....
        /*730c*/ 	.word	0x00021250
        /*7310*/ 	.word	0x000000ff
        /*7314*/ 	.word	0x00034518
        /*7318*/ 	.short	0x010a
        /*731a*/ 	.byte	0x04
	.zero		1


	//   ....[207]....
        /*731c*/ 	.word	0x00021320
        /*7320*/ 	.word	0x000000ff
        /*7324*/ 	.word	0x000344f8
        /*7328*/ 	.short	0x010b
        /*732a*/ 	.byte	0x04
	.zero		1


	//   ....[208]....
        /*732c*/ 	.word	0x00021360
        /*7330*/ 	.word	0x000000ff
        /*7334*/ 	.word	0x00000000
        /*7338*/ 	.short	0x0101
        /*733a*/ 	.byte	0x09
	.zero		1


	//   ....[209]....
        /*733c*/ 	.word	0x000213a0
        /*7340*/ 	.word	0x000000ff
        /*7344*/ 	.word	0x00034500
        /*7348*/ 	.short	0x010a
        /*734a*/ 	.byte	0x04
	.zero		1


	//   ....[210]....
        /*734c*/ 	.word	0x00021460
        /*7350*/ 	.word	0x000000ff
        /*7354*/ 	.word	0x000344e0
        /*7358*/ 	.short	0x010b
        /*735a*/ 	.byte	0x04
	.zero		1


	//   ....[211]....
        /*735c*/ 	.word	0x000214a0
        /*7360*/ 	.word	0x000000ff
        /*7364*/ 	.word	0x00000000
        /*7368*/ 	.short	0x0101
        /*736a*/ 	.byte	0x06
	.zero		1


	//   ....[212]....
        /*736c*/ 	.word	0x000214d0
        /*7370*/ 	.word	0x000000ff
        /*7374*/ 	.word	0x00034508
        /*7378*/ 	.short	0x010a
        /*737a*/ 	.byte	0x04
	.zero		1


	//   ....[213]....
        /*737c*/ 	.word	0x000215a0
        /*7380*/ 	.word	0x000000ff
        /*7384*/ 	.word	0x000344e8
        /*7388*/ 	.short	0x010b
        /*738a*/ 	.byte	0x04
	.zero		1


	//   ....[214]....
        /*738c*/ 	.word	0x000215e0
        /*7390*/ 	.word	0x000000ff
        /*7394*/ 	.word	0x00000000
        /*7398*/ 	.short	0x0101
        /*739a*/ 	.byte	0x07
	.zero		1


	//   ....[215]....
        /*739c*/ 	.word	0x00021610
        /*73a0*/ 	.word	0x000000ff
        /*73a4*/ 	.word	0x00034510
        /*73a8*/ 	.short	0x010a
        /*73aa*/ 	.byte	0x04
	.zero		1


	//   ....[216]....
        /*73ac*/ 	.word	0x000216f0
        /*73b0*/ 	.word	0x000000ff
        /*73b4*/ 	.word	0x000344f0
        /*73b8*/ 	.short	0x010b
        /*73ba*/ 	.byte	0x04
	.zero		1


	//   ....[217]....
        /*73bc*/ 	.word	0x00021730
        /*73c0*/ 	.word	0x000000ff
        /*73c4*/ 	.word	0x00000000
        /*73c8*/ 	.short	0x0101
        /*73ca*/ 	.byte	0x08
	.zero		1


	//   ....[218]....
        /*73cc*/ 	.word	0x00021760
        /*73d0*/ 	.word	0x000000ff
        /*73d4*/ 	.word	0x00034518
        /*73d8*/ 	.short	0x010a
        /*73da*/ 	.byte	0x04
	.zero		1


	//   ....[219]....
        /*73dc*/ 	.word	0x00021840
        /*73e0*/ 	.word	0x000000ff
        /*73e4*/ 	.word	0x000344f8
        /*73e8*/ 	.short	0x010b
        /*73ea*/ 	.byte	0x04
	.zero		1


	//   ....[220]....
        /*73ec*/ 	.word	0x00021890
        /*73f0*/ 	.word	0x000000ff
        /*73f4*/ 	.word	0x00000000
        /*73f8*/ 	.short	0x0101
        /*73fa*/ 	.byte	0x09
	.zero		1


	//   ....[221]....
        /*73fc*/ 	.word	0x00021e00
        /*7400*/ 	.word	0x000000ff
        /*7404*/ 	.word	0x00034500
        /*7408*/ 	.short	0x010a
        /*740a*/ 	.byte	0x04
	.zero		1


	//   ....[222]....
        /*740c*/ 	.word	0x00021e40
        /*7410*/ 	.word	0x000000ff
        /*7414*/ 	.word	0x00034508
        /*7418*/ 	.short	0x010a
        /*741a*/ 	.byte	0x04
	.zero		1


	//   ....[223]....
        /*741c*/ 	.word	0x00021e80
        /*7420*/ 	.word	0x000000ff
        /*7424*/ 	.word	0x00034510
        /*7428*/ 	.short	0x010a
        /*742a*/ 	.byte	0x04
	.zero		1


	//   ....[224]....
        /*742c*/ 	.word	0x00021ef0
        /*7430*/ 	.word	0x00000003
        /*7434*/ 	.word	0x00034518
        /*7438*/ 	.short	0x010a
        /*743a*/ 	.byte	0x3f
	.zero		1


	//   ....[225]....
        /*743c*/ 	.word	0x00022bc0
        /*7440*/ 	.word	0x00000008
        /*7444*/ 	.word	0x000344b0
        /*7448*/ 	.short	0x010a
        /*744a*/ 	.byte	0x3f
	.zero		1


	//   ....[226]....
        /*744c*/ 	.word	0x00022e80
        /*7450*/ 	.word	0x000000ff
        /*7454*/ 	.word	0x00034528
        /*7458*/ 	.short	0x0101
        /*745a*/ 	.byte	0x11
	.zero		1


	//   ....[227]....
        /*745c*/ 	.word	0x00022f50
        /*7460*/ 	.word	0x00000003
        /*7464*/ 	.word	0x00034400
        /*7468*/ 	.short	0x010a
        /*746a*/ 	.byte	0x3f
	.zero		1


	//   ....[228]....
        /*746c*/ 	.word	0x00023090
        /*7470*/ 	.word	0x00000002
        /*7474*/ 	.word	0x00000000
        /*7478*/ 	.short	0x0101
        /*747a*/ 	.byte	0x3f
	.zero		1


	//   ....[229]....
        /*747c*/ 	.word	0x00023890
        /*7480*/ 	.word	0x00000007
        /*7484*/ 	.word	0x00000000
        /*7488*/ 	.short	0x010a
        /*748a*/ 	.byte	0x3f
	.zero		1


	//   ....[230]....
        /*748c*/ 	.word	0x00023910
        /*7490*/ 	.word	0x00000009
        /*7494*/ 	.word	0x00000000
        /*7498*/ 	.short	0x010a
        /*749a*/ 	.byte	0x3f
	.zero		1


	//   ....[231]....
        /*749c*/ 	.word	0x000239a0
        /*74a0*/ 	.word	0x00000006
        /*74a4*/ 	.word	0x00000000
        /*74a8*/ 	.short	0x010a
        /*74aa*/ 	.byte	0x3f
	.zero		1


	//   ....[232]....
        /*74ac*/ 	.word	0x00023a30
        /*74b0*/ 	.word	0x00000009
        /*74b4*/ 	.word	0x00000000
        /*74b8*/ 	.short	0x010a
        /*74ba*/ 	.byte	0x3f
	.zero		1


	//   ....[233]....
        /*74bc*/ 	.word	0x00023ac0
        /*74c0*/ 	.word	0x00000006
        /*74c4*/ 	.word	0x00000000
        /*74c8*/ 	.short	0x010a
        /*74ca*/ 	.byte	0x3f
	.zero		1


	//   ....[234]....
        /*74cc*/ 	.word	0x00023b50
        /*74d0*/ 	.word	0x00000003
        /*74d4*/ 	.word	0x00000000
        /*74d8*/ 	.short	0x010a
        /*74da*/ 	.byte	0x3f
	.zero		1


	//   ....[235]....
        /*74dc*/ 	.word	0x000257d0
        /*74e0*/ 	.word	0x0000000c
        /*74e4*/ 	.word	0x00034440
        /*74e8*/ 	.short	0x010a
        /*74ea*/ 	.byte	0x3f
	.zero		1


	//   ....[236]....
        /*74ec*/ 	.word	0x000258f0
        /*74f0*/ 	.word	0x0000000c
        /*74f4*/ 	.word	0x00034400
        /*74f8*/ 	.short	0x0101
        /*74fa*/ 	.byte	0x3f
	.zero		1


	//   ....[237]....
        /*74fc*/ 	.word	0x000259c0
        /*7500*/ 	.word	0x00000003
        /*7504*/ 	.word	0x00034440
        /*7508*/ 	.short	0x010a
        /*750a*/ 	.byte	0x3f
	.zero		1


	//   ....[238]....
        /*750c*/ 	.word	0x00025a70
        /*7510*/ 	.word	0x00000003
        /*7514*/ 	.word	0x00034440
        /*7518*/ 	.short	0x010a
        /*751a*/ 	.byte	0x3f
	.zero		1


	//   ....[239]....
        /*751c*/ 	.word	0x00025b20
        /*7520*/ 	.word	0x00000003
        /*7524*/ 	.word	0x00034440
        /*7528*/ 	.short	0x010a
        /*752a*/ 	.byte	0x3f
	.zero		1


	//   ....[240]....
        /*752c*/ 	.word	0x00025bd0
        /*7530*/ 	.word	0x00000003
        /*7534*/ 	.word	0x00034440
        /*7538*/ 	.short	0x010a
        /*753a*/ 	.byte	0x3f
	.zero		1


	//   ....[241]....
        /*753c*/ 	.word	0x00025c80
        /*7540*/ 	.word	0x00000003
        /*7544*/ 	.word	0x00034440
        /*7548*/ 	.short	0x010a
        /*754a*/ 	.byte	0x3f
	.zero		1


	//   ....[242]....
        /*754c*/ 	.word	0x00025d30
        /*7550*/ 	.word	0x00000003
        /*7554*/ 	.word	0x00034440
        /*7558*/ 	.short	0x010a
        /*755a*/ 	.byte	0x3f
	.zero		1


	//   ....[243]....
        /*755c*/ 	.word	0x00025de0
        /*7560*/ 	.word	0x00000003
        /*7564*/ 	.word	0x00034440
        /*7568*/ 	.short	0x010a
        /*756a*/ 	.byte	0x3f
	.zero		1


	//   ....[244]....
        /*756c*/ 	.word	0x00025e90
        /*7570*/ 	.word	0x00000003
        /*7574*/ 	.word	0x00034440
        /*7578*/ 	.short	0x010a
        /*757a*/ 	.byte	0x3f
	.zero		1


	//   ....[245]....
        /*757c*/ 	.word	0x00025ef0
        /*7580*/ 	.word	0x0000000c
        /*7584*/ 	.word	0x00034400
        /*7588*/ 	.short	0x010a
        /*758a*/ 	.byte	0x3f
	.zero		1


	//   ....[246]....
        /*758c*/ 	.word	0x00025f60
        /*7590*/ 	.word	0x00000000
        /*7594*/ 	.word	0x00000000
        /*7598*/ 	.short	0x010a
        /*759a*/ 	.byte	0x3f
	.zero		1


	//   ....[247]....
        /*759c*/ 	.word	0x00025fc0
        /*75a0*/ 	.word	0x00000003
        /*75a4*/ 	.word	0x00034480
        /*75a8*/ 	.short	0x010a
        /*75aa*/ 	.byte	0x3f
	.zero		1


	//   ....[248]....
        /*75ac*/ 	.word	0x00026020
        /*75b0*/ 	.word	0x00000009
        /*75b4*/ 	.word	0x00034480
        /*75b8*/ 	.short	0x010a
        /*75ba*/ 	.byte	0x3f
	.zero		1


	//   ....[249]....
        /*75bc*/ 	.word	0x00026090
        /*75c0*/ 	.word	0x00000002
        /*75c4*/ 	.word	0x00000010
        /*75c8*/ 	.short	0x010a
        /*75ca*/ 	.byte	0x3f
	.zero		1


	//   ....[250]....
        /*75cc*/ 	.word	0x00026150
        /*75d0*/ 	.word	0x00000004
        /*75d4*/ 	.word	0x000344e0
        /*75d8*/ 	.short	0x010a
        /*75da*/ 	.byte	0x3f
	.zero		1


	//   ....[251]....
        /*75dc*/ 	.word	0x000261b0
        /*75e0*/ 	.word	0x0000000c
        /*75e4*/ 	.word	0x000344e8
        /*75e8*/ 	.short	0x010a
        /*75ea*/ 	.byte	0x3f
	.zero		1


	//   ....[252]....
        /*75ec*/ 	.word	0x00026210
        /*75f0*/ 	.word	0x0000000c
        /*75f4*/ 	.word	0x000344f0
        /*75f8*/ 	.short	0x010a
        /*75fa*/ 	.byte	0x3f
	.zero		1


	//   ....[253]....
        /*75fc*/ 	.word	0x00026270
        /*7600*/ 	.word	0x0000000c
        /*7604*/ 	.word	0x000344f8
        /*7608*/ 	.short	0x010a
        /*760a*/ 	.byte	0x3f
	.zero		1


	//   ....[254]....
        /*760c*/ 	.word	0x000262d0
        /*7610*/ 	.word	0x0000000c
        /*7614*/ 	.word	0x000344e0
        /*7618*/ 	.short	0x010a
        /*761a*/ 	.byte	0x3f
	.zero		1


	//   ....[255]....
        /*761c*/ 	.word	0x00026330
        /*7620*/ 	.word	0x0000000c
        /*7624*/ 	.word	0x000344e8
        /*7628*/ 	.short	0x010a
        /*762a*/ 	.byte	0x3f
	.zero		1


	//   ....[0]....
        /*762c*/ 	.word	0x00026390
        /*7630*/ 	.word	0x0000000c
        /*7634*/ 	.word	0x000344f0
        /*7638*/ 	.short	0x010a
        /*763a*/ 	.byte	0x3f
	.zero		1


	//   ....[1]....
        /*763c*/ 	.word	0x000263f0
        /*7640*/ 	.word	0x0000000c
        /*7644*/ 	.word	0x000344f8
        /*7648*/ 	.short	0x010a
        /*764a*/ 	.byte	0x3f
	.zero		1


	//   ....[2]....
        /*764c*/ 	.word	0x00026450
        /*7650*/ 	.word	0x0000000c
        /*7654*/ 	.word	0x000344e0
        /*7658*/ 	.short	0x010a
        /*765a*/ 	.byte	0x3f
	.zero		1


	//   ....[3]....
        /*765c*/ 	.word	0x000264b0
        /*7660*/ 	.word	0x0000000c
        /*7664*/ 	.word	0x000344e8
        /*7668*/ 	.short	0x010a
        /*766a*/ 	.byte	0x3f
	.zero		1


	//   ....[4]....
        /*766c*/ 	.word	0x00026510
        /*7670*/ 	.word	0x0000000c
        /*7674*/ 	.word	0x000344f0
        /*7678*/ 	.short	0x010a
        /*767a*/ 	.byte	0x3f
	.zero		1


	//   ....[5]....
        /*767c*/ 	.word	0x00026570
        /*7680*/ 	.word	0x0000000c
        /*7684*/ 	.word	0x000344f8
        /*7688*/ 	.short	0x010a
        /*768a*/ 	.byte	0x3f
	.zero		1


	//   ....[6]....
        /*768c*/ 	.word	0x000265d0
        /*7690*/ 	.word	0x0000000c
        /*7694*/ 	.word	0x000344e0
        /*7698*/ 	.short	0x010a
        /*769a*/ 	.byte	0x3f
	.zero		1


	//   ....[7]....
        /*769c*/ 	.word	0x00026630
        /*76a0*/ 	.word	0x0000000c
        /*76a4*/ 	.word	0x000344e8
        /*76a8*/ 	.short	0x010a
        /*76aa*/ 	.byte	0x3f
	.zero		1


	//   ....[8]....
        /*76ac*/ 	.word	0x00026690
        /*76b0*/ 	.word	0x0000000c
        /*76b4*/ 	.word	0x000344f0
        /*76b8*/ 	.short	0x010a
        /*76ba*/ 	.byte	0x3f
	.zero		1


	//   ....[9]....
        /*76bc*/ 	.word	0x000266f0
        /*76c0*/ 	.word	0x0000000c
        /*76c4*/ 	.word	0x000344f8
        /*76c8*/ 	.short	0x010a
        /*76ca*/ 	.byte	0x3f
	.zero		1


	//   ....[10]....
        /*76cc*/ 	.word	0x00026750
        /*76d0*/ 	.word	0x0000000c
        /*76d4*/ 	.word	0x000344e0
        /*76d8*/ 	.short	0x010a
        /*76da*/ 	.byte	0x3f
	.zero		1


	//   ....[11]....
        /*76dc*/ 	.word	0x000267b0
        /*76e0*/ 	.word	0x0000000c
        /*76e4*/ 	.word	0x000344e8
        /*76e8*/ 	.short	0x010a
        /*76ea*/ 	.byte	0x3f
	.zero		1


	//   ....[12]....
        /*76ec*/ 	.word	0x00026810
        /*76f0*/ 	.word	0x0000000c
        /*76f4*/ 	.word	0x000344f0
        /*76f8*/ 	.short	0x010a
        /*76fa*/ 	.byte	0x3f
	.zero		1


	//   ....[13]....
        /*76fc*/ 	.word	0x00026870
        /*7700*/ 	.word	0x0000000c
        /*7704*/ 	.word	0x000344f8
        /*7708*/ 	.short	0x010a
        /*770a*/ 	.byte	0x3f
	.zero		1


	//   ....[14]....
        /*770c*/ 	.word	0x000268d0
        /*7710*/ 	.word	0x0000000c
        /*7714*/ 	.word	0x000344e0
        /*7718*/ 	.short	0x010a
        /*771a*/ 	.byte	0x3f
	.zero		1


	//   ....[15]....
        /*771c*/ 	.word	0x00026930
        /*7720*/ 	.word	0x0000000c
        /*7724*/ 	.word	0x000344e8
        /*7728*/ 	.short	0x010a
        /*772a*/ 	.byte	0x3f
	.zero		1


	//   ....[16]....
        /*772c*/ 	.word	0x00026990
        /*7730*/ 	.word	0x0000000c
        /*7734*/ 	.word	0x000344f0
        /*7738*/ 	.short	0x010a
        /*773a*/ 	.byte	0x3f
	.zero		1


	//   ....[17]....
        /*773c*/ 	.word	0x000269f0
        /*7740*/ 	.word	0x0000000c
        /*7744*/ 	.word	0x000344f8
        /*7748*/ 	.short	0x010a
        /*774a*/ 	.byte	0x3f
	.zero		1


	//   ....[18]....
        /*774c*/ 	.word	0x00026a50
        /*7750*/ 	.word	0x0000000c
        /*7754*/ 	.word	0x000344e0
        /*7758*/ 	.short	0x010a
        /*775a*/ 	.byte	0x3f
	.zero		1


	//   ....[19]....
        /*775c*/ 	.word	0x00026ab0
        /*7760*/ 	.word	0x0000000c
        /*7764*/ 	.word	0x000344e8
        /*7768*/ 	.short	0x010a
        /*776a*/ 	.byte	0x3f
	.zero		1


	//   ....[20]....
        /*776c*/ 	.word	0x00026b10
        /*7770*/ 	.word	0x0000000c
        /*7774*/ 	.word	0x000344f0
        /*7778*/ 	.short	0x010a
        /*777a*/ 	.byte	0x3f
	.zero		1


	//   ....[21]....
        /*777c*/ 	.word	0x00026b70
        /*7780*/ 	.word	0x0000000c
        /*7784*/ 	.word	0x000344f8
        /*7788*/ 	.short	0x010a
        /*778a*/ 	.byte	0x3f
	.zero		1


	//   ....[22]....
        /*778c*/ 	.word	0x00026bd0
        /*7790*/ 	.word	0x0000000c
        /*7794*/ 	.word	0x000344e0
        /*7798*/ 	.short	0x010a
        /*779a*/ 	.byte	0x3f
	.zero		1


	//   ....[23]....
        /*779c*/ 	.word	0x00026c30
        /*77a0*/ 	.word	0x0000000c
        /*77a4*/ 	.word	0x000344e8
        /*77a8*/ 	.short	0x010a
        /*77aa*/ 	.byte	0x3f
	.zero		1


	//   ....[24]....
        /*77ac*/ 	.word	0x00026c90
        /*77b0*/ 	.word	0x0000000c
        /*77b4*/ 	.word	0x000344f0
        /*77b8*/ 	.short	0x010a
        /*77ba*/ 	.byte	0x3f
	.zero		1


	//   ....[25]....
        /*77bc*/ 	.word	0x00026cf0
        /*77c0*/ 	.word	0x0000000c
        /*77c4*/ 	.word	0x000344f8
        /*77c8*/ 	.short	0x010a
        /*77ca*/ 	.byte	0x3f
	.zero		1


	//   ....[26]....
        /*77cc*/ 	.word	0x00026d50
        /*77d0*/ 	.word	0x00000003
        /*77d4*/ 	.word	0x00034400
        /*77d8*/ 	.short	0x010a
        /*77da*/ 	.byte	0x3f
	.zero		1


	//   ....[27]....
        /*77dc*/ 	.word	0x00026db0
        /*77e0*/ 	.word	0x00000003
        /*77e4*/ 	.word	0x00034400
        /*77e8*/ 	.short	0x010a
        /*77ea*/ 	.byte	0x3f
	.zero		1


	//   ....[28]....
        /*77ec*/ 	.word	0x00026e10
        /*77f0*/ 	.word	0x00000003
        /*77f4*/ 	.word	0x00034528
        /*77f8*/ 	.short	0x010a
        /*77fa*/ 	.byte	0x3f
	.zero		1


	//   ....[29]....
        /*77fc*/ 	.word	0x00026e70
        /*7800*/ 	.word	0x00000006
        /*7804*/ 	.word	0x00034400
        /*7808*/ 	.short	0x010a
        /*780a*/ 	.byte	0x3f
	.zero		1


	//   ....[30]....
        /*780c*/ 	.word	0x00026ed0
        /*7810*/ 	.word	0x00000003
        /*7814*/ 	.word	0x00034500
        /*7818*/ 	.short	0x010a
        /*781a*/ 	.byte	0x3f
	.zero		1


	//   ....[31]....
        /*781c*/ 	.word	0x00026f30
        /*7820*/ 	.word	0x00000003
        /*7824*/ 	.word	0x00034508
        /*7828*/ 	.short	0x010a
        /*782a*/ 	.byte	0x3f
	.zero		1


	//   ....[32]....
        /*782c*/ 	.word	0x00026f90
        /*7830*/ 	.word	0x00000003
        /*7834*/ 	.word	0x00034510
        /*7838*/ 	.short	0x010a
        /*783a*/ 	.byte	0x3f
	.zero		1


	//   ....[33]....
        /*783c*/ 	.word	0x00026ff0
        /*7840*/ 	.word	0x00000003
        /*7844*/ 	.word	0x00034518
        /*7848*/ 	.short	0x010a
        /*784a*/ 	.byte	0x3f
	.zero		1


	//   ....[34]....
        /*784c*/ 	.word	0x00027050
        /*7850*/ 	.word	0x00000003
        /*7854*/ 	.word	0x00034500
        /*7858*/ 	.short	0x010a
        /*785a*/ 	.byte	0x3f
	.zero		1


	//   ....[35]....
        /*785c*/ 	.word	0x000270b0
        /*7860*/ 	.word	0x00000003
        /*7864*/ 	.word	0x00034508
        /*7868*/ 	.short	0x010a
        /*786a*/ 	.byte	0x3f
	.zero		1


	//   ....[36]....
        /*786c*/ 	.word	0x00027110
        /*7870*/ 	.word	0x00000003
        /*7874*/ 	.word	0x00034510
        /*7878*/ 	.short	0x010a
        /*787a*/ 	.byte	0x3f
	.zero		1


	//   ....[37]....
        /*787c*/ 	.word	0x00027170
        /*7880*/ 	.word	0x00000003
        /*7884*/ 	.word	0x00034518
        /*7888*/ 	.short	0x010a
        /*788a*/ 	.byte	0x3f
	.zero		1


	//   ....[38]....
        /*788c*/ 	.word	0x000271d0
        /*7890*/ 	.word	0x00000003
        /*7894*/ 	.word	0x00034500
        /*7898*/ 	.short	0x010a
        /*789a*/ 	.byte	0x3f
	.zero		1


	//   ....[39]....
        /*789c*/ 	.word	0x00027230
        /*78a0*/ 	.word	0x00000003
        /*78a4*/ 	.word	0x00034508
        /*78a8*/ 	.short	0x010a
        /*78aa*/ 	.byte	0x3f
	.zero		1


	//   ....[40]....
        /*78ac*/ 	.word	0x00027290
        /*78b0*/ 	.word	0x00000003
        /*78b4*/ 	.word	0x00034510
        /*78b8*/ 	.short	0x010a
        /*78ba*/ 	.byte	0x3f
	.zero		1


	//   ....[41]....
        /*78bc*/ 	.word	0x000272f0
        /*78c0*/ 	.word	0x00000003
        /*78c4*/ 	.word	0x00034518
        /*78c8*/ 	.short	0x010a
        /*78ca*/ 	.byte	0x3f
	.zero		1


	//   ....[42]....
        /*78cc*/ 	.word	0x00027350
        /*78d0*/ 	.word	0x00000003
        /*78d4*/ 	.word	0x00034500
        /*78d8*/ 	.short	0x010a
        /*78da*/ 	.byte	0x3f
	.zero		1


	//   ....[43]....
        /*78dc*/ 	.word	0x000273b0
        /*78e0*/ 	.word	0x00000003
        /*78e4*/ 	.word	0x00034508
        /*78e8*/ 	.short	0x010a
        /*78ea*/ 	.byte	0x3f
	.zero		1


	//   ....[44]....
        /*78ec*/ 	.word	0x00027410
        /*78f0*/ 	.word	0x00000003
        /*78f4*/ 	.word	0x00034510
        /*78f8*/ 	.short	0x010a
        /*78fa*/ 	.byte	0x3f
	.zero		1


	//   ....[45]....
        /*78fc*/ 	.word	0x00027470
        /*7900*/ 	.word	0x00000003
        /*7904*/ 	.word	0x00034518
        /*7908*/ 	.short	0x010a
        /*790a*/ 	.byte	0x3f
	.zero		1


	//   ....[46]....
        /*790c*/ 	.word	0x000274d0
        /*7910*/ 	.word	0x00000003
        /*7914*/ 	.word	0x00034500
        /*7918*/ 	.short	0x010a
        /*791a*/ 	.byte	0x3f
	.zero		1


	//   ....[47]....
        /*791c*/ 	.word	0x00027530
        /*7920*/ 	.word	0x00000003
        /*7924*/ 	.word	0x00034508
        /*7928*/ 	.short	0x010a
        /*792a*/ 	.byte	0x3f
	.zero		1


	//   ....[48]....
        /*792c*/ 	.word	0x00027590
        /*7930*/ 	.word	0x00000003
        /*7934*/ 	.word	0x00034510
        /*7938*/ 	.short	0x010a
        /*793a*/ 	.byte	0x3f
	.zero		1


	//   ....[49]....
        /*793c*/ 	.word	0x000275f0
        /*7940*/ 	.word	0x00000003
        /*7944*/ 	.word	0x00034518
        /*7948*/ 	.short	0x010a
        /*794a*/ 	.byte	0x3f
	.zero		1


	//   ....[50]....
        /*794c*/ 	.word	0x00027650
        /*7950*/ 	.word	0x00000003
        /*7954*/ 	.word	0x00034500
        /*7958*/ 	.short	0x010a
        /*795a*/ 	.byte	0x3f
	.zero		1


	//   ....[51]....
        /*795c*/ 	.word	0x000276b0
        /*7960*/ 	.word	0x00000003
        /*7964*/ 	.word	0x00034508
        /*7968*/ 	.short	0x010a
        /*796a*/ 	.byte	0x3f
	.zero		1


	//   ....[52]....
        /*796c*/ 	.word	0x00027710
        /*7970*/ 	.word	0x00000003
        /*7974*/ 	.word	0x00034510
        /*7978*/ 	.short	0x010a
        /*797a*/ 	.byte	0x3f
	.zero		1


	//   ....[53]....
        /*797c*/ 	.word	0x00027770
        /*7980*/ 	.word	0x00000003
        /*7984*/ 	.word	0x00034518
        /*7988*/ 	.short	0x010a
        /*798a*/ 	.byte	0x3f
	.zero		1


	//   ....[54]....
        /*798c*/ 	.word	0x000277d0
        /*7990*/ 	.word	0x00000003
        /*7994*/ 	.word	0x00034500
        /*7998*/ 	.short	0x010a
        /*799a*/ 	.byte	0x3f
	.zero		1


	//   ....[55]....
        /*799c*/ 	.word	0x00027830
        /*79a0*/ 	.word	0x00000003
        /*79a4*/ 	.word	0x00034508
        /*79a8*/ 	.short	0x010a
        /*79aa*/ 	.byte	0x3f
	.zero		1


	//   ....[56]....
        /*79ac*/ 	.word	0x00027890
        /*79b0*/ 	.word	0x00000003
        /*79b4*/ 	.word	0x00034510
        /*79b8*/ 	.short	0x010a
        /*79ba*/ 	.byte	0x3f
	.zero		1


	//   ....[57]....
        /*79bc*/ 	.word	0x000278f0
        /*79c0*/ 	.word	0x00000003
        /*79c4*/ 	.word	0x00034518
        /*79c8*/ 	.short	0x010a
        /*79ca*/ 	.byte	0x3f
	.zero		1


	//   ....[58]....
        /*79cc*/ 	.word	0x00027950
        /*79d0*/ 	.word	0x00000003
        /*79d4*/ 	.word	0x00034500
        /*79d8*/ 	.short	0x010a
        /*79da*/ 	.byte	0x3f
	.zero		1


	//   ....[59]....
        /*79dc*/ 	.word	0x000279b0
        /*79e0*/ 	.word	0x00000003
        /*79e4*/ 	.word	0x00034508
        /*79e8*/ 	.short	0x010a
        /*79ea*/ 	.byte	0x3f
	.zero		1


	//   ....[60]....
        /*79ec*/ 	.word	0x00027a10
        /*79f0*/ 	.word	0x00000003
        /*79f4*/ 	.word	0x00034510
        /*79f8*/ 	.short	0x010a
        /*79fa*/ 	.byte	0x3f
	.zero		1


	//   ....[61]....
        /*79fc*/ 	.word	0x00027a70
        /*7a00*/ 	.word	0x00000003
        /*7a04*/ 	.word	0x00034518
        /*7a08*/ 	.short	0x010a
        /*7a0a*/ 	.byte	0x3f
	.zero		1


	//   ....[62]....
        /*7a0c*/ 	.word	0x00027ad0
        /*7a10*/ 	.word	0x00000003
        /*7a14*/ 	.word	0x00034500
        /*7a18*/ 	.short	0x010a
        /*7a1a*/ 	.byte	0x3f
	.zero		1


	//   ....[63]....
        /*7a1c*/ 	.word	0x00027b30
        /*7a20*/ 	.word	0x00000003
        /*7a24*/ 	.word	0x00034508
        /*7a28*/ 	.short	0x010a
        /*7a2a*/ 	.byte	0x3f
	.zero		1


	//   ....[64]....
        /*7a2c*/ 	.word	0x00027b90
        /*7a30*/ 	.word	0x00000003
        /*7a34*/ 	.word	0x00034510
        /*7a38*/ 	.short	0x010a
        /*7a3a*/ 	.byte	0x3f
	.zero		1


	//   ....[65]....
        /*7a3c*/ 	.word	0x00027c60
        /*7a40*/ 	.word	0x00000008
        /*7a44*/ 	.word	0x000344b0
        /*7a48*/ 	.short	0x010a
        /*7a4a*/ 	.byte	0x3f
	.zero		1


	//   ....[66]....
        /*7a4c*/ 	.word	0x00027cb0
        /*7a50*/ 	.word	0x00000003
        /*7a54*/ 	.word	0x00034400
        /*7a58*/ 	.short	0x010a
        /*7a5a*/ 	.byte	0x3f
	.zero		1


	//   ....[67]....
        /*7a5c*/ 	.word	0x00027ec0
        /*7a60*/ 	.word	0x00000007
        /*7a64*/ 	.word	0x00000000
        /*7a68*/ 	.short	0x010a
        /*7a6a*/ 	.byte	0x3f
	.zero		1


	//   ....[68]....
        /*7a6c*/ 	.word	0x00027f10
        /*7a70*/ 	.word	0x00000009
        /*7a74*/ 	.word	0x00000000
        /*7a78*/ 	.short	0x010a
        /*7a7a*/ 	.byte	0x3f
	.zero		1


	//   ....[69]....
        /*7a7c*/ 	.word	0x00027f60
        /*7a80*/ 	.word	0x00000006
        /*7a84*/ 	.word	0x00000000
        /*7a88*/ 	.short	0x010a
        /*7a8a*/ 	.byte	0x3f
	.zero		1


	//   ....[70]....
        /*7a8c*/ 	.word	0x00027fb0
        /*7a90*/ 	.word	0x00000009
        /*7a94*/ 	.word	0x00000000
        /*7a98*/ 	.short	0x010a
        /*7a9a*/ 	.byte	0x3f
	.zero		1


	//   ....[71]....
        /*7a9c*/ 	.word	0x00028000
        /*7aa0*/ 	.word	0x00000006
        /*7aa4*/ 	.word	0x00000000
        /*7aa8*/ 	.short	0x010a
        /*7aaa*/ 	.byte	0x3f
	.zero		1


	//   ....[72]....
        /*7aac*/ 	.word	0x00028050
        /*7ab0*/ 	.word	0x0000000c
        /*7ab4*/ 	.word	0x00034440
        /*7ab8*/ 	.short	0x010a
        /*7aba*/ 	.byte	0x3f
	.zero		1


	//   ....[73]....
        /*7abc*/ 	.word	0x000280a0
        /*7ac0*/ 	.word	0x00000003
        /*7ac4*/ 	.word	0x00034440
        /*7ac8*/ 	.short	0x010a
        /*7aca*/ 	.byte	0x3f
	.zero		1


	//   ....[74]....
        /*7acc*/ 	.word	0x000280f0
        /*7ad0*/ 	.word	0x00000003
        /*7ad4*/ 	.word	0x00034440
        /*7ad8*/ 	.short	0x010a
        /*7ada*/ 	.byte	0x3f
	.zero		1


	//   ....[75]....
        /*7adc*/ 	.word	0x00028140
        /*7ae0*/ 	.word	0x00000003
        /*7ae4*/ 	.word	0x00034440
        /*7ae8*/ 	.short	0x010a
        /*7aea*/ 	.byte	0x3f
	.zero		1


	//   ....[76]....
        /*7aec*/ 	.word	0x00028190
        /*7af0*/ 	.word	0x00000003
        /*7af4*/ 	.word	0x00034440
        /*7af8*/ 	.short	0x010a
        /*7afa*/ 	.byte	0x3f
	.zero		1


	//   ....[77]....
        /*7afc*/ 	.word	0x000281e0
        /*7b00*/ 	.word	0x00000003
        /*7b04*/ 	.word	0x00034440
        /*7b08*/ 	.short	0x010a
        /*7b0a*/ 	.byte	0x3f
	.zero		1


	//   ....[78]....
        /*7b0c*/ 	.word	0x00028230
        /*7b10*/ 	.word	0x00000003
        /*7b14*/ 	.word	0x00034440
        /*7b18*/ 	.short	0x010a
        /*7b1a*/ 	.byte	0x3f
	.zero		1


	//   ....[79]....
        /*7b1c*/ 	.word	0x00028280
        /*7b20*/ 	.word	0x00000003
        /*7b24*/ 	.word	0x00034440
        /*7b28*/ 	.short	0x010a
        /*7b2a*/ 	.byte	0x3f
	.zero		1


	//----- nvinfo : EIATTR_NUM_MBARRIERS
	.align		4
.L_39:
        /*7b2c*/ 	.byte	0x03, 0x38
        /*7b2e*/ 	.short	0x002a


	//----- nvinfo : EIATTR_EXIT_INSTR_OFFSETS
	.align		4
        /*7b30*/ 	.byte	0x04, 0x1c
        /*7b32*/ 	.short	(.L_41 - .L_40)


	//   ....[0]....
.L_40:
        /*7b34*/ 	.word	0x00003010


	//   ....[1]....
        /*7b38*/ 	.word	0x00003290


	//   ....[2]....
        /*7b3c*/ 	.word	0x000033e0


	//   ....[3]....
        /*7b40*/ 	.word	0x0001e420


	//   ....[4]....
        /*7b44*/ 	.word	0x0001e4c0


	//   ....[5]....
        /*7b48*/ 	.word	0x00021f40


	//   ....[6]....
        /*7b4c*/ 	.word	0x00023ba0


	//   ....[7]....
        /*7b50*/ 	.word	0x00025ec0


	//----- nvinfo : EIATTR_MAX_THREADS
	.align		4
.L_41:
        /*7b54*/ 	.byte	0x04, 0x05
        /*7b56*/ 	.short	(.L_43 - .L_42)
.L_42:
        /*7b58*/ 	.word	0x00000180
        /*7b5c*/ 	.word	0x00000001
        /*7b60*/ 	.word	0x00000001


	//----- nvinfo : EIATTR_CRS_STACK_SIZE
	.align		4
.L_43:
        /*7b64*/ 	.byte	0x04, 0x1e
        /*7b66*/ 	.short	(.L_45 - .L_44)
.L_44:
        /*7b68*/ 	.word	0x00000000


	//----- nvinfo : EIATTR_CBANK_PARAM_SIZE
	.align		4
.L_45:
        /*7b6c*/ 	.byte	0x03, 0x19
        /*7b6e*/ 	.short	0x0770


	//----- nvinfo : EIATTR_PARAM_CBANK
	.align		4
        /*7b70*/ 	.byte	0x04, 0x0a
        /*7b72*/ 	.short	(.L_47 - .L_46)
	.align		4
.L_46:
        /*7b74*/ 	.word	index@(.nv.constant0._ZN7cutlass13device_kernelINS_4gemm6kernel13GemmUniversalINS1_17GroupProblemShapeIN4cute5tupleIJiiiEEEEENS1_10collective13CollectiveMmaINS1_39MainloopSm90ArrayTmaGmmaWarpSpecializedILi6ENS6_IJNS5_1CILi2EEENSC_ILi1EEESE_EEENS1_52KernelPtrArrayTmaWarpSpecializedPingpongFP8FastAccumEEENS6_IJNSC_ILi256EEESI_NSC_ILi64EEEEEENS_12float_e4m3_tEPNS6_IJlSE_NSC_ILi0EEEEEESL_SO_NS5_8TiledMMAINS5_8MMA_AtomIJNS5_4SM904GMMA31MMA_64x256x32_F32E4M3E4M3_SS_TNILNSS_7ScaleInE1ELSU_1EEEEEENS5_6LayoutINS6_IJSE_SE_SE_EEENS6_IJSM_SM_SM_EEEEENS6_IJNS5_10UnderscoreES11_S11_EEEEENS5_13SM90_TMA_LOADENS5_14ComposedLayoutINS5_7SwizzleILi2ELi4ELi3EEENS5_18smem_ptr_flag_bitsILi8EEENSX_INS6_IJNSC_ILi8EEESJ_EEENS6_IJSJ_SE_EEEEEEEvNS5_8identityENS5_23SM90_TMA_LOAD_MULTICASTES1E_vS1F_EENS_8epilogue10collective18CollectiveEpilogueINS1I_30Sm90PtrArrayTmaWarpSpecializedILi4ELi2ELi16ELb1ELb0ELi2EEEJSK_NS6_IJSJ_NSC_ILi32EEEEEENS_6half_tEPNS6_IJSE_lSM_EEES1P_S1R_NS1I_6fusion15FusionCallbacksIS1M_NS1S_17LinearCombinationIS1P_fS1P_fLNS_15FloatRoundStyleE2EEESK_S1O_JEEES14_NS15_INS16_ILi3ELi4ELi3EEENS18_ILi16EEENSX_INS6_IJSJ_S1A_EEENS6_IJSE_SJ_EEEEEEENS5_17SM75_U16x8_LDSM_TENS5_14SM90_TMA_STOREES23_NS5_17SM90_U16x8_STSM_TENS5_9Copy_AtomIJNS5_17SM90_U32x4_STSM_NES1P_EEEvEEEvvEEEEvNT_6ParamsE)
        /*7b78*/ 	.short	0x0210
        /*7b7a*/ 	.short	0x0770


	//----- nvinfo : EIATTR_SW_WAR
	.align		4
.L_47:
        /*7b7c*/ 	.byte	0x04, 0x36
        /*7b7e*/ 	.short	(.L_49 - .L_48)
.L_48:
        /*7b80*/ 	.word	0x00000008
.L_49:


//--------------------- .nv.callgraph             --------------------------
	.section	.nv.callgraph,"",@"SHT_CUDA_CALLGRAPH"
	.align	4
	.sectionentsize	8
	.align		4
        /*0000*/ 	.word	0x00000000
	.align		4
        /*0004*/ 	.word	0xffffffff
	.align		4
        /*0008*/ 	.word	index@(_ZN7cutlass13device_kernelINS_4gemm6kernel13GemmUniversalINS1_17GroupProblemShapeIN4cute5tupleIJiiiEEEEENS1_10collective13CollectiveMmaINS1_39MainloopSm90ArrayTmaGmmaWarpSpecializedILi6ENS6_IJNS5_1CILi2EEENSC_ILi1EEESE_EEENS1_52KernelPtrArrayTmaWarpSpecializedPingpongFP8FastAccumEEENS6_IJNSC_ILi256EEESI_NSC_ILi64EEEEEENS_12float_e4m3_tEPNS6_IJlSE_NSC_ILi0EEEEEESL_SO_NS5_8TiledMMAINS5_8MMA_AtomIJNS5_4SM904GMMA31MMA_64x256x32_F32E4M3E4M3_SS_TNILNSS_7ScaleInE1ELSU_1EEEEEENS5_6LayoutINS6_IJSE_SE_SE_EEENS6_IJSM_SM_SM_EEEEENS6_IJNS5_10UnderscoreES11_S11_EEEEENS5_13SM90_TMA_LOADENS5_14ComposedLayoutINS5_7SwizzleILi2ELi4ELi3EEENS5_18smem_ptr_flag_bitsILi8EEENSX_INS6_IJNSC_ILi8EEESJ_EEENS6_IJSJ_SE_EEEEEEEvNS5_8identityENS5_23SM90_TMA_LOAD_MULTICASTES1E_vS1F_EENS_8epilogue10collective18CollectiveEpilogueINS1I_30Sm90PtrArrayTmaWarpSpecializedILi4ELi2ELi16ELb1ELb0ELi2EEEJSK_NS6_IJSJ_NSC_ILi32EEEEEENS_6half_tEPNS6_IJSE_lSM_EEES1P_S1R_NS1I_6fusion15FusionCallbacksIS1M_NS1S_17LinearCombinationIS1P_fS1P_fLNS_15FloatRoundStyleE2EEESK_S1O_JEEES14_NS15_INS16_ILi3ELi4ELi3EEENS18_ILi16EEENSX_INS6_IJSJ_S1A_EEENS6_IJSE_SJ_EEEEEEENS5_17SM75_U16x8_LDSM_TENS5_14SM90_TMA_STOREES23_NS5_17SM90_U16x8_STSM_TENS5_9Copy_AtomIJNS5_17SM90_U32x4_STSM_NES1P_EEEvEEEvvEEEEvNT_6ParamsE)
	.align		4
        /*000c*/ 	.word	index@(__assertfail)
	.align		4
        /*0010*/ 	.word	0x00000000
	.align		4
        /*0014*/ 	.word	0xfffffffe
	.align		4
        /*0018*/ 	.word	0x00000000
	.align		4
        /*001c*/ 	.word	0xfffffffd
	.align		4
        /*0020*/ 	.word	0x00000000
	.align		4
        /*0024*/ 	.word	0xfffffffc


//--------------------- .nv.constant4             --------------------------
	.section	.nv.constant4,"a",@progbits
	.align	8
	.align		8
.nv.constant4:
        /*0000*/ 	.dword	__assertfail
	.align		8
        /*0008*/ 	.dword	__unnamed_1
	.align		8
        /*0010*/ 	.dword	_ZN39_INTERNAL_2b624678_4_k_cu_2c578ecd_32994cuda3std3__45__cpo5beginE
	.align		8
        /*0018*/ 	.dword	_ZN39_INTERNAL_2b624678_4_k_cu_2c578ecd_32994cuda3std3__45__cpo3endE
	.align		8
        /*0020*/ 	.dword	_ZN39_INTERNAL_2b624678_4_k_cu_2c578ecd_32994cuda3std3__45__cpo6cbeginE
	.align		8
        /*0028*/ 	.dword	_ZN39_INTERNAL_2b624678_4_k_cu_2c578ecd_32994cuda3std3__45__cpo4cendE
	.align		8
        /*0030*/ 	.dword	_ZN39_INTERNAL_2b624678_4_k_cu_2c578ecd_32994cuda3std3__441_GLOBAL__N__2b624678_4_k_cu_2c578ecd_32996ignoreE
	.align		8
        /*0038*/ 	.dword	_ZN39_INTERNAL_2b624678_4_k_cu_2c578ecd_32994cuda3std3__419piecewise_constructE
	.align		8
        /*0040*/ 	.dword	_ZN39_INTERNAL_2b624678_4_k_cu_2c578ecd_32994cuda3std3__48in_placeE
	.align		8
        /*0048*/ 	.dword	_ZN39_INTERNAL_2b624678_4_k_cu_2c578ecd_32994cuda3std6ranges3__45__cpo4swapE
	.align		8
        /*0050*/ 	.dword	_ZN39_INTERNAL_2b624678_4_k_cu_2c578ecd_32994cuda3std6ranges3__45__cpo9iter_moveE
	.align		8
        /*0058*/ 	.dword	_ZN39_INTERNAL_2b624678_4_k_cu_2c578ecd_32994cute7productE
	.align		8
        /*0060*/ 	.dword	_ZN39_INTERNAL_2b624678_4_k_cu_2c578ecd_32994cute1_E
	.align		8
        /*0068*/ 	.dword	$str$24
	.align		8
        /*0070*/ 	.dword	$str$25


//--------------------- .text._ZN7cutlass13device_kernelINS_4gemm6kernel13GemmUniversalINS1_17GroupProblemShapeIN4cute5tupleIJiiiEEEEENS1_10collective13CollectiveMmaINS1_39MainloopSm90ArrayTmaGmmaWarpSpecializedILi6ENS6_IJNS5_1CILi2EEENSC_ILi1EEESE_EEENS1_52KernelPtrArrayTmaWarpSpecializedPingpongFP8FastAccumEEENS6_IJNSC_ILi256EEESI_NSC_ILi64EEEEEENS_12float_e4m3_tEPNS6_IJlSE_NSC_ILi0EEEEEESL_SO_NS5_8TiledMMAINS5_8MMA_AtomIJNS5_4SM904GMMA31MMA_64x256x32_F32E4M3E4M3_SS_TNILNSS_7ScaleInE1ELSU_1EEEEEENS5_6LayoutINS6_IJSE_SE_SE_EEENS6_IJSM_SM_SM_EEEEENS6_IJNS5_10UnderscoreES11_S11_EEEEENS5_13SM90_TMA_LOADENS5_14ComposedLayoutINS5_7SwizzleILi2ELi4ELi3EEENS5_18smem_ptr_flag_bitsILi8EEENSX_INS6_IJNSC_ILi8EEESJ_EEENS6_IJSJ_SE_EEEEEEEvNS5_8identityENS5_23SM90_TMA_LOAD_MULTICASTES1E_vS1F_EENS_8epilogue10collective18CollectiveEpilogueINS1I_30Sm90PtrArrayTmaWarpSpecializedILi4ELi2ELi16ELb1ELb0ELi2EEEJSK_NS6_IJSJ_NSC_ILi32EEEEEENS_6half_tEPNS6_IJSE_lSM_EEES1P_S1R_NS1I_6fusion15FusionCallbacksIS1M_NS1S_17LinearCombinationIS1P_fS1P_fLNS_15FloatRoundStyleE2EEESK_S1O_JEEES14_NS15_INS16_ILi3ELi4ELi3EEENS18_ILi16EEENSX_INS6_IJSJ_S1A_EEENS6_IJSE_SJ_EEEEEEENS5_17SM75_U16x8_LDSM_TENS5_14SM90_TMA_STOREES23_NS5_17SM90_U16x8_STSM_TENS5_9Copy_AtomIJNS5_17SM90_U32x4_STSM_NES1P_EEEvEEEvvEEEEvNT_6ParamsE --------------------------
	.section	.text._ZN7cutlass13device_kernelINS_4gemm6kernel13GemmUniversalINS1_17GroupProblemShapeIN4cute5tupleIJiiiEEEEENS1_10collective13CollectiveMmaINS1_39MainloopSm90ArrayTmaGmmaWarpSpecializedILi6ENS6_IJNS5_1CILi2EEENSC_ILi1EEESE_EEENS1_52KernelPtrArrayTmaWarpSpecializedPingpongFP8FastAccumEEENS6_IJNSC_ILi256EEESI_NSC_ILi64EEEEEENS_12float_e4m3_tEPNS6_IJlSE_NSC_ILi0EEEEEESL_SO_NS5_8TiledMMAINS5_8MMA_AtomIJNS5_4SM904GMMA31MMA_64x256x32_F32E4M3E4M3_SS_TNILNSS_7ScaleInE1ELSU_1EEEEEENS5_6LayoutINS6_IJSE_SE_SE_EEENS6_IJSM_SM_SM_EEEEENS6_IJNS5_10UnderscoreES11_S11_EEEEENS5_13SM90_TMA_LOADENS5_14ComposedLayoutINS5_7SwizzleILi2ELi4ELi3EEENS5_18smem_ptr_flag_bitsILi8EEENSX_INS6_IJNSC_ILi8EEESJ_EEENS6_IJSJ_SE_EEEEEEEvNS5_8identityENS5_23SM90_TMA_LOAD_MULTICASTES1E_vS1F_EENS_8epilogue10collective18CollectiveEpilogueINS1I_30Sm90PtrArrayTmaWarpSpecializedILi4ELi2ELi16ELb1ELb0ELi2EEEJSK_NS6_IJSJ_NSC_ILi32EEEEEENS_6half_tEPNS6_IJSE_lSM_EEES1P_S1R_NS1I_6fusion15FusionCallbacksIS1M_NS1S_17LinearCombinationIS1P_fS1P_fLNS_15FloatRoundStyleE2EEESK_S1O_JEEES14_NS15_INS16_ILi3ELi4ELi3EEENS18_ILi16EEENSX_INS6_IJSJ_S1A_EEENS6_IJSE_SJ_EEEEEEENS5_17SM75_U16x8_LDSM_TENS5_14SM90_TMA_STOREES23_NS5_17SM90_U16x8_STSM_TENS5_9Copy_AtomIJNS5_17SM90_U32x4_STSM_NES1P_EEEvEEEvvEEEEvNT_6ParamsE,"ax",@progbits
	.align	128
.text._ZN7cutlass13device_kernelINS_4gemm6kernel13GemmUniversalINS1_17GroupProblemShapeIN4cute5tupleIJiiiEEEEENS1_10collective13CollectiveMmaINS1_39MainloopSm90ArrayTmaGmmaWarpSpecializedILi6ENS6_IJNS5_1CILi2EEENSC_ILi1EEESE_EEENS1_52KernelPtrArrayTmaWarpSpecializedPingpongFP8FastAccumEEENS6_IJNSC_ILi256EEESI_NSC_ILi64EEEEEENS_12float_e4m3_tEPNS6_IJlSE_NSC_ILi0EEEEEESL_SO_NS5_8TiledMMAINS5_8MMA_AtomIJNS5_4SM904GMMA31MMA_64x256x32_F32E4M3E4M3_SS_TNILNSS_7ScaleInE1ELSU_1EEEEEENS5_6LayoutINS6_IJSE_SE_SE_EEENS6_IJSM_SM_SM_EEEEENS6_IJNS5_10UnderscoreES11_S11_EEEEENS5_13SM90_TMA_LOADENS5_14ComposedLayoutINS5_7SwizzleILi2ELi4ELi3EEENS5_18smem_ptr_flag_bitsILi8EEENSX_INS6_IJNSC_ILi8EEESJ_EEENS6_IJSJ_SE_EEEEEEEvNS5_8identityENS5_23SM90_TMA_LOAD_MULTICASTES1E_vS1F_EENS_8epilogue10collective18CollectiveEpilogueINS1I_30Sm90PtrArrayTmaWarpSpecializedILi4ELi2ELi16ELb1ELb0ELi2EEEJSK_NS6_IJSJ_NSC_ILi32EEEEEENS_6half_tEPNS6_IJSE_lSM_EEES1P_S1R_NS1I_6fusion15FusionCallbacksIS1M_NS1S_17LinearCombinationIS1P_fS1P_fLNS_15FloatRoundStyleE2EEESK_S1O_JEEES14_NS15_INS16_ILi3ELi4ELi3EEENS18_ILi16EEENSX_INS6_IJSJ_S1A_EEENS6_IJSE_SJ_EEEEEEENS5_17SM75_U16x8_LDSM_TENS5_14SM90_TMA_STOREES23_NS5_17SM90_U16x8_STSM_TENS5_9Copy_AtomIJNS5_17SM90_U32x4_STSM_NES1P_EEEvEEEvvEEEEvNT_6ParamsE:
        .type           _ZN7cutlass13device_kernelINS_4gemm6kernel13GemmUniversalINS1_17GroupProblemShapeIN4cute5tupleIJiiiEEEEENS1_10collective13CollectiveMmaINS1_39MainloopSm90ArrayTmaGmmaWarpSpecializedILi6ENS6_IJNS5_1CILi2EEENSC_ILi1EEESE_EEENS1_52KernelPtrArrayTmaWarpSpecializedPingpongFP8FastAccumEEENS6_IJNSC_ILi256EEESI_NSC_ILi64EEEEEENS_12float_e4m3_tEPNS6_IJlSE_NSC_ILi0EEEEEESL_SO_NS5_8TiledMMAINS5_8MMA_AtomIJNS5_4SM904GMMA31MMA_64x256x32_F32E4M3E4M3_SS_TNILNSS_7ScaleInE1ELSU_1EEEEEENS5_6LayoutINS6_IJSE_SE_SE_EEENS6_IJSM_SM_SM_EEEEENS6_IJNS5_10UnderscoreES11_S11_EEEEENS5_13SM90_TMA_LOADENS5_14ComposedLayoutINS5_7SwizzleILi2ELi4ELi3EEENS5_18smem_ptr_flag_bitsILi8EEENSX_INS6_IJNSC_ILi8EEESJ_EEENS6_IJSJ_SE_EEEEEEEvNS5_8identityENS5_23SM90_TMA_LOAD_MULTICASTES1E_vS1F_EENS_8epilogue10collective18CollectiveEpilogueINS1I_30Sm90PtrArrayTmaWarpSpecializedILi4ELi2ELi16ELb1ELb0ELi2EEEJSK_NS6_IJSJ_NSC_ILi32EEEEEENS_6half_tEPNS6_IJSE_lSM_EEES1P_S1R_NS1I_6fusion15FusionCallbacksIS1M_NS1S_17LinearCombinationIS1P_fS1P_fLNS_15FloatRoundStyleE2EEESK_S1O_JEEES14_NS15_INS16_ILi3ELi4ELi3EEENS18_ILi16EEENSX_INS6_IJSJ_S1A_EEENS6_IJSE_SJ_EEEEEEENS5_17SM75_U16x8_LDSM_TENS5_14SM90_TMA_STOREES23_NS5_17SM90_U16x8_STSM_TENS5_9Copy_AtomIJNS5_17SM90_U32x4_STSM_NES1P_EEEvEEEvvEEEEvNT_6ParamsE,@function
        .size           _ZN7cutlass13device_kernelINS_4gemm6kernel13GemmUniversalINS1_17GroupProblemShapeIN4cute5tupleIJiiiEEEEENS1_10collective13CollectiveMmaINS1_39MainloopSm90ArrayTmaGmmaWarpSpecializedILi6ENS6_IJNS5_1CILi2EEENSC_ILi1EEESE_EEENS1_52KernelPtrArrayTmaWarpSpecializedPingpongFP8FastAccumEEENS6_IJNSC_ILi256EEESI_NSC_ILi64EEEEEENS_12float_e4m3_tEPNS6_IJlSE_NSC_ILi0EEEEEESL_SO_NS5_8TiledMMAINS5_8MMA_AtomIJNS5_4SM904GMMA31MMA_64x256x32_F32E4M3E4M3_SS_TNILNSS_7ScaleInE1ELSU_1EEEEEENS5_6LayoutINS6_IJSE_SE_SE_EEENS6_IJSM_SM_SM_EEEEENS6_IJNS5_10UnderscoreES11_S11_EEEEENS5_13SM90_TMA_LOADENS5_14ComposedLayoutINS5_7SwizzleILi2ELi4ELi3EEENS5_18smem_ptr_flag_bitsILi8EEENSX_INS6_IJNSC_ILi8EEESJ_EEENS6_IJSJ_SE_EEEEEEEvNS5_8identityENS5_23SM90_TMA_LOAD_MULTICASTES1E_vS1F_EENS_8epilogue10collective18CollectiveEpilogueINS1I_30Sm90PtrArrayTmaWarpSpecializedILi4ELi2ELi16ELb1ELb0ELi2EEEJSK_NS6_IJSJ_NSC_ILi32EEEEEENS_6half_tEPNS6_IJSE_lSM_EEES1P_S1R_NS1I_6fusion15FusionCallbacksIS1M_NS1S_17LinearCombinationIS1P_fS1P_fLNS_15FloatRoundStyleE2EEESK_S1O_JEEES14_NS15_INS16_ILi3ELi4ELi3EEENS18_ILi16EEENSX_INS6_IJSJ_S1A_EEENS6_IJSE_SJ_EEEEEEENS5_17SM75_U16x8_LDSM_TENS5_14SM90_TMA_STOREES23_NS5_17SM90_U16x8_STSM_TENS5_9Copy_AtomIJNS5_17SM90_U32x4_STSM_NES1P_EEEvEEEvvEEEEvNT_6ParamsE,(.L_x_644 - _ZN7cutlass13device_kernelINS_4gemm6kernel13GemmUniversalINS1_17GroupProblemShapeIN4cute5tupleIJiiiEEEEENS1_10collective13CollectiveMmaINS1_39MainloopSm90ArrayTmaGmmaWarpSpecializedILi6ENS6_IJNS5_1CILi2EEENSC_ILi1EEESE_EEENS1_52KernelPtrArrayTmaWarpSpecializedPingpongFP8FastAccumEEENS6_IJNSC_ILi256EEESI_NSC_ILi64EEEEEENS_12float_e4m3_tEPNS6_IJlSE_NSC_ILi0EEEEEESL_SO_NS5_8TiledMMAINS5_8MMA_AtomIJNS5_4SM904GMMA31MMA_64x256x32_F32E4M3E4M3_SS_TNILNSS_7ScaleInE1ELSU_1EEEEEENS5_6LayoutINS6_IJSE_SE_SE_EEENS6_IJSM_SM_SM_EEEEENS6_IJNS5_10UnderscoreES11_S11_EEEEENS5_13SM90_TMA_LOADENS5_14ComposedLayoutINS5_7SwizzleILi2ELi4ELi3EEENS5_18smem_ptr_flag_bitsILi8EEENSX_INS6_IJNSC_ILi8EEESJ_EEENS6_IJSJ_SE_EEEEEEEvNS5_8identityENS5_23SM90_TMA_LOAD_MULTICASTES1E_vS1F_EENS_8epilogue10collective18CollectiveEpilogueINS1I_30Sm90PtrArrayTmaWarpSpecializedILi4ELi2ELi16ELb1ELb0ELi2EEEJSK_NS6_IJSJ_NSC_ILi32EEEEEENS_6half_tEPNS6_IJSE_lSM_EEES1P_S1R_NS1I_6fusion15FusionCallbacksIS1M_NS1S_17LinearCombinationIS1P_fS1P_fLNS_15FloatRoundStyleE2EEESK_S1O_JEEES14_NS15_INS16_ILi3ELi4ELi3EEENS18_ILi16EEENSX_INS6_IJSJ_S1A_EEENS6_IJSE_SJ_EEEEEEENS5_17SM75_U16x8_LDSM_TENS5_14SM90_TMA_STOREES23_NS5_17SM90_U16x8_STSM_TENS5_9Copy_AtomIJNS5_17SM90_U32x4_STSM_NES1P_EEEvEEEvvEEEEvNT_6ParamsE)
        .other          _ZN7cutlass13device_kernelINS_4gemm6kernel13GemmUniversalINS1_17GroupProblemShapeIN4cute5tupleIJiiiEEEEENS1_10collective13CollectiveMmaINS1_39MainloopSm90ArrayTmaGmmaWarpSpecializedILi6ENS6_IJNS5_1CILi2EEENSC_ILi1EEESE_EEENS1_52KernelPtrArrayTmaWarpSpecializedPingpongFP8FastAccumEEENS6_IJNSC_ILi256EEESI_NSC_ILi64EEEEEENS_12float_e4m3_tEPNS6_IJlSE_NSC_ILi0EEEEEESL_SO_NS5_8TiledMMAINS5_8MMA_AtomIJNS5_4SM904GMMA31MMA_64x256x32_F32E4M3E4M3_SS_TNILNSS_7ScaleInE1ELSU_1EEEEEENS5_6LayoutINS6_IJSE_SE_SE_EEENS6_IJSM_SM_SM_EEEEENS6_IJNS5_10UnderscoreES11_S11_EEEEENS5_13SM90_TMA_LOADENS5_14ComposedLayoutINS5_7SwizzleILi2ELi4ELi3EEENS5_18smem_ptr_flag_bitsILi8EEENSX_INS6_IJNSC_ILi8EEESJ_EEENS6_IJSJ_SE_EEEEEEEvNS5_8identityENS5_23SM90_TMA_LOAD_MULTICASTES1E_vS1F_EENS_8epilogue10collective18CollectiveEpilogueINS1I_30Sm90PtrArrayTmaWarpSpecializedILi4ELi2ELi16ELb1ELb0ELi2EEEJSK_NS6_IJSJ_NSC_ILi32EEEEEENS_6half_tEPNS6_IJSE_lSM_EEES1P_S1R_NS1I_6fusion15FusionCallbacksIS1M_NS1S_17LinearCombinationIS1P_fS1P_fLNS_15FloatRoundStyleE2EEESK_S1O_JEEES14_NS15_INS16_ILi3ELi4ELi3EEENS18_ILi16EEENSX_INS6_IJSJ_S1A_EEENS6_IJSE_SJ_EEEEEEENS5_17SM75_U16x8_LDSM_TENS5_14SM90_TMA_STOREES23_NS5_17SM90_U16x8_STSM_TENS5_9Copy_AtomIJNS5_17SM90_U32x4_STSM_NES1P_EEEvEEEvvEEEEvNT_6ParamsE,@"STO_CUDA_ENTRY STV_DEFAULT"
_ZN7cutlass13device_kernelINS_4gemm6kernel13GemmUniversalINS1_17GroupProblemShapeIN4cute5tupleIJiiiEEEEENS1_10collective13CollectiveMmaINS1_39MainloopSm90ArrayTmaGmmaWarpSpecializedILi6ENS6_IJNS5_1CILi2EEENSC_ILi1EEESE_EEENS1_52KernelPtrArrayTmaWarpSpecializedPingpongFP8FastAccumEEENS6_IJNSC_ILi256EEESI_NSC_ILi64EEEEEENS_12float_e4m3_tEPNS6_IJlSE_NSC_ILi0EEEEEESL_SO_NS5_8TiledMMAINS5_8MMA_AtomIJNS5_4SM904GMMA31MMA_64x256x32_F32E4M3E4M3_SS_TNILNSS_7ScaleInE1ELSU_1EEEEEENS5_6LayoutINS6_IJSE_SE_SE_EEENS6_IJSM_SM_SM_EEEEENS6_IJNS5_10UnderscoreES11_S11_EEEEENS5_13SM90_TMA_LOADENS5_14ComposedLayoutINS5_7SwizzleILi2ELi4ELi3EEENS5_18smem_ptr_flag_bitsILi8EEENSX_INS6_IJNSC_ILi8EEESJ_EEENS6_IJSJ_SE_EEEEEEEvNS5_8identityENS5_23SM90_TMA_LOAD_MULTICASTES1E_vS1F_EENS_8epilogue10collective18CollectiveEpilogueINS1I_30Sm90PtrArrayTmaWarpSpecializedILi4ELi2ELi16ELb1ELb0ELi2EEEJSK_NS6_IJSJ_NSC_ILi32EEEEEENS_6half_tEPNS6_IJSE_lSM_EEES1P_S1R_NS1I_6fusion15FusionCallbacksIS1M_NS1S_17LinearCombinationIS1P_fS1P_fLNS_15FloatRoundStyleE2EEESK_S1O_JEEES14_NS15_INS16_ILi3ELi4ELi3EEENS18_ILi16EEENSX_INS6_IJSJ_S1A_EEENS6_IJSE_SJ_EEEEEEENS5_17SM75_U16x8_LDSM_TENS5_14SM90_TMA_STOREES23_NS5_17SM90_U16x8_STSM_TENS5_9Copy_AtomIJNS5_17SM90_U32x4_STSM_NES1P_EEEvEEEvvEEEEvNT_6ParamsE:
[----:B------:R-:W1:Y:S02]  /*0000*/  LDC R1, c[0x0][0x28] ;  /* 0x00000a00ff017b82 */ /* 0x000e640000000800 */
[----:B-1----:R-:W-:-:S06]  /*0010*/  IADD3 R1, R1, -0xf38, RZ ;  /* 0xfffff0c801017810 */ /* 0x002fcc0007ffe0ff */
[----:B------:R-:W1:Y:S01]  /*0020*/  LDC.64 R4, c[0x0][0x918] ;  /* 0x00024600ff047b82 */ /* 0x000e620000000a00 */
[----:B------:R-:W-:Y:S01]  /*0030*/  ULDC.64 UR38, c[0x0][0x208] ;  /* 0x0000820000267ab9 */ /* 0x000fe20000000a00 */
[----:B------:R-:W2:Y:S01]  /*0040*/  S2R R20, SR_TID.X ;  /* 0x0000000000147919 */ /* 0x000ea20000002100 */
[----:B------:R-:W-:Y:S01]  /*0050*/  ULDC UR4, c[0x0][0x910] ;  /* 0x0002440000047ab9 */ /* 0x000fe20000000800 */
[----:B------:R-:W-:Y:S01]  /*0060*/  ULDC.64 UR20, c[0x0][0x8d0] ;  /* 0x0002340000147ab9 */ /* 0x000fe20000000a00 */
[----:B------:R-:W-:Y:S01]  /*0070*/  ULDC.64 UR14, c[0x0][0x8c8] ;  /* 0x00023200000e7ab9 */ /* 0x000fe20000000a00 */
[----:B------:R-:W-:Y:S01]  /*0080*/  MOV R8, RZ ;  /* 0x000000ff00087202 */ /* 0x000fe20000000f00 */
[----:B------:R-:W-:Y:S01]  /*0090*/  ULDC.64 UR16, c[0x0][0x8e0] ;  /* 0x0002380000107ab9 */ /* 0x000fe20000000a00 */
[----:B------:R-:W3:Y:S01]  /*00a0*/  S2UR UR25, SR_CTAID.Y ;  /* 0x00000000001979c3 */ /* 0x000ee20000002600 */
[----:B------:R-:W-:Y:S01]  /*00b0*/  MOV R0, RZ ;  /* 0x000000ff00007202 */ /* 0x000fe20000000f00 */
[----:B------:R-:W-:Y:S01]  /*00c0*/  ULDC.64 UR22, c[0x0][0x8e8] ;  /* 0x00023a0000167ab9 */ /* 0x000fe20000000a00 */
[----:B-1----:R-:W4:Y:S01]  /*00d0*/  LDG.E R7, desc[UR38][R4.64] ;  /* 0x0000002604077981 */ /* 0x002f22000c1e1900 */
[----:B------:R-:W-:-:S03]  /*00e0*/  MOV R12, UR4 ;  /* 0x00000004000c7c02 */ /* 0x000fc60008000f00 */
[----:B------:R-:W4:Y:S01]  /*00f0*/  LDG.E R6, desc[UR38][R4.64+0x4] ;  /* 0x0000042604067981 */ /* 0x000f22000c1e1900 */
[----:B--2---:R-:W-:Y:S01]  /*0100*/  LOP3.LUT R21, R20, 0x1f, RZ, 0xc0, !PT ;  /* 0x0000001f14157812 */ /* 0x004fe200078ec0ff */
[----:B------:R-:W-:Y:S01]  /*0110*/  UISETP.NE.U32.AND UP0, UPT, UR20, URZ, UPT ;  /* 0x0000003f1400728c */ /* 0x000fe2000bf05070 */
[----:B------:R-:W1:Y:S01]  /*0120*/  S2UR UR58, SR_CTAID.X ;  /* 0x00000000003a79c3 */ /* 0x000e620000002500 */
[----:B------:R-:W-:Y:S01]  /*0130*/  ULDC UR4, c[0x0][0x908] ;  /* 0x0002420000047ab9 */ /* 0x000fe20000000800 */
[----:B------:R-:W-:Y:S01]  /*0140*/  ISETP.GE.AND P0, PT, R21, R12, PT ;  /* 0x0000000c1500720c */ /* 0x000fe20003f06270 */
[----:B------:R-:W-:Y:S02]  /*0150*/  UISETP.NE.AND.EX UP0, UPT, UR21, URZ, UPT, UP0 ;  /* 0x0000003f1500728c */ /* 0x000fe4000bf05300 */
[----:B------:R-:W-:-:S09]  /*0160*/  UISETP.NE.AND UP3, UPT, UR4, 0x1, UPT ;  /* 0x000000010400788c */ /* 0x000fd2000bf65270 */
[----:B------:R-:W-:Y:S01]  /*0170*/  @UP0 ULDC UR24, c[0x0][0x8dc] ;  /* 0x0002370000180ab9 */ /* 0x000fe20000000800 */
[----:B------:R-:W2:Y:S01]  /*0180*/  @!P0 LDC.64 R2, c[0x0][0x918] ;  /* 0x00024600ff028b82 */ /* 0x000ea20000000a00 */
[----:B---3--:R-:W-:Y:S01]  /*0190*/  @UP3 UMOV UR6, UR25 ;  /* 0x0000001900063c82 */ /* 0x008fe20008000000 */
[----:B------:R-:W-:Y:S01]  /*01a0*/  @UP3 ULDC UR8, c[0x0][0x10] ;  /* 0x0000040000083ab9 */ /* 0x000fe20000000800 */
[----:B------:R-:W-:Y:S01]  /*01b0*/  @UP3 UMOV UR4, UR6 ;  /* 0x0000000600043c82 */ /* 0x000fe20008000000 */
[----:B------:R-:W-:Y:S01]  /*01c0*/  @UP3 UMOV UR5, URZ ;  /* 0x0000003f00053c82 */ /* 0x000fe20008000000 */
[----:B------:R-:W-:Y:S01]  /*01d0*/  @!UP3 UMOV UR6, UR25 ;  /* 0x000000190006bc82 */ /* 0x000fe20008000000 */
[----:B-1----:R-:W-:Y:S01]  /*01e0*/  @UP3 UIMAD.WIDE.U32 UR8, UR58, UR8, UR4 ;  /* 0x000000083a0832a5 */ /* 0x002fe2000f8e0004 */
[----:B------:R-:W-:Y:S01]  /*01f0*/  @UP3 UMOV UR7, URZ ;  /* 0x0000003f00073c82 */ /* 0x000fe20008000000 */
[----:B--2---:R-:W-:-:S05]  /*0200*/  @!P0 IMAD.WIDE.U32 R2, R21, 0xc, R2 ;  /* 0x0000000c15028825 */ /* 0x004fca00078e0002 */
[----:B------:R1:W5:Y:S04]  /*0210*/  @!P0 LDG.E R8, desc[UR38][R2.64] ;  /* 0x0000002602088981 */ /* 0x000368000c1e1900 */
[----:B------:R1:W5:Y:S01]  /*0220*/  @!P0 LDG.E R0, desc[UR38][R2.64+0x4] ;  /* 0x0000042602008981 */ /* 0x000362000c1e1900 */
[----:B------:R-:W-:Y:S01]  /*0230*/  ISETP.NE.U32.AND P0, PT, RZ, UR22, PT ;  /* 0x00000016ff007c0c */ /* 0x000fe2000bf05070 */
[----:B------:R-:W-:-:S03]  /*0240*/  @!UP3 ULDC UR10, c[0x0][0xc] ;  /* 0x00000300000abab9 */ /* 0x000fc60000000800 */
[----:B------:R-:W-:Y:S01]  /*0250*/  ISETP.NE.AND.EX P0, PT, RZ, UR23, PT, P0 ;  /* 0x00000017ff007c0c */ /* 0x000fe2000bf05300 */
[----:B------:R-:W-:Y:S01]  /*0260*/  UMOV UR59, URZ ;  /* 0x0000003f003b7c82 */ /* 0x000fe20008000000 */
[----:B------:R-:W-:Y:S01]  /*0270*/  @UP3 UIADD3 UR7, UR9, UR7, URZ ;  /* 0x0000000709073290 */ /* 0x000fe2000fffe03f */
[----:B----4-:R-:W-:Y:S02]  /*0280*/  R2UR UR12, R7 ;  /* 0x00000000070c72ca */ /* 0x010fe400000e0000 */
[----:B------:R-:W-:-:S11]  /*0290*/  R2UR UR26, R6 ;  /* 0x00000000061a72ca */ /* 0x000fd600000e0000 */
[----:B------:R-:W-:-:S04]  /*02a0*/  UIADD3 UR11, UP1, UR12, UR14, URZ ;  /* 0x0000000e0c0b7290 */ /* 0x000fc8000ff3e03f */
[----:B------:R-:W-:Y:S02]  /*02b0*/  ULEA.HI.X.SX32 UR12, UR12, UR15, 0x1, UP1 ;  /* 0x0000000f0c0c7291 */ /* 0x000fe400088f0e3f */
[----:B------:R-:W-:-:S04]  /*02c0*/  UIADD3 UR11, UP1, UR11, -0x1, URZ ;  /* 0xffffffff0b0b7890 */ /* 0x000fc8000ff3e03f */
[----:B------:R-:W-:Y:S02]  /*02d0*/  UIADD3.X UR12, UR12, -0x1, URZ, UP1, !UPT ;  /* 0xffffffff0c0c7890 */ /* 0x000fe40008ffe43f */
[----:B------:R-:W-:-:S04]  /*02e0*/  @UP0 UIADD3 UR24, UP1, UR11, UR24, URZ ;  /* 0x000000180b180290 */ /* 0x000fc8000ff3e03f */
[----:B------:R-:W-:Y:S02]  /*02f0*/  @UP0 UIADD3.X UR27, URZ, UR12, URZ, UP1, !UPT ;  /* 0x0000000c3f1b0290 */ /* 0x000fe40008ffe43f */
[----:B------:R-:W-:Y:S02]  /*0300*/  UIADD3 UR13, UP1, UR26, UR16, URZ ;  /* 0x000000101a0d7290 */ /* 0x000fe4000ff3e03f */
[----:B------:R-:W-:Y:S02]  /*0310*/  @UP0 UIMAD.WIDE.U32 UR18, UR27, UR20, URZ ;  /* 0x000000141b1202a5 */ /* 0x000fe4000f8e003f */
[----:B------:R-:W-:Y:S02]  /*0320*/  ULEA.HI.X.SX32 UR26, UR26, UR17, 0x1, UP1 ;  /* 0x000000111a1a7291 */ /* 0x000fe400088f0e3f */
[----:B------:R-:W-:Y:S02]  /*0330*/  @UP0 UIMAD.WIDE.U32 UR18, UP1, UR24, UR21, UR18 ;  /* 0x00000015181202a5 */ /* 0x000fe4000f820012 */
[----:B------:R-:W-:-:S02]  /*0340*/  @UP0 UIMAD.WIDE.U32 UR4, UR24, UR20, URZ ;  /* 0x00000014180402a5 */ /* 0x000fc4000f8e003f */
[----:B------:R-:W-:Y:S02]  /*0350*/  @UP0 UIADD3.X UR25, URZ, URZ, URZ, UP1, !UPT ;  /* 0x0000003f3f190290 */ /* 0x000fe40008ffe43f */
[----:B------:R-:W-:Y:S01]  /*0360*/  @UP0 UIADD3 URZ, UP1, UR5, UR18, URZ ;  /* 0x00000012053f0290 */ /* 0x000fe2000ff3e03f */
[----:B------:R-:W-:Y:S01]  /*0370*/  @UP0 UMOV UR24, UR19 ;  /* 0x0000001300180c82 */ /* 0x000fe20008000000 */
[----:B------:R-:W-:Y:S02]  /*0380*/  @!UP3 UIMAD.WIDE.U32 UR4, UR10, UR6, UR58 ;  /* 0x000000060a04b2a5 */ /* 0x000fe4000f8e003a */
[----:B------:R-:W-:Y:S02]  /*0390*/  @UP0 UIMAD.WIDE.U32.X UR18, UR27, UR21, UR24, UP1 ;  /* 0x000000151b1202a5 */ /* 0x000fe400088e0418 */
[----:B------:R-:W-:-:S03]  /*03a0*/  UIADD3 UR13, UP2, UR13, -0x1, URZ ;  /* 0xffffffff0d0d7890 */ /* 0x000fc6000ff5e03f */
[----:B------:R-:W-:Y:S01]  /*03b0*/  @!UP3 UMOV UR8, UR4 ;  /* 0x000000040008bc82 */ /* 0x000fe20008000000 */
[----:B------:R-:W-:Y:S01]  /*03c0*/  UIADD3.X UR24, UR26, -0x1, URZ, UP2, !UPT ;  /* 0xffffffff1a187890 */ /* 0x000fe200097fe43f */
[----:B------:R-:W-:Y:S01]  /*03d0*/  @!UP3 UMOV UR7, UR5 ;  /* 0x000000050007bc82 */ /* 0x000fe20008000000 */
[----:B------:R-:W-:Y:S01]  /*03e0*/  @UP0 UMOV UR11, UR18 ;  /* 0x00000012000b0c82 */ /* 0x000fe20008000000 */
[----:B------:R-:W-:Y:S01]  /*03f0*/  @UP0 UMOV UR12, UR19 ;  /* 0x00000013000c0c82 */ /* 0x000fe20008000000 */
[----:B-1----:R-:W-:Y:S08]  /*0400*/  @!P0 BRA `(.L_x_0) ;  /* 0x0000000000308947 */ /* 0x002ff00003800000 */
[----:B------:R-:W-:Y:S02]  /*0410*/  ULDC UR9, c[0x0][0x8f4] ;  /* 0x00023d0000097ab9 */ /* 0x000fe40000000800 */
[----:B------:R-:W-:-:S04]  /*0420*/  UIADD3 UR9, UP1, UR13, UR9, URZ ;  /* 0x000000090d097290 */ /* 0x000fc8000ff3e03f */
[----:B------:R-:W-:-:S04]  /*0430*/  UIADD3.X UR10, URZ, UR24, URZ, UP1, !UPT ;  /* 0x000000183f0a7290 */ /* 0x000fc80008ffe43f */
[----:B------:R-:W-:-:S04]  /*0440*/  UIMAD.WIDE.U32 UR4, UR10, UR22, URZ ;  /* 0x000000160a0472a5 */ /* 0x000fc8000f8e003f */
[----:B------:R-:W-:Y:S02]  /*0450*/  UIMAD.WIDE.U32 UR18, UP1, UR9, UR23, UR4 ;  /* 0x00000017091272a5 */ /* 0x000fe4000f820004 */
[----:B------:R-:W-:Y:S02]  /*0460*/  UIMAD.WIDE.U32 UR4, UR9, UR22, URZ ;  /* 0x00000016090472a5 */ /* 0x000fe4000f8e003f */
[----:B------:R-:W-:Y:S02]  /*0470*/  UIADD3.X UR25, URZ, URZ, URZ, UP1, !UPT ;  /* 0x0000003f3f197290 */ /* 0x000fe40008ffe43f */
[----:B------:R-:W-:Y:S01]  /*0480*/  UIADD3 URZ, UP1, UR5, UR18, URZ ;  /* 0x00000012053f7290 */ /* 0x000fe2000ff3e03f */
[----:B------:R-:W-:-:S03]  /*0490*/  UMOV UR24, UR19 ;  /* 0x0000001300187c82 */ /* 0x000fc60008000000 */
[----:B------:R-:W-:-:S07]  /*04a0*/  UIMAD.WIDE.U32.X UR4, UR10, UR23, UR24, UP1 ;  /* 0x000000170a0472a5 */ /* 0x000fce00088e0418 */
[----:B------:R-:W-:Y:S01]  /*04b0*/  UMOV UR13, UR4 ;  /* 0x00000004000d7c82 */ /* 0x000fe20008000000 */
[----:B------:R-:W-:-:S05]  /*04c0*/  UMOV UR24, UR5 ;  /* 0x0000000500187c82 */ /* 0x000fca0008000000 */
.L_x_0:
[----:B------:R-:W-:Y:S01]  /*04d0*/  ULDC UR9, c[0x0][0x934] ;  /* 0x00024d0000097ab9 */ /* 0x000fe20000000800 */
[----:B------:R-:W-:Y:S01]  /*04e0*/  ULDC UR10, c[0x0][0x904] ;  /* 0x00024100000a7ab9 */ /* 0x000fe20000000800 */
[----:B------:R-:W-:Y:S01]  /*04f0*/  ULDC UR4, c[0x0][0x938] ;  /* 0x00024e0000047ab9 */ /* 0x000fe20000000800 */
[----:B------:R-:W-:Y:S01]  /*0500*/  USHF.L.U32 UR9, UR9, UR10, URZ ;  /* 0x0000000a09097299 */ /* 0x000fe2000800063f */
[----:B------:R-:W-:Y:S01]  /*0510*/  SHF.R.U32.HI R14, RZ, 0x5, R20 ;  /* 0x00000005ff0e7819 */ /* 0x000fe20000011614 */
[----:B------:R-:W-:Y:S01]  /*0520*/  USHF.L.U32 UR10, UR4, UR10, URZ ;  /* 0x0000000a040a7299 */ /* 0x000fe2000800063f */
[----:B------:R-:W-:Y:S01]  /*0530*/  ULDC UR27, c[0x0][0x8d8] ;  /* 0x00023600001b7ab9 */ /* 0x000fe20000000800 */
[----:B------:R-:W-:Y:S02]  /*0540*/  ULDC UR31, c[0x0][0x8f0] ;  /* 0x00023c00001f7ab9 */ /* 0x000fe40000000800 */
[----:B------:R-:W-:Y:S01]  /*0550*/  MOV R10, UR9 ;  /* 0x00000009000a7c02 */ /* 0x000fe20008000f00 */
[----:B------:R-:W-:Y:S01]  /*0560*/  USHF.R.U64 UR18, UR11, UR27, UR12 ;  /* 0x0000001b0b127299 */ /* 0x000fe2000800120c */
[----:B------:R-:W-:Y:S01]  /*0570*/  MOV R9, UR10 ;  /* 0x0000000a00097c02 */ /* 0x000fe20008000f00 */
[----:B------:R-:W-:Y:S01]  /*0580*/  USHF.R.U64 UR11, UR13, UR31, UR24 ;  /* 0x0000001f0d0b7299 */ /* 0x000fe20008001218 */
[----:B------:R-:W-:Y:S01]  /*0590*/  IABS R2, R10 ;  /* 0x0000000a00027213 */ /* 0x000fe20000000000 */
[----:B------:R-:W-:Y:S01]  /*05a0*/  UIADD3 UR18, UR18, -0x1, UR9 ;  /* 0xffffffff12127890 */ /* 0x000fe2000fffe009 */
[----:B------:R-:W-:Y:S01]  /*05b0*/  IABS R3, R9 ;  /* 0x0000000900037213 */ /* 0x000fe20000000000 */
[----:B------:R-:W-:Y:S01]  /*05c0*/  UIADD3 UR11, UR11, -0x1, UR10 ;  /* 0xffffffff0b0b7890 */ /* 0x000fe2000fffe00a */
[----:B------:R-:W-:Y:S01]  /*05d0*/  R2UR UR29, R2 ;  /* 0x00000000021d72ca */ /* 0x000fe200000e0000 */
[----:B------:R-:W-:Y:S01]  /*05e0*/  UMOV UR12, URZ ;  /* 0x0000003f000c7c82 */ /* 0x000fe20008000000 */
[----:B------:R-:W-:Y:S01]  /*05f0*/  MOV R2, R3 ;  /* 0x0000000300027202 */ /* 0x000fe20000000f00 */
[----:B------:R-:W-:Y:S01]  /*0600*/  UMOV UR4, URZ ;  /* 0x0000003f00047c82 */ /* 0x000fe20008000000 */
[----:B------:R-:W-:-:S02]  /*0610*/  UISETP.GE.AND UP5, UPT, UR18, URZ, UPT ;  /* 0x0000003f1200728c */ /* 0x000fc4000bfa6270 */
[----:B------:R-:W-:Y:S01]  /*0620*/  R2UR UR28, R2 ;  /* 0x00000000021c72ca */ /* 0x000fe200000e0000 */
[----:B------:R-:W-:Y:S01]  /*0630*/  UISETP.NE.AND UP4, UPT, UR9, URZ, UPT ;  /* 0x0000003f0900728c */ /* 0x000fe2000bf85270 */
[----:B------:R-:W-:-:S05]  /*0640*/  UMOV UR59, 0x1 ;  /* 0x00000001003b7882 */ /* 0x000fca0000000000 */
[----:B------:R-:W1:Y:S08]  /*0650*/  I2F.RP R2, UR29 ;  /* 0x0000001d00027d06 */ /* 0x000e700008209400 */
[----:B------:R-:W2:Y:S08]  /*0660*/  I2F.RP R4, UR28 ;  /* 0x0000001c00047d06 */ /* 0x000eb00008209400 */
[----:B-1----:R-:W1:Y:S08]  /*0670*/  MUFU.RCP R2, R2 ;  /* 0x0000000200027308 */ /* 0x002e700000001000 */
[----:B--2---:R-:W2:Y:S01]  /*0680*/  MUFU.RCP R4, R4 ;  /* 0x0000000400047308 */ /* 0x004ea20000001000 */
[----:B-1----:R-:W-:Y:S01]  /*0690*/  VIADD R3, R2, 0xffffffe ;  /* 0x0ffffffe02037836 */ /* 0x002fe20000000000 */
[----:B------:R-:W-:-:S04]  /*06a0*/  MOV R2, UR18 ;  /* 0x0000001200027c02 */ /* 0x000fc80008000f00 */
[----:B------:R-:W-:Y:S02]  /*06b0*/  IABS R2, R2 ;  /* 0x0000000200027213 */ /* 0x000fe40000000000 */
[----:B------:R-:W1:Y:S01]  /*06c0*/  F2I.FTZ.U32.TRUNC.NTZ R3, R3 ;  /* 0x0000000300037305 */ /* 0x000e62000021f000 */
[----:B--2---:R-:W-:Y:S02]  /*06d0*/  IADD3 R5, R4, 0xffffffe, RZ ;  /* 0x0ffffffe04057810 */ /* 0x004fe40007ffe0ff */
[----:B------:R-:W-:Y:S02]  /*06e0*/  IABS R4, R10 ;  /* 0x0000000a00047213 */ /* 0x000fe40000000000 */
[----:B------:R-:W-:-:S03]  /*06f0*/  R2UR UR26, R2 ;  /* 0x00000000021a72ca */ /* 0x000fc600000e0000 */
[----:B------:R-:W2:Y:S01]  /*0700*/  F2I.FTZ.U32.TRUNC.NTZ R5, R5 ;  /* 0x0000000500057305 */ /* 0x000ea2000021f000 */
[----:B------:R-:W-:Y:S02]  /*0710*/  IADD3 R4, RZ, -R4, RZ ;  /* 0x80000004ff047210 */ /* 0x000fe40007ffe0ff */
[----:B-1----:R-:W-:Y:S02]  /*0720*/  R2UR UR13, R3 ;  /* 0x00000000030d72ca */ /* 0x002fe400000e0000 */
[----:B------:R-:W-:Y:S02]  /*0730*/  MOV R3, UR11 ;  /* 0x0000000b00037c02 */ /* 0x000fe40008000f00 */
[----:B--2---:R-:W-:Y:S02]  /*0740*/  R2UR UR5, R5 ;  /* 0x00000000050572ca */ /* 0x004fe400000e0000 */
[----:B------:R-:W-:Y:S02]  /*0750*/  IABS R5, R3 ;  /* 0x0000000300057213 */ /* 0x000fe40000000000 */
[----:B------:R-:W-:-:S05]  /*0760*/  MOV R3, R4 ;  /* 0x0000000400037202 */ /* 0x000fca0000000f00 */
[----:B------:R-:W-:Y:S01]  /*0770*/  UIADD3 UR24, URZ, -UR13, URZ ;  /* 0x8000000d3f187290 */ /* 0x000fe2000fffe03f */
[----:B------:R-:W-:Y:S02]  /*0780*/  IABS R4, R9 ;  /* 0x0000000900047213 */ /* 0x000fe40000000000 */
[----:B------:R-:W-:Y:S01]  /*0790*/  MOV R2, R5 ;  /* 0x0000000500027202 */ /* 0x000fe20000000f00 */
[----:B------:R-:W-:Y:S01]  /*07a0*/  UIMAD UR24, UR24, UR29, URZ ;  /* 0x0000001d181872a4 */ /* 0x000fe2000f8e023f */
[----:B------:R-:W-:Y:S02]  /*07b0*/  IADD3 R4, RZ, -R4, RZ ;  /* 0x80000004ff047210 */ /* 0x000fe40007ffe0ff */
[----:B------:R-:W-:Y:S01]  /*07c0*/  R2UR UR30, R3 ;  /* 0x00000000031e72ca */ /* 0x000fe200000e0000 */
[----:B------:R-:W-:Y:S01]  /*07d0*/  UIADD3 UR32, URZ, -UR5, URZ ;  /* 0x800000053f207290 */ /* 0x000fe2000fffe03f */
[----:B------:R-:W-:Y:S01]  /*07e0*/  R2UR UR34, R2 ;  /* 0x00000000022272ca */ /* 0x000fe200000e0000 */
[----:B------:R-:W-:Y:S01]  /*07f0*/  UIMAD.WIDE.U32 UR24, UR13, UR24, UR12 ;  /* 0x000000180d1872a5 */ /* 0x000fe2000f8e000c */
[----:B------:R-:W-:Y:S01]  /*0800*/  IMAD.MOV.U32 R2, RZ, RZ, R4 ;  /* 0x000000ffff027224 */ /* 0x000fe200078e0004 */
[----:B------:R-:W-:Y:S01]  /*0810*/  UIMAD UR32, UR32, UR28, URZ ;  /* 0x0000001c202072a4 */ /* 0x000fe2000f8e023f */
[----:B------:R-:W1:Y:S03]  /*0820*/  SHFL.IDX PT, R3, R14, RZ, 0x1f ;  /* 0x00001fff0e037589 */ /* 0x000e6600000e0000 */
[----:B------:R-:W-:Y:S01]  /*0830*/  R2UR UR12, R2 ;  /* 0x00000000020c72ca */ /* 0x000fe200000e0000 */
[----:B------:R-:W-:Y:S01]  /*0840*/  UMOV UR13, UR25 ;  /* 0x00000019000d7c82 */ /* 0x000fe20008000000 */
[----:B------:R-:W-:Y:S01]  /*0850*/  UIMAD.WIDE.U32 UR32, UR5, UR32, UR4 ;  /* 0x00000020052072a5 */ /* 0x000fe2000f8e0004 */
[----:B------:R-:W-:Y:S01]  /*0860*/  SHF.R.U32.HI R2, RZ, 0x7, R20 ;  /* 0x00000007ff027819 */ /* 0x000fe20000011614 */
[----:B------:R-:W-:-:S02]  /*0870*/  UIMAD.WIDE.U32 UR4, UR13, UR26, URZ ;  /* 0x0000001a0d0472a5 */ /* 0x000fc4000f8e003f */
[----:B------:R-:W-:Y:S02]  /*0880*/  ULOP3.LUT UR32, URZ, UR9, URZ, 0x33, !UPT ;  /* 0x000000093f207292 */ /* 0x000fe4000f8e333f */
[----:B------:R-:W-:Y:S01]  /*0890*/  UIMAD UR5, UR5, UR30, UR26 ;  /* 0x0000001e050572a4 */ /* 0x000fe2000f8e021a */
[----:B------:R-:W2:Y:S01]  /*08a0*/  SHFL.IDX PT, R2, R2, RZ, 0x1f ;  /* 0x00001fff02027589 */ /* 0x000ea200000e0000 */
[----:B------:R-:W-:Y:S01]  /*08b0*/  UMOV UR19, UR33 ;  /* 0x0000002100137c82 */ /* 0x000fe20008000000 */
[----:B------:R-:W-:Y:S02]  /*08c0*/  ULOP3.LUT UR33, URZ, UR10, URZ, 0x33, !UPT ;  /* 0x0000000a3f217292 */ /* 0x000fe4000f8e333f */
[----:B------:R-:W-:Y:S02]  /*08d0*/  UIMAD.WIDE.U32 UR24, UR19, UR34, URZ ;  /* 0x00000022131872a5 */ /* 0x000fe4000f8e003f */
[----:B------:R-:W-:Y:S02]  /*08e0*/  UISETP.GT.U32.AND UP1, UPT, UR29, UR5, UPT ;  /* 0x000000051d00728c */ /* 0x000fe4000bf24070 */
[----:B------:R-:W-:-:S04]  /*08f0*/  UIMAD UR25, UR25, UR12, UR34 ;  /* 0x0000000c191972a4 */ /* 0x000fc8000f8e0222 */
[----:B------:R-:W-:Y:S01]  /*0900*/  UISETP.GT.U32.AND UP2, UPT, UR28, UR25, UPT ;  /* 0x000000191c00728c */ /* 0x000fe2000bf44070 */
[----:B-1----:R-:W-:-:S04]  /*0910*/  R2UR UR34, R3 ;  /* 0x00000000032272ca */ /* 0x002fc800000e0000 */
[----:B------:R-:W-:-:S04]  /*0920*/  @!UP1 UIADD3 UR5, UR5, -UR29, URZ ;  /* 0x8000001d05059290 */ /* 0x000fc8000fffe03f */
[----:B------:R-:W-:Y:S02]  /*0930*/  UISETP.GT.U32.AND UP6, UPT, UR29, UR5, UPT ;  /* 0x000000051d00728c */ /* 0x000fe4000bfc4070 */
[----:B------:R-:W-:Y:S01]  /*0940*/  @!UP2 UIADD3 UR25, UR25, -UR28, URZ ;  /* 0x8000001c1919a290 */ /* 0x000fe2000fffe03f */
[----:B--2---:R-:W-:Y:S01]  /*0950*/  R2UR UR26, R2 ;  /* 0x00000000021a72ca */ /* 0x004fe200000e0000 */
[----:B------:R-:W-:Y:S01]  /*0960*/  UISETP.NE.AND UP2, UPT, UR10, URZ, UPT ;  /* 0x0000003f0a00728c */ /* 0x000fe2000bf45270 */
[----:B------:R-:W-:Y:S01]  /*0970*/  ISETP.NE.AND P1, PT, RZ, UR34, PT ;  /* 0x00000022ff007c0c */ /* 0x000fe2000bf25270 */
[----:B------:R-:W-:Y:S02]  /*0980*/  UISETP.GT.U32.AND UP1, UPT, UR28, UR25, UPT ;  /* 0x000000191c00728c */ /* 0x000fe4000bf24070 */
[----:B------:R-:W-:-:S03]  /*0990*/  USHF.R.S32.HI UR4, URZ, 0x1f, UR34 ;  /* 0x0000001f3f047899 */ /* 0x000fc60008011422 */
[----:B------:R-:W-:Y:S02]  /*09a0*/  @!UP6 UIADD3 UR5, UR5, -UR29, URZ ;  /* 0x8000001d0505e290 */ /* 0x000fe4000fffe03f */
[----:B------:R-:W-:Y:S02]  /*09b0*/  UISETP.GE.AND UP6, UPT, UR11, URZ, UPT ;  /* 0x0000003f0b00728c */ /* 0x000fe4000bfc6270 */
[----:B------:R-:W-:Y:S02]  /*09c0*/  @!UP5 UIADD3 UR5, -UR5, URZ, URZ ;  /* 0x0000003f0505d290 */ /* 0x000fe4000fffe13f */
[----:B------:R-:W-:Y:S02]  /*09d0*/  @!UP1 UIADD3 UR25, UR25, -UR28, URZ ;  /* 0x8000001c19199290 */ /* 0x000fe4000fffe03f */
[----:B------:R-:W-:Y:S02]  /*09e0*/  ULEA.HI UR4, UR4, UR34, URZ, 0x2 ;  /* 0x0000002204047291 */ /* 0x000fe4000f8f103f */
[----:B------:R-:W-:-:S02]  /*09f0*/  USEL UR5, UR32, UR5, !UP4 ;  /* 0x0000000520057287 */ /* 0x000fc4000e000000 */
[----:B------:R-:W-:Y:S02]  /*0a00*/  ULOP3.LUT UR4, UR4, 0xfffffffc, URZ, 0xc0, !UPT ;  /* 0xfffffffc04047892 */ /* 0x000fe4000f8ec03f */
[----:B------:R-:W-:Y:S02]  /*0a10*/  @!UP6 UIADD3 UR25, -UR25, URZ, URZ ;  /* 0x0000003f1919e290 */ /* 0x000fe4000fffe13f */
[----:B------:R-:W-:Y:S02]  /*0a20*/  UIADD3 UR5, UR18, -UR5, URZ ;  /* 0x8000000512057290 */ /* 0x000fe4000fffe03f */
[----:B------:R-:W-:Y:S02]  /*0a30*/  USEL UR25, UR33, UR25, !UP2 ;  /* 0x0000001921197287 */ /* 0x000fe4000d000000 */
[----:B------:R-:W-:Y:S02]  /*0a40*/  UIADD3 UR52, UR34, -UR4, URZ ;  /* 0x8000000422347290 */ /* 0x000fe4000fffe03f */
[----:B------:R-:W-:-:S02]  /*0a50*/  UIADD3 UR25, UR11, -UR25, URZ ;  /* 0x800000190b197290 */ /* 0x000fc4000fffe03f */
[----:B------:R-:W-:Y:S02]  /*0a60*/  UISETP.NE.AND UP1, UPT, UR26, URZ, UPT ;  /* 0x0000003f1a00728c */ /* 0x000fe4000bf25270 */
[----:B------:R-:W-:Y:S02]  /*0a70*/  UIMAD UR24, UR5, UR25, URZ ;  /* 0x00000019051872a4 */ /* 0x000fe4000f8e023f */
[----:B------:R-:W-:Y:S02]  /*0a80*/  USEL UR4, UR25, UR5, !UP3 ;  /* 0x0000000519047287 */ /* 0x000fe4000d800000 */
[----:B------:R-:W-:Y:S02]  /*0a90*/  USHF.R.S32.HI UR25, URZ, 0x1f, UR24 ;  /* 0x0000001f3f197899 */ /* 0x000fe40008011418 */
[----:B------:R-:W-:Y:S01]  /*0aa0*/  USHF.R.S32.HI UR5, URZ, 0x1f, UR4 ;  /* 0x0000001f3f057899 */ /* 0x000fe20008011404 */
[----:B------:R-:W-:Y:S01]  /*0ab0*/  MOV R6, UR24 ;  /* 0x0000001800067c02 */ /* 0x000fe20008000f00 */
[----:B------:R-:W-:Y:S01]  /*0ac0*/  UISETP.EQ.AND UP5, UPT, UR52, 0x3, !UP1 ;  /* 0x000000033400788c */ /* 0x000fe2000cfa2270 */
[----:B------:R-:W-:-:S02]  /*0ad0*/  MOV R4, UR4 ;  /* 0x0000000400047c02 */ /* 0x000fc40008000f00 */
[----:B------:R-:W-:Y:S01]  /*0ae0*/  MOV R7, UR25 ;  /* 0x0000001900077c02 */ /* 0x000fe20008000f00 */
[----:B------:R-:W-:Y:S01]  /*0af0*/  USEL UR59, UR59, 0x2, UP5 ;  /* 0x000000023b3b7887 */ /* 0x000fe2000a800000 */
[----:B------:R-:W-:Y:S01]  /*0b00*/  MOV R5, UR5 ;  /* 0x0000000500057c02 */ /* 0x000fe20008000f00 */
[----:B------:R-:W-:Y:S10]  /*0b10*/  @P1 BRA `(.L_x_1) ;  /* 0x0000000000841947 */ /* 0x000ff40003800000 */
[----:B------:R-:W-:Y:S01]  /*0b20*/  ELECT P1, URZ, PT ;  /* 0x00000000003f782f */ /* 0x000fe20003820000 */
[----:B------:R-:W-:-:S12]  /*0b30*/  BSSY B0, `(.L_x_1) ;  /* 0x000001f000007945 */ /* 0x000fd80003800000 */
[----:B------:R-:W-:Y:S05]  /*0b40*/  @!P1 BRA `(.L_x_2) ;  /* 0x0000000000749947 */ /* 0x000fea0003800000 */
[----:B------:R-:W1:Y:S01]  /*0b50*/  S2UR UR11, SR_CgaCtaId ;  /* 0x00000000000b79c3 */ /* 0x000e620000008800 */
[----:B------:R-:W-:Y:S01]  /*0b60*/  UMOV UR4, 0x400 ;  /* 0x0000040000047882 */ /* 0x000fe20000000000 */
[----:B------:R-:W-:Y:S01]  /*0b70*/  UMOV UR5, 0x1 ;  /* 0x0000000100057882 */ /* 0x000fe20000000000 */
[----:B------:R-:W-:Y:S02]  /*0b80*/  UMOV UR24, 0x140 ;  /* 0x0000014000187882 */ /* 0x000fe40000000000 */
[----:B------:R-:W-:-:S04]  /*0b90*/  UIADD3 UR24, -UR24, 0x100000, URZ ;  /* 0x0010000018187890 */ /* 0x000fc8000fffe13f */
[----:B------:R-:W-:Y:S02]  /*0ba0*/  USHF.L.U32 UR25, UR24, 0xb, URZ ;  /* 0x0000000b18197899 */ /* 0x000fe4000800063f */
[----:B------:R-:W-:Y:S02]  /*0bb0*/  USHF.L.U32 UR24, UR24, 0x1, URZ ;  /* 0x0000000118187899 */ /* 0x000fe4000800063f */
[----:B-1----:R-:W-:Y:S02]  /*0bc0*/  ULEA UR11, UR11, UR4, 0x18 ;  /* 0x000000040b0b7291 */ /* 0x002fe4000f8ec03f */
[----:B------:R-:W-:-:S04]  /*0bd0*/  UIADD3 UR4, -UR5, 0x100000, URZ ;  /* 0x0010000005047890 */ /* 0x000fc8000fffe13f */
[----:B------:R-:W-:Y:S02]  /*0be0*/  USHF.L.U32 UR5, UR4, 0xb, URZ ;  /* 0x0000000b04057899 */ /* 0x000fe4000800063f */
[----:B------:R-:W-:Y:S01]  /*0bf0*/  USHF.L.U32 UR4, UR4, 0x1, URZ ;  /* 0x0000000104047899 */ /* 0x000fe2000800063f */
[----:B------:R-:W1:Y:S11]  /*0c00*/  FENCE.VIEW.ASYNC.S ;  /* 0x00000000000073c6 */ /* 0x000e760000000000 */
[----:B-1----:R1:W2:Y:S01]  /*0c10*/  SYNCS.EXCH.64 URZ, [UR11+0x34400], UR4 ;  /* 0x034400040b3f75b2 */ /* 0x0022a20008000100 */
[----:B------:R1:W3:Y:S01]  /*0c20*/  SYNCS.EXCH.64 URZ, [UR11+0x34440], UR24 ;  /* 0x034440180b3f75b2 */ /* 0x0002e20008000100 */
[----:B------:R1:W4:Y:S01]  /*0c30*/  SYNCS.EXCH.64 URZ, [UR11+0x34408], UR4 ;  /* 0x034408040b3f75b2 */ /* 0x0003220008000100 */
[----:B------:R1:W1:Y:S01]  /*0c40*/  SYNCS.EXCH.64 URZ, [UR11+0x34448], UR24 ;  /* 0x034448180b3f75b2 */ /* 0x0002620008000100 */
        /* <DEDUP_REMOVED lines=12> */
[----:B------:R-:W-:Y:S01]  /*0d10*/  NOP ;  /* 0x0000000000007918 */ /* 0x000fe20000000000 */
.L_x_2:
[----:B-1----:R-:W-:Y:S05]  /*0d20*/  BSYNC B0 ;  /* 0x0000000000007941 */ /* 0x002fea0003800000 */
.L_x_1:
[----:B------:R-:W1:Y:S01]  /*0d30*/  SHFL.IDX PT, R11, R14, RZ, 0x1f ;  /* 0x00001fff0e0b7589 */ /* 0x000e6200000e0000 */
[----:B------:R-:W-:Y:S01]  /*0d40*/  UIADD3 UR18, UR26, -0x1, URZ ;  /* 0xffffffff1a127890 */ /* 0x000fe2000fffe03f */
[----:B------:R-:W-:Y:S01]  /*0d50*/  I2FP.F32.U32 R2, UR6 ;  /* 0x0000000600027c45 */ /* 0x000fe20008201000 */
[----:B------:R-:W-:Y:S01]  /*0d60*/  UISETP.LT.U32.AND UP6, UPT, UR52, 0x2, !UP1 ;  /* 0x000000023400788c */ /* 0x000fe2000cfc1070 */
[----:B------:R-:W-:Y:S01]  /*0d70*/  NOP ;  /* 0x0000000000007918 */ /* 0x000fe20000000000 */
[----:B------:R-:W-:Y:S02]  /*0d80*/  UISETP.GE.U32.AND UP5, UPT, UR18, 0x2, UPT ;  /* 0x000000021200788c */ /* 0x000fe4000bfa6070 */
[----:B------:R-:W-:-:S04]  /*0d90*/  USEL UR40, URZ, 0x1, !UP6 ;  /* 0x000000013f287887 */ /* 0x000fc8000f000000 */
[----:B------:R-:W-:Y:S01]  /*0da0*/  USEL UR40, UR40, 0x2, UP5 ;  /* 0x0000000228287887 */ /* 0x000fe2000a800000 */
[----:B-1----:R-:W-:-:S13]  /*0db0*/  ISETP.NE.AND P1, PT, R11, RZ, PT ;  /* 0x000000ff0b00720c */ /* 0x002fda0003f25270 */
[----:B------:R-:W-:Y:S05]  /*0dc0*/  @P1 BRA `(.L_x_3) ;  /* 0x0000000000681947 */ /* 0x000fea0003800000 */
[----:B------:R-:W1:Y:S01]  /*0dd0*/  S2UR UR5, SR_CgaCtaId ;  /* 0x00000000000579c3 */ /* 0x000e620000008800 */
[----:B------:R-:W-:Y:S01]  /*0de0*/  UMOV UR4, 0x400 ;  /* 0x0000040000047882 */ /* 0x000fe20000000000 */
[----:B------:R-:W-:Y:S01]  /*0df0*/  UMOV UR24, 0x1 ;  /* 0x0000000100187882 */ /* 0x000fe20000000000 */
[----:B------:R-:W-:Y:S01]  /*0e00*/  UMOV UR25, 0x2 ;  /* 0x0000000200197882 */ /* 0x000fe20000000000 */
[----:B------:R-:W-:Y:S01]  /*0e10*/  ELECT P1, URZ, PT ;  /* 0x00000000003f782f */ /* 0x000fe20003820000 */
[----:B-1----:R-:W-:Y:S02]  /*0e20*/  ULEA UR11, UR5, UR4, 0x18 ;  /* 0x00000004050b7291 */ /* 0x002fe4000f8ec03f */
[----:B------:R-:W-:-:S04]  /*0e30*/  UIADD3 UR4, -UR24, 0x100000, URZ ;  /* 0x0010000018047890 */ /* 0x000fc8000fffe13f */
[----:B------:R-:W-:Y:S02]  /*0e40*/  USHF.L.U32 UR5, UR4, 0xb, URZ ;  /* 0x0000000b04057899 */ /* 0x000fe4000800063f */
[----:B------:R-:W-:Y:S02]  /*0e50*/  USHF.L.U32 UR4, UR4, 0x1, URZ ;  /* 0x0000000104047899 */ /* 0x000fe4000800063f */
[----:B------:R-:W-:-:S04]  /*0e60*/  UIADD3 UR24, -UR25, 0x100000, URZ ;  /* 0x0010000019187890 */ /* 0x000fc8000fffe13f */
[----:B------:R-:W-:Y:S02]  /*0e70*/  USHF.L.U32 UR25, UR24, 0xb, URZ ;  /* 0x0000000b18197899 */ /* 0x000fe4000800063f */
[----:B------:R-:W-:Y:S01]  /*0e80*/  USHF.L.U32 UR24, UR24, 0x1, URZ ;  /* 0x0000000118187899 */ /* 0x000fe2000800063f */
[----:B------:R-:W1:Y:S03]  /*0e90*/  FENCE.VIEW.ASYNC.S ;  /* 0x00000000000073c6 */ /* 0x000e660000000000 */
[----:B-1----:R1:W1:Y:S08]  /*0ea0*/  SYNCS.EXCH.64 URZ, [UR11+0x34480], UR4 ;  /* 0x034480040b3f75b2 */ /* 0x0022700008000100 */
        /* <DEDUP_REMOVED lines=12> */
.L_x_3:
[----:B------:R-:W2:Y:S01]  /*0f70*/  SHFL.IDX PT, R15, R14, RZ, 0x1f ;  /* 0x00001fff0e0f7589 */ /* 0x000ea200000e0000 */
[----:B-1----:R-:W-:Y:S01]  /*0f80*/  ULDC UR4, c[0x0][0x154] ;  /* 0x0000550000047ab9 */ /* 0x002fe20000000800 */
[----:B------:R-:W1:Y:S01]  /*0f90*/  LDC R13, c[0x0][0x148] ;  /* 0x00005200ff0d7b82 */ /* 0x000e620000000800 */
[----:B------:R-:W-:Y:S01]  /*0fa0*/  FMUL R3, R2, UR4 ;  /* 0x0000000402037c20 */ /* 0x000fe20008400000 */
[----:B------:R-:W-:Y:S01]  /*0fb0*/  UISETP.EQ.AND UP6, UPT, UR52, 0x2, !UP1 ;  /* 0x000000023400788c */ /* 0x000fe2000cfc2270 */
[----:B------:R-:W-:Y:S01]  /*0fc0*/  I2FP.F32.U32 R2, UR58 ;  /* 0x0000003a00027c45 */ /* 0x000fe20008201000 */
[----:B------:R-:W-:Y:S01]  /*0fd0*/  ULDC UR4, c[0x0][0x150] ;  /* 0x0000540000047ab9 */ /* 0x000fe20000000800 */
[----:B------:R-:W-:Y:S01]  /*0fe0*/  NOP ;  /* 0x0000000000007918 */ /* 0x000fe20000000000 */
[----:B------:R-:W-:Y:S01]  /*0ff0*/  USEL UR61, URZ, 0x1, !UP6 ;  /* 0x000000013f3d7887 */ /* 0x000fe2000f000000 */
[----:B------:R-:W3:Y:S03]  /*1000*/  F2I.U32.TRUNC.NTZ R3, R3 ;  /* 0x0000000300037305 */ /* 0x000ee6000020f000 */
[----:B------:R-:W-:Y:S01]  /*1010*/  USEL UR61, UR61, 0x2, UP5 ;  /* 0x000000023d3d7887 */ /* 0x000fe2000a800000 */
[----:B--2---:R-:W-:Y:S01]  /*1020*/  ISETP.NE.AND P1, PT, R15, RZ, PT ;  /* 0x000000ff0f00720c */ /* 0x004fe20003f25270 */
[----:B------:R-:W-:Y:S01]  /*1030*/  FMUL R15, R2, UR4 ;  /* 0x00000004020f7c20 */ /* 0x000fe20008400000 */
[----:B---3--:R-:W-:-:S05]  /*1040*/  IADD3 R18, -R3, RZ, RZ ;  /* 0x000000ff03127210 */ /* 0x008fca0007ffe1ff */
[----:B-1----:R-:W-:-:S06]  /*1050*/  IMAD R18, R13, R18, UR6 ;  /* 0x000000060d127e24 */ /* 0x002fcc000f8e0212 */
[----:B------:R-:W-:Y:S05]  /*1060*/  @P1 BRA `(.L_x_4) ;  /* 0x0000000000581947 */ /* 0x000fea0003800000 */
[----:B------:R-:W1:Y:S01]  /*1070*/  S2UR UR5, SR_CgaCtaId ;  /* 0x00000000000579c3 */ /* 0x000e620000008800 */
[----:B------:R-:W-:Y:S01]  /*1080*/  UMOV UR4, 0x400 ;  /* 0x0000040000047882 */ /* 0x000fe20000000000 */
[----:B------:R-:W-:Y:S01]  /*1090*/  UMOV UR11, 0x20 ;  /* 0x00000020000b7882 */ /* 0x000fe20000000000 */
[----:B------:R-:W-:Y:S01]  /*10a0*/  UMOV UR24, 0x80 ;  /* 0x0000008000187882 */ /* 0x000fe20000000000 */
[----:B------:R-:W-:Y:S01]  /*10b0*/  ELECT P1, URZ, PT ;  /* 0x00000000003f782f */ /* 0x000fe20003820000 */
        /* <DEDUP_REMOVED lines=10> */
[----:B------:R1:W1:Y:S01]  /*1160*/  SYNCS.EXCH.64 URZ, [UR6+0x344e8], UR4 ;  /* 0x0344e804063f75b2 */ /* 0x0002620008000100 */
[----:B------:R1:W1:Y:S01]  /*1170*/  SYNCS.EXCH.64 URZ, [UR6+0x34508], UR24 ;  /* 0x03450818063f75b2 */ /* 0x0002620008000100 */
[----:B------:R1:W1:Y:S01]  /*1180*/  SYNCS.EXCH.64 URZ, [UR6+0x344f0], UR4 ;  /* 0x0344f004063f75b2 */ /* 0x0002620008000100 */
[----:B------:R1:W1:Y:S01]  /*1190*/  SYNCS.EXCH.64 URZ, [UR6+0x34510], UR24 ;  /* 0x03451018063f75b2 */ /* 0x0002620008000100 */
[----:B------:R1:W1:Y:S01]  /*11a0*/  SYNCS.EXCH.64 URZ, [UR6+0x344f8], UR4 ;  /* 0x0344f804063f75b2 */ /* 0x0002620008000100 */
[----:B------:R1:W1:Y:S01]  /*11b0*/  SYNCS.EXCH.64 URZ, [UR6+0x34518], UR24 ;  /* 0x03451818063f75b2 */ /* 0x0002620008000100 */
[----:B------:R-:W-:Y:S01]  /*11c0*/  NOP ;  /* 0x0000000000007918 */ /* 0x000fe20000000000 */
.L_x_4:
[----:B------:R-:W4:Y:S01]  /*11d0*/  SHFL.IDX PT, R13, R14, RZ, 0x1f ;  /* 0x00001fff0e0d7589 */ /* 0x000f2200000e0000 */
[----:B------:R-:W-:Y:S02]  /*11e0*/  SHF.R.S32.HI R3, RZ, 0x1f, R20 ;  /* 0x0000001fff037819 */ /* 0x000fe40000011414 */
[----:B------:R-:W-:Y:S02]  /*11f0*/  ELECT P1, URZ, PT ;  /* 0x00000000003f782f */ /* 0x000fe40003820000 */
[----:B------:R-:W-:Y:S01]  /*1200*/  SHF.R.S32.HI R16, RZ, 0x1f, R11 ;  /* 0x0000001fff107819 */ /* 0x000fe2000001140b */
[----:B------:R-:W2:Y:S01]  /*1210*/  SHFL.IDX PT, R2, R14, RZ, 0x1f ;  /* 0x00001fff0e027589 */ /* 0x000ea200000e0000 */
[-C--:B------:R-:W-:Y:S02]  /*1220*/  LEA.HI R3, R3, R20.reuse, RZ, 0x7 ;  /* 0x0000001403037211 */ /* 0x080fe400078f38ff */
[----:B------:R-:W-:Y:S01]  /*1230*/  ELECT P2, URZ, PT ;  /* 0x00000000003f782f */ /* 0x000fe20003840000 */
[----:B------:R-:W3:Y:S01]  /*1240*/  LDC R17, c[0x0][0x144] ;  /* 0x00005100ff117b82 */ /* 0x000ee20000000800 */
[----:B------:R-:W-:Y:S01]  /*1250*/  LEA.HI R16, R16, R11, RZ, 0x2 ;  /* 0x0000000b10107211 */ /* 0x000fe200078f10ff */
[----:B------:R-:W2:Y:S01]  /*1260*/  F2I.U32.TRUNC.NTZ R15, R15 ;  /* 0x0000000f000f7305 */ /* 0x000ea2000020f000 */
[----:B------:R-:W-:Y:S01]  /*1270*/  LOP3.LUT R3, R3, 0xffffff80, RZ, 0xc0, !PT ;  /* 0xffffff8003037812 */ /* 0x000fe200078ec0ff */
[----:B------:R-:W-:Y:S01]  /*1280*/  UMOV UR11, 0x20 ;  /* 0x00000020000b7882 */ /* 0x000fe20000000000 */
[----:B------:R-:W-:Y:S01]  /*1290*/  LOP3.LUT R16, R16, 0x3ffffffc, RZ, 0xc0, !PT ;  /* 0x3ffffffc10107812 */ /* 0x000fe200078ec0ff */
[----:B-1----:R-:W-:Y:S01]  /*12a0*/  UMOV UR25, 0x80 ;  /* 0x0000008000197882 */ /* 0x002fe20000000000 */
[----:B------:R-:W-:Y:S01]  /*12b0*/  IADD3 R158, -R3, R20, RZ ;  /* 0x00000014039e7210 */ /* 0x000fe20007ffe1ff */
[----:B------:R-:W-:Y:S01]  /*12c0*/  NOP ;  /* 0x0000000000007918 */ /* 0x000fe20000000000 */
[----:B------:R-:W-:Y:S01]  /*12d0*/  IADD3 R16, R11, -R16, RZ ;  /* 0x800000100b107210 */ /* 0x000fe20007ffe0ff */
[----:B------:R-:W-:Y:S01]  /*12e0*/  ULDC UR60, c[0x0][0xc] ;  /* 0x00000300003c7ab9 */ /* 0x000fe20000000800 */
[----:B------:R-:W-:-:S02]  /*12f0*/  SHF.R.S32.HI R3, RZ, 0x1f, R158 ;  /* 0x0000001fff037819 */ /* 0x000fc4000001149e */
[----:B----4-:R-:W-:Y:S02]  /*1300*/  ISETP.NE.OR P1, PT, R13, RZ, !P1 ;  /* 0x000000ff0d00720c */ /* 0x010fe40004f25670 */
[----:B------:R-:W-:Y:S02]  /*1310*/  LEA.HI R13, R3, R158, RZ, 0x3 ;  /* 0x0000009e030d7211 */ /* 0x000fe400078f18ff */
[----:B--2---:R-:W-:Y:S02]  /*1320*/  ISETP.NE.OR P2, PT, R2, RZ, !P2 ;  /* 0x000000ff0200720c */ /* 0x004fe40005745670 */
[--C-:B------:R-:W-:Y:S02]  /*1330*/  SHF.R.S32.HI R2, RZ, 0x3, R13.reuse ;  /* 0x00000003ff027819 */ /* 0x100fe4000001140d */
[----:B------:R-:W-:Y:S02]  /*1340*/  SHF.R.S32.HI R13, RZ, 0x1f, R13 ;  /* 0x0000001fff0d7819 */ /* 0x000fe4000001140d */
[----:B------:R-:W-:-:S02]  /*1350*/  IADD3 R22, -R15, RZ, RZ ;  /* 0x000000ff0f167210 */ /* 0x000fc40007ffe1ff */
[----:B------:R-:W-:Y:S01]  /*1360*/  LEA.HI R13, R13, R2, RZ, 0x2 ;  /* 0x000000020d0d7211 */ /* 0x000fe200078f10ff */
[----:B------:R-:W-:Y:S02]  /*1370*/  VOTEU.ALL UP6, P1 ;  /* 0x00000000003f7886 */ /* 0x000fe400008c0000 */
[----:B---3--:R-:W-:Y:S01]  /*1380*/  IMAD R17, R17, R22, UR58 ;  /* 0x0000003a11117e24 */ /* 0x008fe2000f8e0216 */
[----:B------:R-:W-:Y:S01]  /*1390*/  LOP3.LUT R13, R13, 0xfffffffc, RZ, 0xc0, !PT ;  /* 0xfffffffc0d0d7812 */ /* 0x000fe200078ec0ff */
[----:B------:R-:W-:Y:S01]  /*13a0*/  VOTEU.ALL UP5, P2 ;  /* 0x00000000003f7886 */ /* 0x000fe200010a0000 */
[----:B------:R-:W1:Y:S01]  /*13b0*/  @!UP6 S2UR UR5, SR_CgaCtaId ;  /* 0x000000000005e9c3 */ /* 0x000e620000008800 */
[----:B------:R-:W-:Y:S01]  /*13c0*/  @!UP6 UMOV UR4, 0x400 ;  /* 0x000004000004e882 */ /* 0x000fe20000000000 */
[----:B------:R-:W-:Y:S01]  /*13d0*/  MOV R22, 0x1 ;  /* 0x0000000100167802 */ /* 0x000fe20000000f00 */
[----:B------:R-:W-:-:S05]  /*13e0*/  IMAD.IADD R13, R2, 0x1, -R13 ;  /* 0x00000001020d7824 */ /* 0x000fca00078e0a0d */
[----:B------:R-:W-:Y:S01]  /*13f0*/  LEA R13, R16, R13, 0x2 ;  /* 0x0000000d100d7211 */ /* 0x000fe200078e10ff */
[----:B------:R-:W2:Y:S03]  /*1400*/  @!UP5 S2UR UR24, SR_CgaCtaId ;  /* 0x000000000018d9c3 */ /* 0x000ea60000008800 */
[----:B------:R-:W-:-:S04]  /*1410*/  LEA.HI R11, R13, R13, RZ, 0x1 ;  /* 0x0000000d0d0b7211 */ /* 0x000fc800078f08ff */
[----:B------:R-:W-:-:S04]  /*1420*/  LOP3.LUT R16, R11, 0xfffffffe, RZ, 0xc0, !PT ;  /* 0xfffffffe0b107812 */ /* 0x000fc800078ec0ff */
[----:B------:R-:W-:-:S04]  /*1430*/  IADD3 R16, R13, -R16, RZ ;  /* 0x800000100d107210 */ /* 0x000fc80007ffe0ff */
[----:B------:R-:W-:Y:S01]  /*1440*/  ISETP.NE.AND P3, PT, R16, R17, PT ;  /* 0x000000111000720c */ /* 0x000fe20003f65270 */
[----:B-1----:R-:W-:Y:S01]  /*1450*/  @!UP6 ULEA UR6, UR5, UR4, 0x18 ;  /* 0x000000040506e291 */ /* 0x002fe2000f8ec03f */
[----:B------:R-:W-:Y:S01]  /*1460*/  SHF.L.U32 R16, R13, 0x2, RZ ;  /* 0x000000020d107819 */ /* 0x000fe200000006ff */
[----:B------:R-:W-:-:S04]  /*1470*/  @!UP6 UIADD3 UR4, -UR11, 0x100000, URZ ;  /* 0x001000000b04e890 */ /* 0x000fc8000fffe13f */
[----:B------:R-:W-:Y:S02]  /*1480*/  @!UP6 USHF.L.U32 UR5, UR4, 0xb, URZ ;  /* 0x0000000b0405e899 */ /* 0x000fe4000800063f */
[----:B------:R-:W-:Y:S01]  /*1490*/  @!UP6 USHF.L.U32 UR4, UR4, 0x1, URZ ;  /* 0x000000010404e899 */ /* 0x000fe2000800063f */
[----:B------:R-:W-:Y:S01]  /*14a0*/  VOTEU.ALL UP6, P1 ;  /* 0x00000000003f7886 */ /* 0x000fe200008c0000 */
[----:B------:R-:W-:Y:S01]  /*14b0*/  LOP3.LUT R23, R13, 0xc, R16, 0x78, !PT ;  /* 0x0000000c0d177812 */ /* 0x000fe200078e7810 */
[----:B------:R-:W-:Y:S01]  /*14c0*/  @!UP5 UMOV UR11, 0x400 ;  /* 0x00000400000bd882 */ /* 0x000fe20000000000 */
[----:B------:R-:W1:Y:S01]  /*14d0*/  LDC R13, c[0x0][0x140] ;  /* 0x00005000ff0d7b82 */ /* 0x000e620000000800 */
[----:B--2---:R-:W-:Y:S01]  /*14e0*/  @!UP5 ULEA UR11, UR24, UR11, 0x18 ;  /* 0x0000000b180bd291 */ /* 0x004fe2000f8ec03f */
[----:B------:R-:W-:Y:S01]  /*14f0*/  MOV R16, 0xffffffff ;  /* 0xffffffff00107802 */ /* 0x000fe20000000f00 */
[----:B------:R-:W-:-:S04]  /*1500*/  @!UP5 UIADD3 UR24, -UR25, 0x100000, URZ ;  /* 0x001000001918d890 */ /* 0x000fc8000fffe13f */
[----:B------:R-:W-:Y:S02]  /*1510*/  @!UP5 USHF.L.U32 UR25, UR24, 0xb, URZ ;  /* 0x0000000b1819d899 */ /* 0x000fe4000800063f */
[----:B------:R-:W-:Y:S01]  /*1520*/  @!UP5 USHF.L.U32 UR24, UR24, 0x1, URZ ;  /* 0x000000011818d899 */ /* 0x000fe2000800063f */
[----:B------:R-:W-:Y:S01]  /*1530*/  VOTEU.ALL UP5, P1 ;  /* 0x00000000003f7886 */ /* 0x000fe200008a0000 */
[----:B------:R-:W-:Y:S01]  /*1540*/  @P3 LEA.HI R11, R23, R23, RZ, 0x1 ;  /* 0x00000017170b3211 */ /* 0x000fe200078f08ff */
[----:B------:R-:W2:Y:S02]  /*1550*/  FENCE.VIEW.ASYNC.S ;  /* 0x00000000000073c6 */ /* 0x000ea40000000000 */
[----:B--2---:R-:W2:Y:S01]  /*1560*/  @!UP6 SYNCS.EXCH.64 URZ, [UR6+0x34520], UR4 ;  /* 0x03452004063fe5b2 */ /* 0x004ea20008000100 */
[----:B------:R-:W-:Y:S01]  /*1570*/  VOTEU.ALL UP6, P2 ;  /* 0x00000000003f7886 */ /* 0x000fe200010c0000 */
[----:B------:R-:W-:Y:S02]  /*1580*/  LOP3.LUT P1, RZ, R158, 0x7, RZ, 0xc0, !PT ;  /* 0x000000079eff7812 */ /* 0x000fe4000782c0ff */
[----:B------:R-:W-:-:S02]  /*1590*/  @P3 SHF.R.S32.HI R11, RZ, 0x1, R11 ;  /* 0x00000001ff0b3819 */ /* 0x000fc4000001140b */
[----:B------:R-:W-:Y:S01]  /*15a0*/  ISETP.LT.U32.AND P1, PT, R23, 0x2, !P1 ;  /* 0x000000021700780c */ /* 0x000fe20004f21070 */
[----:B------:R3:W4:Y:S01]  /*15b0*/  @!UP5 SYNCS.EXCH.64 URZ, [UR6+0x34528], UR4 ;  /* 0x03452804063fd5b2 */ /* 0x0007220008000100 */
[----:B------:R-:W-:Y:S01]  /*15c0*/  VOTEU.ALL UP5, P2 ;  /* 0x00000000003f7886 */ /* 0x000fe200010a0000 */
[----:B------:R-:W-:Y:S01]  /*15d0*/  NOP ;  /* 0x0000000000007918 */ /* 0x000fe20000000000 */
[----:B---3--:R-:W-:Y:S01]  /*15e0*/  UMOV UR4, URZ ;  /* 0x0000003f00047c82 */ /* 0x008fe20008000000 */
[----:B------:R-:W-:Y:S01]  /*15f0*/  ULDC.U8 UR5, c[0x0][0x900] ;  /* 0x0002400000057ab9 */ /* 0x000fe20000000000 */
[----:B------:R3:W2:Y:S01]  /*1600*/  @!UP6 SYNCS.EXCH.64 URZ, [UR11+0x34530], UR24 ;  /* 0x034530180b3fe5b2 */ /* 0x0006a20008000100 */
[----:B------:R-:W-:Y:S01]  /*1610*/  VOTEU.ALL UP6, P2 ;  /* 0x00000000003f7886 */ /* 0x000fe200010c0000 */
[----:B------:R3:W2:Y:S01]  /*1620*/  @!UP5 SYNCS.EXCH.64 URZ, [UR11+0x34538], UR24 ;  /* 0x034538180b3fd5b2 */ /* 0x0006a20008000100 */
[----:B------:R-:W-:Y:S01]  /*1630*/  VOTEU.ALL UP5, P2 ;  /* 0x00000000003f7886 */ /* 0x000fe200010a0000 */
[----:B------:R-:W-:-:S02]  /*1640*/  @P3 ISETP.NE.AND P2, PT, R11, R18, PT ;  /* 0x000000120b00320c */ /* 0x000fc40003f45270 */
[----:B------:R-:W-:Y:S02]  /*1650*/  SEL R11, RZ, 0x1, !P1 ;  /* 0x00000001ff0b7807 */ /* 0x000fe40004800000 */
[----:B-1----:R-:W-:Y:S02]  /*1660*/  ISETP.EQ.U32.AND P1, PT, R13, 0x1, PT ;  /* 0x000000010d00780c */ /* 0x002fe40003f22070 */
[----:B------:R-:W-:-:S04]  /*1670*/  @P3 SEL R22, RZ, 0x1, P2 ;  /* 0x00000001ff163807 */ /* 0x000fc80001000000 */
[----:B------:R-:W-:Y:S01]  /*1680*/  LOP3.LUT R22, R22, R11, RZ, 0xc0, !PT ;  /* 0x0000000b16167212 */ /* 0x000fe200078ec0ff */
[----:B------:R3:W1:Y:S01]  /*1690*/  @!UP6 SYNCS.EXCH.64 URZ, [UR11+0x34540], UR24 ;  /* 0x034540180b3fe5b2 */ /* 0x0006620008000100 */
[----:B------:R3:W1:Y:S01]  /*16a0*/  @!UP5 SYNCS.EXCH.64 URZ, [UR11+0x34548], UR24 ;  /* 0x034548180b3fd5b2 */ /* 0x0006620008000100 */
[----:B------:R-:W-:-:S04]  /*16b0*/  NOP ;  /* 0x0000000000007918 */ /* 0x000fc80000000000 */
[----:B--234-:R-:W-:Y:S05]  /*16c0*/  @!P1 BRA `(.L_x_5) ;  /* 0x0000000000089947 */ /* 0x01cfea0003800000 */
[----:B-1----:R-:W-:Y:S01]  /*16d0*/  UCGABAR_ARV ;  /* 0x00000000000079c7 */ /* 0x002fe20008000000 */
[----:B------:R-:W-:Y:S05]  /*16e0*/  BRA `(.L_x_6) ;  /* 0x0000000000047947 */ /* 0x000fea0003800000 */
.L_x_5:
[----:B-1----:R-:W-:Y:S01]  /*16f0*/  NOP ;  /* 0x0000000000007918 */ /* 0x002fe20000000000 */
.L_x_6:
[----:B------:R-:W-:Y:S05]  /*1700*/  @!P1 BRA `(.L_x_7) ;  /* 0x00000000000c9947 */ /* 0x000fea0003800000 */
[----:B------:R-:W-:Y:S01]  /*1710*/  UCGABAR_WAIT ;  /* 0x0000000000007dc7 */ /* 0x000fe20008000000 */
[----:B------:R-:W-:Y:S01]  /*1720*/  CCTL.IVALL ;  /* 0x00000000ff00798f */ /* 0x000fe20002000000 */
[----:B------:R-:W-:Y:S05]  /*1730*/  BRA `(.L_x_8) ;  /* 0x0000000000047947 */ /* 0x000fea0003800000 */
.L_x_7:
[----:B------:R-:W-:Y:S06]  /*1740*/  BAR.SYNC.DEFER_BLOCKING 0x0 ;  /* 0x0000000000007b1d */ /* 0x000fec0000010000 */
.L_x_8:
[----:B------:R-:W1:Y:S01]  /*1750*/  LDC.64 R24, c[0x0][0x8f8] ;  /* 0x00023e00ff187b82 */ /* 0x000e620000000a00 */
[----:B------:R-:W-:Y:S01]  /*1760*/  MOV R18, UR7 ;  /* 0x0000000700127c02 */ /* 0x000fe20008000f00 */
[----:B------:R-:W-:Y:S01]  /*1770*/  UMOV UR6, URZ ;  /* 0x0000003f00067c82 */ /* 0x000fe20008000000 */
[----:B------:R-:W-:Y:S01]  /*1780*/  ISETP.NE.AND P2, PT, RZ, UR5, PT ;  /* 0x00000005ff007c0c */ /* 0x000fe2000bf45270 */
[----:B------:R-:W-:Y:S01]  /*1790*/  UMOV UR5, URZ ;  /* 0x0000003f00057c82 */ /* 0x000fe20008000000 */
[----:B------:R-:W-:Y:S01]  /*17a0*/  UMOV UR11, URZ ;  /* 0x0000003f000b7c82 */ /* 0x000fe20008000000 */
[----:B------:R-:W-:Y:S01]  /*17b0*/  IMAD.MOV.U32 R17, RZ, RZ, -0x1 ;  /* 0xffffffffff117424 */ /* 0x000fe200078e00ff */
[----:B------:R-:W-:Y:S02]  /*17c0*/  P2R R15, PR, RZ, 0x4 ;  /* 0x00000004ff0f7803 */ /* 0x000fe40000000000 */
[----:B-1----:R-:W-:-:S04]  /*17d0*/  ISETP.LE.U32.AND P1, PT, R24, UR8, PT ;  /* 0x0000000818007c0c */ /* 0x002fc8000bf23070 */
[----:B------:R-:W-:Y:S02]  /*17e0*/  ISETP.GE.U32.AND.EX P1, PT, R18, R25, PT, P1 ;  /* 0x000000191200720c */ /* 0x000fe40003f26110 */
[----:B------:R-:W-:-:S11]  /*17f0*/  MOV R18, 0xffffffff ;  /* 0xffffffff00127802 */ /* 0x000fd60000000f00 */
[----:B------:R-:W-:Y:S05]  /*1800*/  @P2 BRA P1, `(.L_x_9) ;  /* 0x0000001400fc2947 */ /* 0x000fea0000800000 */
[----:B------:R-:W-:Y:S01]  /*1810*/  ISETP.LE.U32.AND P1, PT, R6, UR8, PT ;  /* 0x0000000806007c0c */ /* 0x000fe2000bf23070 */
[----:B------:R-:W-:Y:S01]  /*1820*/  UMOV UR5, URZ ;  /* 0x0000003f00057c82 */ /* 0x000fe20008000000 */
[----:B------:R-:W-:Y:S01]  /*1830*/  MOV R11, UR7 ;  /* 0x00000007000b7c02 */ /* 0x000fe20008000f00 */
[----:B------:R-:W-:Y:S01]  /*1840*/  UMOV UR6, URZ ;  /* 0x0000003f00067c82 */ /* 0x000fe20008000000 */
[----:B------:R-:W-:Y:S01]  /*1850*/  UMOV UR11, URZ ;  /* 0x0000003f000b7c82 */ /* 0x000fe20008000000 */
[----:B------:R-:W-:Y:S01]  /*1860*/  UMOV UR4, URZ ;  /* 0x0000003f00047c82 */ /* 0x000fe20008000000 */
[----:B------:R-:W-:-:S13]  /*1870*/  ISETP.GE.U32.AND.EX P1, PT, R11, R7, PT, P1 ;  /* 0x000000070b00720c */ /* 0x000fda0003f26110 */
[----:B------:R-:W-:Y:S05]  /*1880*/  @!P1 BRA `(.L_x_10) ;  /* 0x0000001000c89947 */ /* 0x000fea0003800000 */
[----:B------:R-:W-:Y:S02]  /*1890*/  IADD3 R11, R21, 0x20, RZ ;  /* 0x00000020150b7810 */ /* 0x000fe40007ffe0ff */
[----:B------:R-:W-:Y:S02]  /*18a0*/  MOV R7, R21 ;  /* 0x0000001500077202 */ /* 0x000fe40000000f00 */
[----:B------:R-:W-:Y:S02]  /*18b0*/  ISETP.GE.AND P1, PT, R11, R12, PT ;  /* 0x0000000c0b00720c */ /* 0x000fe40003f26270 */
[----:B-----5:R-:W-:Y:S02]  /*18c0*/  MOV R17, R8 ;  /* 0x0000000800117202 */ /* 0x020fe40000000f00 */
[----:B------:R-:W-:-:S09]  /*18d0*/  MOV R24, R0 ;  /* 0x0000000000187202 */ /* 0x000fd20000000f00 */
[----:B------:R-:W1:Y:S01]  /*18e0*/  @!P1 LDC.64 R18, c[0x0][0x918] ;  /* 0x00024600ff129b82 */ /* 0x000e620000000a00 */
[----:B------:R-:W-:Y:S01]  /*18f0*/  @!P1 IADD3 R13, R7, 0x20, RZ ;  /* 0x00000020070d9810 */ /* 0x000fe20007ffe0ff */
[----:B------:R-:W-:Y:S02]  /*1900*/  UIADD3 UR16, UP5, UR16, -0x1, URZ ;  /* 0xffffffff10107890 */ /* 0x000fe4000ffbe03f */
[----:B------:R-:W-:Y:S01]  /*1910*/  UIADD3 UR14, UP6, UR14, -0x1, URZ ;  /* 0xffffffff0e0e7890 */ /* 0x000fe2000ffde03f */
[----:B------:R-:W-:Y:S01]  /*1920*/  BSSY B0, `(.L_x_11) ;  /* 0x0000050000007945 */ /* 0x000fe20003800000 */
[----:B------:R-:W-:Y:S01]  /*1930*/  UIADD3.X UR17, UR17, -0x1, URZ, UP5, !UPT ;  /* 0xffffffff11117890 */ /* 0x000fe2000affe43f */
[----:B-1----:R-:W-:-:S05]  /*1940*/  @!P1 IMAD.WIDE R18, R13, 0xc, R18 ;  /* 0x0000000c0d129825 */ /* 0x002fca00078e0212 */
[----:B------:R1:W5:Y:S04]  /*1950*/  @!P1 LDG.E R8, desc[UR38][R18.64] ;  /* 0x0000002612089981 */ /* 0x000368000c1e1900 */
[----:B------:R1:W5:Y:S01]  /*1960*/  @!P1 LDG.E R0, desc[UR38][R18.64+0x4] ;  /* 0x0000042612009981 */ /* 0x000362000c1e1900 */
[----:B------:R-:W-:Y:S01]  /*1970*/  ISETP.GE.AND P1, PT, R7, R12, PT ;  /* 0x0000000c0700720c */ /* 0x000fe20003f26270 */
[----:B------:R-:W-:Y:S01]  /*1980*/  UIADD3.X UR15, UR15, -0x1, URZ, UP6, !UPT ;  /* 0xffffffff0f0f7890 */ /* 0x000fe2000b7fe43f */
[----:B------:R-:W-:Y:S01]  /*1990*/  IMAD.MOV.U32 R13, RZ, RZ, RZ ;  /* 0x000000ffff0d7224 */ /* 0x000fe200078e00ff */
[----:B------:R-:W-:Y:S01]  /*19a0*/  UIADD3 UR4, UR9, -0x1, URZ ;  /* 0xffffffff09047890 */ /* 0x000fe2000fffe03f */
[----:B------:R-:W-:Y:S01]  /*19b0*/  MOV R6, RZ ;  /* 0x000000ff00067202 */ /* 0x000fe20000000f00 */
[----:B------:R-:W-:Y:S01]  /*19c0*/  UIADD3 UR5, UR10, -0x1, URZ ;  /* 0xffffffff0a057890 */ /* 0x000fe2000fffe03f */
[----:B------:R-:W-:-:S02]  /*19d0*/  MOV R29, 0x7fffffff ;  /* 0x7fffffff001d7802 */ /* 0x000fc40000000f00 */
[----:B------:R-:W-:-:S05]  /*19e0*/  MOV R30, RZ ;  /* 0x000000ff001e7202 */ /* 0x000fca0000000f00 */
[----:B-1----:R-:W-:Y:S05]  /*19f0*/  @P1 BRA `(.L_x_12) ;  /* 0x0000000400081947 */ /* 0x002fea0003800000 */
[----:B------:R-:W-:Y:S02]  /*1a00*/  PLOP3.LUT P3, PT, PT, PT, UP0, 0x80, 0x0 ;  /* 0x000000000000781c */ /* 0x000fe40003f6f008 */
[C---:B------:R-:W-:Y:S02]  /*1a10*/  IADD3 R26, P2, R24.reuse, UR16, RZ ;  /* 0x00000010181a7c10 */ /* 0x040fe4000ff5e0ff */
[C---:B------:R-:W-:Y:S02]  /*1a20*/  IADD3 R28, P1, R17.reuse, UR14, RZ ;  /* 0x0000000e111c7c10 */ /* 0x040fe4000ff3e0ff */
[----:B------:R-:W-:Y:S02]  /*1a30*/  LEA.HI.X.SX32 R27, R24, UR17, 0x1, P2 ;  /* 0x00000011181b7c11 */ /* 0x000fe400090f0eff */
[----:B------:R-:W-:-:S05]  /*1a40*/  LEA.HI.X.SX32 R29, R17, UR15, 0x1, P1 ;  /* 0x0000000f111d7c11 */ /* 0x000fca00088f0eff */
[----:B------:R-:W-:Y:S05]  /*1a50*/  @!P3 BRA `(.L_x_13) ;  /* 0x000000000030b947 */ /* 0x000fea0003800000 */
[----:B------:R-:W-:Y:S02]  /*1a60*/  ULDC UR6, c[0x0][0x8dc] ;  /* 0x0002370000067ab9 */ /* 0x000fe40000000800 */
[----:B------:R-:W-:-:S04]  /*1a70*/  IADD3 R17, P1, R28, UR6, RZ ;  /* 0x000000061c117c10 */ /* 0x000fc8000ff3e0ff */
[----:B------:R-:W-:-:S05]  /*1a80*/  IADD3.X R29, RZ, R29, RZ, P1, !PT ;  /* 0x0000001dff1d7210 */ /* 0x000fca0000ffe4ff */
[----:B------:R-:W-:-:S04]  /*1a90*/  IMAD.WIDE.U32 R4, R29, UR20, RZ ;  /* 0x000000141d047c25 */ /* 0x000fc8000f8e00ff */
[----:B------:R-:W-:-:S04]  /*1aa0*/  IMAD.WIDE.U32 R18, P1, R17, UR21, R4 ;  /* 0x0000001511127c25 */ /* 0x000fc8000f820004 */
[----:B------:R-:W-:Y:S01]  /*1ab0*/  IMAD.WIDE.U32 R4, R17, UR20, RZ ;  /* 0x0000001411047c25 */ /* 0x000fe2000f8e00ff */
[----:B------:R-:W-:Y:S02]  /*1ac0*/  IADD3.X R25, RZ, RZ, RZ, P1, !PT ;  /* 0x000000ffff197210 */ /* 0x000fe40000ffe4ff */
[----:B------:R-:W-:Y:S02]  /*1ad0*/  MOV R24, R19 ;  /* 0x0000001300187202 */ /* 0x000fe40000000f00 */
[----:B------:R-:W-:-:S05]  /*1ae0*/  IADD3 RZ, P1, R5, R18, RZ ;  /* 0x0000001205ff7210 */ /* 0x000fca0007f3e0ff */
[----:B------:R-:W-:-:S04]  /*1af0*/  IMAD.WIDE.U32.X R4, R29, UR21, R24, P1 ;  /* 0x000000151d047c25 */ /* 0x000fc800088e0418 */
[----:B------:R-:W-:Y:S01]  /*1b00*/  IMAD.MOV.U32 R29, RZ, RZ, R5 ;  /* 0x000000ffff1d7224 */ /* 0x000fe200078e0005 */
[----:B------:R-:W-:-:S07]  /*1b10*/  MOV R28, R4 ;  /* 0x00000004001c7202 */ /* 0x000fce0000000f00 */
.L_x_13:
        /* <DEDUP_REMOVED lines=10> */
[----:B------:R-:W-:-:S03]  /*1bc0*/  IMAD.WIDE.U32.X R4, R27, UR23, R24, P1 ;  /* 0x000000171b047c25 */ /* 0x000fc600088e0418 */
[----:B------:R-:W-:Y:S02]  /*1bd0*/  MOV R26, R4 ;  /* 0x00000004001a7202 */ /* 0x000fe40000000f00 */
[----:B------:R-:W-:-:S07]  /*1be0*/  MOV R27, R5 ;  /* 0x00000005001b7202 */ /* 0x000fce0000000f00 */
.L_x_14:
[----:B------:R-:W-:Y:S02]  /*1bf0*/  SHF.R.U64 R5, R28, UR27, R29 ;  /* 0x0000001b1c057c19 */ /* 0x000fe4000800121d */
[----:B------:R-:W-:Y:S02]  /*1c00*/  SHF.R.U64 R4, R26, UR31, R27 ;  /* 0x0000001f1a047c19 */ /* 0x000fe4000800121b */
[----:B------:R-:W-:Y:S02]  /*1c10*/  IADD3 R19, R5, UR4, RZ ;  /* 0x0000000405137c10 */ /* 0x000fe4000fffe0ff */
[----:B------:R-:W-:Y:S02]  /*1c20*/  IADD3 R24, R4, UR5, RZ ;  /* 0x0000000504187c10 */ /* 0x000fe4000fffe0ff */
[----:B------:R-:W-:Y:S02]  /*1c30*/  IABS R17, R19 ;  /* 0x0000001300117213 */ /* 0x000fe40000000000 */
[----:B------:R-:W-:-:S03]  /*1c40*/  IABS R18, R24 ;  /* 0x0000001800127213 */ /* 0x000fc60000000000 */
[----:B------:R-:W-:-:S04]  /*1c50*/  IMAD.HI.U32 R4, R17, UR13, RZ ;  /* 0x0000000d11047c27 */ /* 0x000fc8000f8e00ff */
[----:B------:R-:W-:-:S04]  /*1c60*/  IMAD.HI.U32 R5, R18, UR19, RZ ;  /* 0x0000001312057c27 */ /* 0x000fc8000f8e00ff */
[----:B------:R-:W-:Y:S01]  /*1c70*/  IMAD R4, R4, UR30, R17 ;  /* 0x0000001e04047c24 */ /* 0x000fe2000f8e0211 */
[----:B------:R-:W-:Y:S01]  /*1c80*/  MOV R17, UR32 ;  /* 0x0000002000117c02 */ /* 0x000fe20008000f00 */
[----:B------:R-:W-:Y:S01]  /*1c90*/  IMAD R5, R5, UR12, R18 ;  /* 0x0000000c05057c24 */ /* 0x000fe2000f8e0212 */
[----:B------:R-:W-:Y:S02]  /*1ca0*/  MOV R18, UR33 ;  /* 0x0000002100127c02 */ /* 0x000fe40008000f00 */
[----:B------:R-:W-:Y:S02]  /*1cb0*/  ISETP.LT.U32.AND P1, PT, R4, UR29, PT ;  /* 0x0000001d04007c0c */ /* 0x000fe4000bf21070 */
[----:B------:R-:W-:-:S11]  /*1cc0*/  ISETP.LT.U32.AND P2, PT, R5, UR28, PT ;  /* 0x0000001c05007c0c */ /* 0x000fd6000bf41070 */
[----:B------:R-:W-:Y:S01]  /*1cd0*/  @!P1 VIADD R4, R4, -UR29 ;  /* 0x8000001d04049c36 */ /* 0x000fe20008000000 */
[----:B------:R-:W-:Y:S02]  /*1ce0*/  ISETP.GE.AND P1, PT, R24, RZ, PT ;  /* 0x000000ff1800720c */ /* 0x000fe40003f26270 */
[----:B------:R-:W-:Y:S02]  /*1cf0*/  @!P2 IADD3 R5, R5, -UR28, RZ ;  /* 0x8000001c0505ac10 */ /* 0x000fe4000fffe0ff */
[----:B------:R-:W-:Y:S02]  /*1d00*/  ISETP.LT.U32.AND P3, PT, R4, UR29, PT ;  /* 0x0000001d04007c0c */ /* 0x000fe4000bf61070 */
[----:B------:R-:W-:Y:S02]  /*1d10*/  ISETP.LT.U32.AND P4, PT, R5, UR28, PT ;  /* 0x0000001c05007c0c */ /* 0x000fe4000bf81070 */
[----:B------:R-:W-:-:S09]  /*1d20*/  ISETP.GE.AND P2, PT, R19, RZ, PT ;  /* 0x000000ff1300720c */ /* 0x000fd20003f46270 */
[----:B------:R-:W-:Y:S02]  /*1d30*/  @!P3 IADD3 R4, R4, -UR29, RZ ;  /* 0x8000001d0404bc10 */ /* 0x000fe4000fffe0ff */
[----:B------:R-:W-:Y:S02]  /*1d40*/  @!P4 IADD3 R5, R5, -UR28, RZ ;  /* 0x8000001c0505cc10 */ /* 0x000fe4000fffe0ff */
[----:B------:R-:W-:Y:S02]  /*1d50*/  PLOP3.LUT P3, PT, PT, PT, UP4, 0x80, 0x0 ;  /* 0x000000000000781c */ /* 0x000fe40003f6f048 */
[----:B------:R-:W-:Y:S02]  /*1d60*/  PLOP3.LUT P4, PT, PT, PT, UP2, 0x80, 0x0 ;  /* 0x000000000000781c */ /* 0x000fe40003f8f028 */
[----:B------:R-:W-:Y:S02]  /*1d70*/  @!P2 IADD3 R4, -R4, RZ, RZ ;  /* 0x000000ff0404a210 */ /* 0x000fe40007ffe1ff */
[----:B------:R-:W-:-:S02]  /*1d80*/  @!P1 IADD3 R5, -R5, RZ, RZ ;  /* 0x000000ff05059210 */ /* 0x000fc40007ffe1ff */
[----:B------:R-:W-:Y:S02]  /*1d90*/  SEL R4, R17, R4, !P3 ;  /* 0x0000000411047207 */ /* 0x000fe40005800000 */
[----:B------:R-:W-:Y:S02]  /*1da0*/  SEL R5, R18, R5, !P4 ;  /* 0x0000000512057207 */ /* 0x000fe40006000000 */
[----:B------:R-:W-:Y:S01]  /*1db0*/  PLOP3.LUT P1, PT, PT, PT, UP3, 0x80, 0x0 ;  /* 0x000000000000781c */ /* 0x000fe20003f2f038 */
[----:B------:R-:W-:Y:S01]  /*1dc0*/  IMAD.IADD R18, R19, 0x1, -R4 ;  /* 0x0000000113127824 */ /* 0x000fe200078e0a04 */
[----:B------:R-:W-:-:S04]  /*1dd0*/  IADD3 R5, R24, -R5, RZ ;  /* 0x8000000518057210 */ /* 0x000fc80007ffe0ff */
[----:B------:R-:W-:Y:S01]  /*1de0*/  SEL R4, R5, R18, !P1 ;  /* 0x0000001205047207 */ /* 0x000fe20004800000 */
[----:B------:R-:W-:-:S03]  /*1df0*/  IMAD R29, R18, R5, RZ ;  /* 0x00000005121d7224 */ /* 0x000fc600078e02ff */
[----:B------:R-:W-:Y:S02]  /*1e00*/  SHF.R.S32.HI R5, RZ, 0x1f, R4 ;  /* 0x0000001fff057819 */ /* 0x000fe40000011404 */
[----:B------:R-:W-:-:S07]  /*1e10*/  SHF.R.S32.HI R30, RZ, 0x1f, R29 ;  /* 0x0000001fff1e7819 */ /* 0x000fce000001141d */
.L_x_12:
[----:B------:R-:W-:Y:S05]  /*1e20*/  BSYNC B0 ;  /* 0x0000000000007941 */ /* 0x000fea0003800000 */
.L_x_11:
[----:B------:R-:W1:Y:S01]  /*1e30*/  SHFL.UP PT, R18, R29, 0x1, RZ ;  /* 0x042000001d127989 */ /* 0x000e6200000e00ff */
[C---:B------:R-:W-:Y:S02]  /*1e40*/  ISETP.NE.AND P2, PT, R21.reuse, RZ, PT ;  /* 0x000000ff1500720c */ /* 0x040fe40003f45270 */
[C---:B------:R-:W-:Y:S01]  /*1e50*/  ISETP.GE.U32.AND P3, PT, R21.reuse, 0x2, PT ;  /* 0x000000021500780c */ /* 0x040fe20003f66070 */
[----:B------:R-:W2:Y:S01]  /*1e60*/  SHFL.UP PT, R17, R30, 0x1, RZ ;  /* 0x042000001e117989 */ /* 0x000ea200000e00ff */
[C---:B------:R-:W-:Y:S02]  /*1e70*/  ISETP.GE.U32.AND P4, PT, R21.reuse, 0x4, PT ;  /* 0x000000041500780c */ /* 0x040fe40003f86070 */
[C---:B------:R-:W-:Y:S02]  /*1e80*/  ISETP.GE.U32.AND P5, PT, R21.reuse, 0x8, PT ;  /* 0x000000081500780c */ /* 0x040fe40003fa6070 */
[----:B------:R-:W-:Y:S02]  /*1e90*/  ISETP.GE.U32.AND P6, PT, R21, 0x10, PT ;  /* 0x000000101500780c */ /* 0x000fe40003fc6070 */
[----:B-1----:R-:W-:-:S02]  /*1ea0*/  SEL R18, R18, RZ, P2 ;  /* 0x000000ff12127207 */ /* 0x002fc40001000000 */
[----:B--2---:R-:W-:Y:S02]  /*1eb0*/  SEL R17, R17, RZ, P2 ;  /* 0x000000ff11117207 */ /* 0x004fe40001000000 */
[----:B------:R-:W-:-:S04]  /*1ec0*/  IADD3 R25, P1, R18, R29, RZ ;  /* 0x0000001d12197210 */ /* 0x000fc80007f3e0ff */
[----:B------:R-:W-:Y:S01]  /*1ed0*/  IADD3.X R24, R17, R30, RZ, P1, !PT ;  /* 0x0000001e11187210 */ /* 0x000fe20000ffe4ff */
[----:B------:R-:W1:Y:S04]  /*1ee0*/  SHFL.UP PT, R18, R25, 0x2, RZ ;  /* 0x0440000019127989 */ /* 0x000e6800000e00ff */
[----:B------:R-:W2:Y:S01]  /*1ef0*/  SHFL.UP PT, R17, R24, 0x2, RZ ;  /* 0x0440000018117989 */ /* 0x000ea200000e00ff */
[----:B-1----:R-:W-:-:S04]  /*1f00*/  SEL R18, R18, RZ, P3 ;  /* 0x000000ff12127207 */ /* 0x002fc80001800000 */
[----:B------:R-:W-:Y:S02]  /*1f10*/  IADD3 R19, P1, R18, R25, RZ ;  /* 0x0000001912137210 */ /* 0x000fe40007f3e0ff */
[----:B--2---:R-:W-:-:S03]  /*1f20*/  SEL R17, R17, RZ, P3 ;  /* 0x000000ff11117207 */ /* 0x004fc60001800000 */
[----:B------:R-:W1:Y:S01]  /*1f30*/  SHFL.UP PT, R18, R19, 0x4, RZ ;  /* 0x0480000013127989 */ /* 0x000e6200000e00ff */
[----:B------:R-:W-:-:S05]  /*1f40*/  IADD3.X R26, R17, R24, RZ, P1, !PT ;  /* 0x00000018111a7210 */ /* 0x000fca0000ffe4ff */
        /* <DEDUP_REMOVED lines=15> */
[----:B--2---:R-:W-:-:S04]  /*2040*/  SEL R17, R17, RZ, P6 ;  /* 0x000000ff11117207 */ /* 0x004fc80003000000 */
[----:B------:R-:W-:Y:S02]  /*2050*/  IADD3.X R25, R17, R26, RZ, P1, !PT ;  /* 0x0000001a11197210 */ /* 0x000fe40000ffe4ff */
[----:B------:R-:W-:-:S04]  /*2060*/  ISETP.GT.U32.AND P1, PT, R24, UR8, PT ;  /* 0x0000000818007c0c */ /* 0x000fc8000bf24070 */
[----:B------:R-:W-:-:S13]  /*2070*/  ISETP.GT.U32.AND.EX P1, PT, R25, UR7, PT, P1 ;  /* 0x0000000719007c0c */ /* 0x000fda000bf24110 */
[----:B------:R-:W-:-:S04]  /*2080*/  VOTE.ANY R17, PT, P1 ;  /* 0x0000000000117806 */ /* 0x000fc800008e0100 */
[----:B------:R-:W-:-:S13]  /*2090*/  ISETP.NE.AND P1, PT, R17, RZ, PT ;  /* 0x000000ff1100720c */ /* 0x000fda0003f25270 */
[----:B------:R-:W-:Y:S05]  /*20a0*/  @P1 BRA `(.L_x_15) ;  /* 0x0000000800701947 */ /* 0x000fea0003800000 */
[----:B------:R-:W1:Y:S01]  /*20b0*/  LDC R12, c[0x0][0x910] ;  /* 0x00024400ff0c7b82 */ /* 0x000e620000000800 */
[----:B------:R-:W-:Y:S01]  /*20c0*/  MOV R26, R24 ;  /* 0x00000018001a7202 */ /* 0x000fe20000000f00 */
[----:B------:R-:W-:Y:S01]  /*20d0*/  ULDC UR19, c[0x0][0x8f4] ;  /* 0x00023d0000137ab9 */ /* 0x000fe20000000800 */
[----:B------:R-:W-:Y:S01]  /*20e0*/  ULDC UR6, c[0x0][0x8dc] ;  /* 0x0002370000067ab9 */ /* 0x000fe20000000800 */
[----:B------:R-:W-:Y:S01]  /*20f0*/  ULDC UR22, c[0x0][0x8d8] ;  /* 0x0002360000167ab9 */ /* 0x000fe20000000800 */
[----:B------:R-:W-:Y:S01]  /*2100*/  ULDC UR23, c[0x0][0x8f0] ;  /* 0x00023c0000177ab9 */ /* 0x000fe20000000800 */
[----:B------:R-:W-:Y:S01]  /*2110*/  ULDC.64 UR12, c[0x0][0x8d0] ;  /* 0x00023400000c7ab9 */ /* 0x000fe20000000a00 */
[----:B------:R-:W-:-:S05]  /*2120*/  ULDC.64 UR20, c[0x0][0x8e8] ;  /* 0x00023a0000147ab9 */ /* 0x000fca0000000a00 */
.L_x_20:
[----:B------:R-:W-:Y:S01]  /*2130*/  IMAD.MOV.U32 R7, RZ, RZ, R11 ;  /* 0x000000ffff077224 */ /* 0x000fe200078e000b */
[----:B------:R-:W-:Y:S02]  /*2140*/  IADD3 R11, R11, 0x20, RZ ;  /* 0x000000200b0b7810 */ /* 0x000fe40007ffe0ff */
[----:B-----5:R-:W-:Y:S02]  /*2150*/  MOV R17, R8 ;  /* 0x0000000800117202 */ /* 0x020fe40000000f00 */
[----:B-1----:R-:W-:Y:S02]  /*2160*/  ISETP.GE.AND P1, PT, R11, R12, PT ;  /* 0x0000000c0b00720c */ /* 0x002fe40003f26270 */
[----:B------:R-:W-:-:S11]  /*2170*/  MOV R24, R0 ;  /* 0x0000000000187202 */ /* 0x000fd60000000f00 */
[----:B------:R-:W1:Y:S01]  /*2180*/  @!P1 LDC.64 R18, c[0x0][0x918] ;  /* 0x00024600ff129b82 */ /* 0x000e620000000a00 */
[----:B------:R-:W-:Y:S01]  /*2190*/  @!P1 IADD3 R13, R7, 0x20, RZ ;  /* 0x00000020070d9810 */ /* 0x000fe20007ffe0ff */
[----:B------:R2:W3:Y:S01]  /*21a0*/  SHFL.IDX PT, R6, R25, 0x1f, 0x1f ;  /* 0x03e01f0019067f89 */ /* 0x0004e200000e0000 */
[----:B------:R-:W-:Y:S03]  /*21b0*/  BSSY B0, `(.L_x_16) ;  /* 0x0000064000007945 */ /* 0x000fe60003800000 */
[----:B-1----:R-:W-:-:S05]  /*21c0*/  @!P1 IMAD.WIDE R18, R13, 0xc, R18 ;  /* 0x0000000c0d129825 */ /* 0x002fca00078e0212 */
[----:B------:R2:W5:Y:S04]  /*21d0*/  @!P1 LDG.E R8, desc[UR38][R18.64] ;  /* 0x0000002612089981 */ /* 0x000568000c1e1900 */
[----:B------:R2:W5:Y:S01]  /*21e0*/  @!P1 LDG.E R0, desc[UR38][R18.64+0x4] ;  /* 0x0000042612009981 */ /* 0x000562000c1e1900 */
[----:B------:R-:W-:Y:S02]  /*21f0*/  ISETP.GE.AND P1, PT, R7, R12, PT ;  /* 0x0000000c0700720c */ /* 0x000fe40003f26270 */
[----:B------:R-:W-:Y:S01]  /*2200*/  MOV R29, 0x7fffffff ;  /* 0x7fffffff001d7802 */ /* 0x000fe20000000f00 */
[----:B------:R2:W1:Y:S01]  /*2210*/  SHFL.IDX PT, R13, R26, 0x1f, 0x1f ;  /* 0x03e01f001a0d7f89 */ /* 0x00046200000e0000 */
[----:B------:R-:W-:-:S09]  /*2220*/  MOV R30, RZ ;  /* 0x000000ff001e7202 */ /* 0x000fd20000000f00 */
[----:B--23--:R-:W-:Y:S05]  /*2230*/  @P1 BRA `(.L_x_17) ;  /* 0x00000004006c1947 */ /* 0x00cfea0003800000 */
[----:B------:R-:W-:Y:S02]  /*2240*/  IABS R30, R9 ;  /* 0x00000009001e7213 */ /* 0x000fe40000000000 */
[C---:B------:R-:W-:Y:S02]  /*2250*/  IADD3 R27, P1, R17.reuse, UR14, RZ ;  /* 0x0000000e111b7c10 */ /* 0x040fe4000ff3e0ff */
[----:B------:R-:W2:Y:S02]  /*2260*/  I2F.RP R4, R30 ;  /* 0x0000001e00047306 */ /* 0x000ea40000209400 */
[----:B------:R-:W-:Y:S02]  /*2270*/  LEA.HI.X.SX32 R28, R17, UR15, 0x1, P1 ;  /* 0x0000000f111c7c11 */ /* 0x000fe400088f0eff */
[----:B------:R-:W-:-:S04]  /*2280*/  IADD3 R17, P1, R24, UR16, RZ ;  /* 0x0000001018117c10 */ /* 0x000fc8000ff3e0ff */
[----:B------:R-:W-:Y:S02]  /*2290*/  LEA.HI.X.SX32 R26, R24, UR17, 0x1, P1 ;  /* 0x00000011181a7c11 */ /* 0x000fe400088f0eff */
[----:B------:R-:W-:Y:S01]  /*22a0*/  PLOP3.LUT P1, PT, PT, PT, UP0, 0x80, 0x0 ;  /* 0x000000000000781c */ /* 0x000fe20003f2f008 */
[----:B--2---:R-:W2:Y:S02]  /*22b0*/  MUFU.RCP R4, R4 ;  /* 0x0000000400047308 */ /* 0x004ea40000001000 */
[----:B--2---:R-:W-:-:S06]  /*22c0*/  IADD3 R5, R4, 0xffffffe, RZ ;  /* 0x0ffffffe04057810 */ /* 0x004fcc0007ffe0ff */
[----:B------:R-:W2:Y:S02]  /*22d0*/  F2I.FTZ.U32.TRUNC.NTZ R31, R5 ;  /* 0x00000005001f7305 */ /* 0x000ea4000021f000 */
[----:B--2---:R-:W-:Y:S02]  /*22e0*/  IMAD.MOV R32, RZ, RZ, -R31 ;  /* 0x000000ffff207224 */ /* 0x004fe400078e0a1f */
[----:B------:R-:W-:Y:S05]  /*22f0*/  @!P1 BRA `(.L_x_18) ;  /* 0x00000000002c9947 */ /* 0x000fea0003800000 */
        /* <DEDUP_REMOVED lines=11> */
.L_x_18:
[----:B------:R-:W-:Y:S05]  /*23b0*/  @!P0 BRA `(.L_x_19) ;  /* 0x00000000002c8947 */ /* 0x000fea0003800000 */
[----:B------:R-:W-:-:S04]  /*23c0*/  IADD3 R17, P1, R17, UR19, RZ ;  /* 0x0000001311117c10 */ /* 0x000fc8000ff3e0ff */
[----:B------:R-:W-:-:S05]  /*23d0*/  IADD3.X R29, RZ, R26, RZ, P1, !PT ;  /* 0x0000001aff1d7210 */ /* 0x000fca0000ffe4ff */
[----:B------:R-:W-:-:S04]  /*23e0*/  IMAD.WIDE.U32 R4, R29, UR20, RZ ;  /* 0x000000141d047c25 */ /* 0x000fc8000f8e00ff */
[----:B------:R-:W-:-:S04]  /*23f0*/  IMAD.WIDE.U32 R18, P1, R17, UR21, R4 ;  /* 0x0000001511127c25 */ /* 0x000fc8000f820004 */
[----:B------:R-:W-:Y:S01]  /*2400*/  IMAD.WIDE.U32 R4, R17, UR20, RZ ;  /* 0x0000001411047c25 */ /* 0x000fe2000f8e00ff */
[----:B------:R-:W-:-:S03]  /*2410*/  IADD3.X R25, RZ, RZ, RZ, P1, !PT ;  /* 0x000000ffff197210 */ /* 0x000fc60000ffe4ff */
[----:B------:R-:W-:Y:S01]  /*2420*/  IMAD.MOV.U32 R24, RZ, RZ, R19 ;  /* 0x000000ffff187224 */ /* 0x000fe200078e0013 */
[----:B------:R-:W-:-:S05]  /*2430*/  IADD3 RZ, P1, R5, R18, RZ ;  /* 0x0000001205ff7210 */ /* 0x000fca0007f3e0ff */
[----:B------:R-:W-:-:S03]  /*2440*/  IMAD.WIDE.U32.X R4, R29, UR21, R24, P1 ;  /* 0x000000151d047c25 */ /* 0x000fc600088e0418 */
[----:B------:R-:W-:Y:S02]  /*2450*/  MOV R17, R4 ;  /* 0x0000000400117202 */ /* 0x000fe40000000f00 */
[----:B------:R-:W-:-:S07]  /*2460*/  MOV R26, R5 ;  /* 0x00000005001a7202 */ /* 0x000fce0000000f00 */
.L_x_19:
[----:B------:R-:W-:Y:S02]  /*2470*/  SHF.R.U64 R17, R17, UR23, R26 ;  /* 0x0000001711117c19 */ /* 0x000fe4000800121a */
[----:B------:R-:W-:Y:S02]  /*2480*/  MOV R5, R32 ;  /* 0x0000002000057202 */ /* 0x000fe40000000f00 */
[----:B------:R-:W-:Y:S02]  /*2490*/  IABS R4, R9 ;  /* 0x0000000900047213 */ /* 0x000fe40000000000 */
[----:B------:R-:W-:Y:S01]  /*24a0*/  IADD3 R19, R17, UR5, RZ ;  /* 0x0000000511137c10 */ /* 0x000fe2000fffe0ff */
[----:B------:R-:W-:Y:S01]  /*24b0*/  IMAD R17, R5, R30, RZ ;  /* 0x0000001e05117224 */ /* 0x000fe200078e02ff */
[----:B------:R-:W-:Y:S02]  /*24c0*/  IADD3 R24, RZ, -R4, RZ ;  /* 0x80000004ff187210 */ /* 0x000fe40007ffe0ff */
[----:B------:R-:W-:-:S02]  /*24d0*/  MOV R4, RZ ;  /* 0x000000ff00047202 */ /* 0x000fc40000000f00 */
[----:B------:R-:W-:Y:S02]  /*24e0*/  MOV R5, R31 ;  /* 0x0000001f00057202 */ /* 0x000fe40000000f00 */
[----:B------:R-:W-:Y:S02]  /*24f0*/  IABS R18, R19 ;  /* 0x0000001300127213 */ /* 0x000fe40000000000 */
[----:B------:R-:W-:Y:S01]  /*2500*/  SHF.R.U64 R27, R27, UR22, R28 ;  /* 0x000000161b1b7c19 */ /* 0x000fe2000800121c */
[----:B------:R-:W-:Y:S01]  /*2510*/  IMAD.HI.U32 R4, R31, R17, R4 ;  /* 0x000000111f047227 */ /* 0x000fe200078e0004 */
[----:B------:R-:W-:Y:S02]  /*2520*/  MOV R5, R24 ;  /* 0x0000001800057202 */ /* 0x000fe40000000f00 */
[----:B------:R-:W-:Y:S01]  /*2530*/  IABS R24, R10 ;  /* 0x0000000a00187213 */ /* 0x000fe20000000000 */
[----:B------:R-:W-:Y:S01]  /*2540*/  IMAD.MOV.U32 R17, RZ, RZ, R18 ;  /* 0x000000ffff117224 */ /* 0x000fe200078e0012 */
[----:B------:R-:W-:-:S02]  /*2550*/  IADD3 R18, R27, UR4, RZ ;  /* 0x000000041b127c10 */ /* 0x000fc4000fffe0ff */
[----:B------:R-:W2:Y:S01]  /*2560*/  I2F.RP R25, R24 ;  /* 0x0000001800197306 */ /* 0x000ea20000209400 */
[----:B------:R-:W-:Y:S01]  /*2570*/  IMAD.HI.U32 R4, R4, R17, RZ ;  /* 0x0000001104047227 */ /* 0x000fe200078e00ff */
[----:B------:R-:W-:-:S03]  /*2580*/  IABS R28, R18 ;  /* 0x00000012001c7213 */ /* 0x000fc60000000000 */
[----:B------:R-:W-:-:S05]  /*2590*/  IMAD R17, R4, R5, R17 ;  /* 0x0000000504117224 */ /* 0x000fca00078e0211 */
[----:B------:R-:W-:Y:S01]  /*25a0*/  ISETP.GT.U32.AND P1, PT, R30, R17, PT ;  /* 0x000000111e00720c */ /* 0x000fe20003f24070 */
[----:B--2---:R-:W2:-:S12]  /*25b0*/  MUFU.RCP R25, R25 ;  /* 0x0000001900197308 */ /* 0x004e980000001000 */
[----:B------:R-:W-:Y:S02]  /*25c0*/  @!P1 IADD3 R17, R17, -R30, RZ ;  /* 0x8000001e11119210 */ /* 0x000fe40007ffe0ff */
[----:B--2---:R-:W-:-:S04]  /*25d0*/  IADD3 R4, R25, 0xffffffe, RZ ;  /* 0x0ffffffe19047810 */ /* 0x004fc80007ffe0ff */
[----:B------:R2:W3:Y:S02]  /*25e0*/  F2I.FTZ.U32.TRUNC.NTZ R5, R4 ;  /* 0x0000000400057305 */ /* 0x0004e4000021f000 */
[----:B--2---:R-:W-:Y:S02]  /*25f0*/  MOV R4, RZ ;  /* 0x000000ff00047202 */ /* 0x004fe40000000f00 */
[----:B---3--:R-:W-:-:S05]  /*2600*/  IADD3 R29, RZ, -R5, RZ ;  /* 0x80000005ff1d7210 */ /* 0x008fca0007ffe0ff */
[----:B------:R-:W-:Y:S01]  /*2610*/  IMAD R27, R29, R24, RZ ;  /* 0x000000181d1b7224 */ /* 0x000fe200078e02ff */
[----:B------:R-:W-:-:S03]  /*2620*/  IABS R29, R10 ;  /* 0x0000000a001d7213 */ /* 0x000fc60000000000 */
[----:B------:R-:W-:Y:S01]  /*2630*/  IMAD.HI.U32 R26, R5, R27, R4 ;  /* 0x0000001b051a7227 */ /* 0x000fe200078e0004 */
[----:B------:R-:W-:-:S03]  /*2640*/  IADD3 R25, RZ, -R29, RZ ;  /* 0x8000001dff197210 */ /* 0x000fc60007ffe0ff */
[----:B------:R-:W-:-:S04]  /*2650*/  IMAD.MOV.U32 R5, RZ, RZ, R28 ;  /* 0x000000ffff057224 */ /* 0x000fc800078e001c */
[----:B------:R-:W-:-:S04]  /*2660*/  IMAD.HI.U32 R4, R26, R5, RZ ;  /* 0x000000051a047227 */ /* 0x000fc800078e00ff */
[----:B------:R-:W-:-:S05]  /*2670*/  IMAD R5, R4, R25, R5 ;  /* 0x0000001904057224 */ /* 0x000fca00078e0205 */
[----:B------:R-:W-:-:S13]  /*2680*/  ISETP.GT.U32.AND P1, PT, R24, R5, PT ;  /* 0x000000051800720c */ /* 0x000fda0003f24070 */
[----:B------:R-:W-:Y:S02]  /*2690*/  @!P1 IADD3 R5, R5, -R24, RZ ;  /* 0x8000001805059210 */ /* 0x000fe40007ffe0ff */
[----:B------:R-:W-:-:S13]  /*26a0*/  ISETP.GT.U32.AND P1, PT, R30, R17, PT ;  /* 0x000000111e00720c */ /* 0x000fda0003f24070 */
[----:B------:R-:W-:Y:S02]  /*26b0*/  @!P1 IADD3 R17, R17, -R30, RZ ;  /* 0x8000001e11119210 */ /* 0x000fe40007ffe0ff */
[----:B------:R-:W-:Y:S02]  /*26c0*/  ISETP.GT.U32.AND P1, PT, R24, R5, PT ;  /* 0x000000051800720c */ /* 0x000fe40003f24070 */
[----:B------:R-:W-:-:S11]  /*26d0*/  MOV R4, R17 ;  /* 0x0000001100047202 */ /* 0x000fd60000000f00 */
[----:B------:R-:W-:Y:S02]  /*26e0*/  @!P1 IADD3 R5, R5, -R24, RZ ;  /* 0x8000001805059210 */ /* 0x000fe40007ffe0ff */
[----:B------:R-:W-:-:S13]  /*26f0*/  ISETP.GE.AND P1, PT, R19, RZ, PT ;  /* 0x000000ff1300720c */ /* 0x000fda0003f26270 */
[----:B------:R-:W-:Y:S02]  /*2700*/  @!P1 IADD3 R4, -R4, RZ, RZ ;  /* 0x000000ff04049210 */ /* 0x000fe40007ffe1ff */
[----:B------:R-:W-:-:S13]  /*2710*/  ISETP.GE.AND P1, PT, R18, RZ, PT ;  /* 0x000000ff1200720c */ /* 0x000fda0003f26270 */
[----:B------:R-:W-:Y:S02]  /*2720*/  @!P1 IADD3 R5, -R5, RZ, RZ ;  /* 0x000000ff05059210 */ /* 0x000fe40007ffe1ff */
[----:B------:R-:W-:-:S13]  /*2730*/  ISETP.NE.AND P1, PT, RZ, UR10, PT ;  /* 0x0000000aff007c0c */ /* 0x000fda000bf25270 */
[----:B------:R-:W-:Y:S02]  /*2740*/  @!P1 LOP3.LUT R4, RZ, UR10, RZ, 0x33, !PT ;  /* 0x0000000aff049c12 */ /* 0x000fe4000f8e33ff */
[----:B------:R-:W-:Y:S02]  /*2750*/  ISETP.NE.AND P1, PT, RZ, UR9, PT ;  /* 0x00000009ff007c0c */ /* 0x000fe4000bf25270 */
[----:B------:R-:W-:-:S11]  /*2760*/  IADD3 R4, -R4, R19, RZ ;  /* 0x0000001304047210 */ /* 0x000fd60007ffe1ff */
[----:B------:R-:W-:Y:S02]  /*2770*/  @!P1 LOP3.LUT R5, RZ, UR9, RZ, 0x33, !PT ;  /* 0x00000009ff059c12 */ /* 0x000fe4000f8e33ff */
[----:B------:R-:W-:-:S03]  /*2780*/  PLOP3.LUT P1, PT, PT, PT, UP3, 0x80, 0x0 ;  /* 0x000000000000781c */ /* 0x000fc60003f2f038 */
[----:B------:R-:W-:-:S04]  /*2790*/  IMAD.IADD R5, R18, 0x1, -R5 ;  /* 0x0000000112057824 */ /* 0x000fc800078e0a05 */
[CC--:B------:R-:W-:Y:S01]  /*27a0*/  IMAD R29, R4.reuse, R5.reuse, RZ ;  /* 0x00000005041d7224 */ /* 0x0c0fe200078e02ff */
[----:B------:R-:W-:-:S04]  /*27b0*/  SEL R17, R4, R5, !P1 ;  /* 0x0000000504117207 */ /* 0x000fc80004800000 */
[----:B------:R-:W-:Y:S02]  /*27c0*/  SHF.R.S32.HI R5, RZ, 0x1f, R17 ;  /* 0x0000001fff057819 */ /* 0x000fe40000011411 */
[----:B------:R-:W-:Y:S02]  /*27d0*/  SHF.R.S32.HI R30, RZ, 0x1f, R29 ;  /* 0x0000001fff1e7819 */ /* 0x000fe4000001141d */
[----:B------:R-:W-:-:S07]  /*27e0*/  MOV R4, R17 ;  /* 0x0000001100047202 */ /* 0x000fce0000000f00 */
.L_x_17:
[----:B------:R-:W-:Y:S05]  /*27f0*/  BSYNC B0 ;  /* 0x0000000000007941 */ /* 0x000fea0003800000 */
.L_x_16:
[----:B------:R-:W2:Y:S04]  /*2800*/  SHFL.UP PT, R18, R29, 0x1, RZ ;  /* 0x042000001d127989 */ /* 0x000ea800000e00ff */
[----:B------:R-:W3:Y:S01]  /*2810*/  SHFL.UP PT, R17, R30, 0x1, RZ ;  /* 0x042000001e117989 */ /* 0x000ee200000e00ff */
[----:B--2---:R-:W-:Y:S02]  /*2820*/  SEL R18, R18, RZ, P2 ;  /* 0x000000ff12127207 */ /* 0x004fe40001000000 */
[----:B---3--:R-:W-:Y:S02]  /*2830*/  SEL R17, R17, RZ, P2 ;  /* 0x000000ff11117207 */ /* 0x008fe40001000000 */
[----:B------:R-:W-:-:S04]  /*2840*/  IADD3 R25, P1, R18, R29, RZ ;  /* 0x0000001d12197210 */ /* 0x000fc80007f3e0ff */
[----:B------:R-:W-:Y:S01]  /*2850*/  IADD3.X R24, R17, R30, RZ, P1, !PT ;  /* 0x0000001e11187210 */ /* 0x000fe20000ffe4ff */
        /* <DEDUP_REMOVED lines=23> */
[----:B------:R-:W-:Y:S02]  /*29d0*/  IADD3.X R19, R17, R24, RZ, P1, !PT ;  /* 0x0000001811137210 */ /* 0x000fe40000ffe4ff */
[----:B-1----:R-:W-:-:S04]  /*29e0*/  IADD3 R26, P1, R18, R13, RZ ;  /* 0x0000000d121a7210 */ /* 0x002fc80007f3e0ff */
[----:B------:R-:W-:Y:S02]  /*29f0*/  IADD3.X R25, R19, R6, RZ, P1, !PT ;  /* 0x0000000613197210 */ /* 0x000fe40000ffe4ff */
[----:B------:R-:W-:-:S04]  /*2a00*/  ISETP.GT.U32.AND P1, PT, R26, UR8, PT ;  /* 0x000000081a007c0c */ /* 0x000fc8000bf24070 */
[----:B------:R-:W-:-:S13]  /*2a10*/  ISETP.GT.U32.AND.EX P1, PT, R25, UR7, PT, P1 ;  /* 0x0000000719007c0c */ /* 0x000fda000bf24110 */
[----:B------:R-:W-:-:S04]  /*2a20*/  VOTE.ANY R17, PT, P1 ;  /* 0x0000000000117806 */ /* 0x000fc800008e0100 */
[----:B------:R-:W-:-:S13]  /*2a30*/  ISETP.NE.AND P1, PT, R17, RZ, PT ;  /* 0x000000ff1100720c */ /* 0x000fda0003f25270 */
[----:B------:R-:W-:Y:S05]  /*2a40*/  @!P1 BRA `(.L_x_20) ;  /* 0xfffffff400b89947 */ /* 0x000fea000383ffff */
[----:B------:R-:W-:Y:S01]  /*2a50*/  IMAD.MOV.U32 R24, RZ, RZ, R18 ;  /* 0x000000ffff187224 */ /* 0x000fe200078e0012 */
[----:B------:R-:W-:-:S07]  /*2a60*/  MOV R25, R19 ;  /* 0x0000001300197202 */ /* 0x000fce0000000f00 */
.L_x_15:
[----:B------:R-:W1:Y:S08]  /*2a70*/  BREV R17, R17 ;  /* 0x0000001100117301 */ /* 0x000e700000000000 */
[----:B-1----:R-:W1:Y:S02]  /*2a80*/  FLO.U32.SH R11, R17 ;  /* 0x00000011000b7300 */ /* 0x002e6400000e0400 */
[----:B-1----:R-:W1:Y:S02]  /*2a90*/  SHFL.IDX PT, R7, R7, R11, 0x1f ;  /* 0x00001f0b07077589 */ /* 0x002e6400000e0000 */
[----:B-1----:R-:W-:-:S13]  /*2aa0*/  R2UR UR4, R7 ;  /* 0x00000000070472ca */ /* 0x002fda00000e0000 */
[----:B------:R-:W-:-:S04]  /*2ab0*/  IADD3 R27, R21, UR4, RZ ;  /* 0x00000004151b7c10 */ /* 0x000fc8000fffe0ff */
[----:B------:R-:W-:-:S13]  /*2ac0*/  ISETP.GE.AND P1, PT, R27, R12, PT ;  /* 0x0000000c1b00720c */ /* 0x000fda0003f26270 */
[----:B------:R-:W1:Y:S02]  /*2ad0*/  @!P1 LDC.64 R18, c[0x0][0x918] ;  /* 0x00024600ff129b82 */ /* 0x000e640000000a00 */
[----:B-1----:R-:W-:-:S05]  /*2ae0*/  @!P1 IMAD.WIDE R18, R27, 0xc, R18 ;  /* 0x0000000c1b129825 */ /* 0x002fca00078e0212 */
[----:B-----5:R1:W5:Y:S04]  /*2af0*/  @!P1 LDG.E R8, desc[UR38][R18.64] ;  /* 0x0000002612089981 */ /* 0x020368000c1e1900 */
[----:B------:R1:W5:Y:S01]  /*2b00*/  @!P1 LDG.E R0, desc[UR38][R18.64+0x4] ;  /* 0x0000042612009981 */ /* 0x000362000c1e1900 */
[----:B------:R-:W-:-:S03]  /*2b10*/  IADD3 R24, P1, P2, R24, R13, -R29 ;  /* 0x0000000d18187210 */ /* 0x000fc60007a3e81d */
[----:B------:R-:W-:Y:S01]  /*2b20*/  SHFL.IDX PT, R7, R30, R11, 0x1f ;  /* 0x00001f0b1e077589 */ /* 0x000fe200000e0000 */
[----:B------:R-:W-:-:S03]  /*2b30*/  IADD3.X R26, R25, R6, ~R30, P1, P2 ;  /* 0x00000006191a7210 */ /* 0x000fc60000fe4c1e */
[----:B------:R-:W2:Y:S04]  /*2b40*/  SHFL.IDX PT, R24, R24, R11, 0x1f ;  /* 0x00001f0b18187589 */ /* 0x000ea800000e0000 */
[----:B------:R-:W3:Y:S04]  /*2b50*/  SHFL.IDX PT, R26, R26, R11, 0x1f ;  /* 0x00001f0b1a1a7589 */ /* 0x000ee800000e0000 */
[----:B------:R1:W4:Y:S04]  /*2b60*/  SHFL.IDX PT, R6, R29, R11, 0x1f ;  /* 0x00001f0b1d067589 */ /* 0x00032800000e0000 */
[----:B------:R1:W1:Y:S04]  /*2b70*/  SHFL.IDX PT, R5, R5, R11, 0x1f ;  /* 0x00001f0b05057589 */ /* 0x00026800000e0000 */
[----:B------:R1:W1:Y:S01]  /*2b80*/  SHFL.IDX PT, R4, R4, R11, 0x1f ;  /* 0x00001f0b04047589 */ /* 0x00026200000e0000 */
[----:B--2---:R-:W-:-:S02]  /*2b90*/  R2UR UR5, R24 ;  /* 0x00000000180572ca */ /* 0x004fc400000e0000 */
[----:B---3--:R-:W-:-:S15]  /*2ba0*/  R2UR UR6, R26 ;  /* 0x000000001a0672ca */ /* 0x008fde00000e0000 */
.L_x_10:
[----:B------:R-:W-:Y:S02]  /*2bb0*/  ISETP.LE.AND P1, PT, R12, UR4, PT ;  /* 0x000000040c007c0c */ /* 0x000fe4000bf23270 */
[----:B------:R-:W-:Y:S02]  /*2bc0*/  MOV R17, 0xffffffff ;  /* 0xffffffff00117802 */ /* 0x000fe40000000f00 */
[----:B-1----:R-:W-:-:S09]  /*2bd0*/  MOV R18, 0xffffffff ;  /* 0xffffffff00127802 */ /* 0x002fd20000000f00 */
[----:B------:R-:W-:Y:S05]  /*2be0*/  @P1 BRA `(.L_x_9) ;  /* 0x0000000400041947 */ /* 0x000fea0003800000 */
[----:B------:R-:W-:Y:S01]  /*2bf0*/  UIADD3 UR14, UP2, -UR5, UR8, URZ ;  /* 0x00000008050e7290 */ /* 0x000fe2000ff5e13f */
[----:B------:R-:W1:Y:S01]  /*2c00*/  S2UR UR17, SR_CTAID.Y ;  /* 0x00000000001179c3 */ /* 0x000e620000002600 */
[----:B------:R-:W-:Y:S01]  /*2c10*/  ULDC UR16, c[0x0][0x8c0] ;  /* 0x0002300000107ab9 */ /* 0x000fe20000000800 */
[----:B------:R-:W-:Y:S01]  /*2c20*/  ULDC UR20, c[0x0][0x8b0] ;  /* 0x00022c0000147ab9 */ /* 0x000fe20000000800 */
[----:B------:R-:W-:Y:S01]  /*2c30*/  UIADD3.X UR11, ~UR6, UR7, URZ, UP2, !UPT ;  /* 0x00000007060b7290 */ /* 0x000fe200097fe53f */
[--C-:B------:R-:W-:Y:S01]  /*2c40*/  SHF.R.U32.HI R25, RZ, UR20, R5.reuse ;  /* 0x00000014ff197c19 */ /* 0x100fe20008011605 */
[----:B------:R-:W-:Y:S01]  /*2c50*/  ULDC UR19, c[0x0][0x904] ;  /* 0x0002410000137ab9 */ /* 0x000fe20000000800 */
[----:B------:R-:W-:Y:S01]  /*2c60*/  ULDC UR12, c[0x0][0x8a8] ;  /* 0x00022a00000c7ab9 */ /* 0x000fe20000000800 */
[----:B------:R-:W-:Y:S01]  /*2c70*/  USHF.R.U32.HI UR15, URZ, UR16, UR11 ;  /* 0x000000103f0f7299 */ /* 0x000fe2000801160b */
[----:B------:R-:W-:Y:S01]  /*2c80*/  SHF.R.U64 R26, R4, UR20, R5 ;  /* 0x00000014041a7c19 */ /* 0x000fe20008001205 */
[----:B------:R-:W-:-:S02]  /*2c90*/  USHF.R.U64 UR14, UR14, UR16, UR11 ;  /* 0x000000100e0e7299 */ /* 0x000fc4000800120b */
[----:B------:R-:W-:Y:S02]  /*2ca0*/  USHF.R.U32.HI UR13, URZ, UR20, UR15 ;  /* 0x000000143f0d7299 */ /* 0x000fe4000801160f */
[----:B------:R-:W-:Y:S02]  /*2cb0*/  UIADD3 UR12, UR12, -0x1, URZ ;  /* 0xffffffff0c0c7890 */ /* 0x000fe4000fffe03f */
[----:B------:R-:W-:Y:S02]  /*2cc0*/  USHF.R.U32.HI UR21, URZ, UR19, UR13 ;  /* 0x000000133f157299 */ /* 0x000fe4000801160d */
[----:B------:R-:W-:Y:S02]  /*2cd0*/  USHF.R.U64 UR15, UR14, UR20, UR15 ;  /* 0x000000140e0f7299 */ /* 0x000fe4000800120f */
[----:B------:R-:W-:Y:S02]  /*2ce0*/  ULOP3.LUT UR14, UR14, UR12, URZ, 0xc0, !UPT ;  /* 0x0000000c0e0e7292 */ /* 0x000fe4000f8ec03f */
[----:B------:R-:W-:Y:S01]  /*2cf0*/  LOP3.LUT R11, R25, UR21, RZ, 0xfc, !PT ;  /* 0x00000015190b7c12 */ /* 0x000fe2000f8efcff */
[----:B------:R-:W-:-:S02]  /*2d00*/  USHF.R.U64 UR13, UR15, UR19, UR13 ;  /* 0x000000130f0d7299 */ /* 0x000fc4000800120d */
[----:B-1----:R-:W-:Y:S01]  /*2d10*/  USEL UR11, UR58, UR17, !UP3 ;  /* 0x000000113a0b7287 */ /* 0x002fe2000d800000 */
[----:B------:R-:W-:-:S13]  /*2d20*/  ISETP.NE.U32.AND P1, PT, R11, RZ, PT ;  /* 0x000000ff0b00720c */ /* 0x000fda0003f25070 */
[----:B------:R-:W-:Y:S05]  /*2d30*/  @!P1 BRA `(.L_x_21) ;  /* 0x0000000000149947 */ /* 0x000fea0003800000 */
[----:B------:R-:W-:-:S07]  /*2d40*/  MOV R12, 0x2d60 ;  /* 0x00002d60000c7802 */ /* 0x000fce0000000f00 */
[----:B----45:R-:W-:Y:S05]  /*2d50*/  CALL.REL.NOINC `($__internal_0_$__cuda_sm20_div_u64) ;  /* 0x00000254005c7944 */ /* 0x030fea0003c00000 */
[----:B------:R-:W-:-:S05]  /*2d60*/  IADD3 R13, -R11, RZ, RZ ;  /* 0x000000ff0b0d7210 */ /* 0x000fca0007ffe1ff */
[----:B------:R-:W-:Y:S01]  /*2d70*/  IMAD R13, R26, R13, UR13 ;  /* 0x0000000d1a0d7e24 */ /* 0x000fe2000f8e020d */
[----:B------:R-:W-:Y:S06]  /*2d80*/  BRA `(.L_x_22) ;  /* 0x0000000000507947 */ /* 0x000fec0003800000 */
.L_x_21:
[----:B------:R-:W1:Y:S01]  /*2d90*/  I2F.U32.RP R11, R26 ;  /* 0x0000001a000b7306 */ /* 0x000e620000209000 */
[----:B------:R-:W-:-:S07]  /*2da0*/  ISETP.NE.U32.AND P3, PT, R26, RZ, PT ;  /* 0x000000ff1a00720c */ /* 0x000fce0003f65070 */
[----:B-1----:R-:W1:Y:S02]  /*2db0*/  MUFU.RCP R11, R11 ;  /* 0x0000000b000b7308 */ /* 0x002e640000001000 */
[----:B-1----:R-:W-:-:S06]  /*2dc0*/  IADD3 R12, R11, 0xffffffe, RZ ;  /* 0x0ffffffe0b0c7810 */ /* 0x002fcc0007ffe0ff */
[----:B------:R1:W2:Y:S02]  /*2dd0*/  F2I.FTZ.U32.TRUNC.NTZ R13, R12 ;  /* 0x0000000c000d7305 */ /* 0x0002a4000021f000 */
[----:B-1----:R-:W-:Y:S01]  /*2de0*/  IMAD.MOV.U32 R12, RZ, RZ, RZ ;  /* 0x000000ffff0c7224 */ /* 0x002fe200078e00ff */
[----:B--2---:R-:W-:-:S05]  /*2df0*/  IADD3 R17, RZ, -R13, RZ ;  /* 0x8000000dff117210 */ /* 0x004fca0007ffe0ff */
[----:B------:R-:W-:-:S04]  /*2e00*/  IMAD R17, R17, R26, RZ ;  /* 0x0000001a11117224 */ /* 0x000fc800078e02ff */
[----:B------:R-:W-:-:S06]  /*2e10*/  IMAD.HI.U32 R13, R13, R17, R12 ;  /* 0x000000110d0d7227 */ /* 0x000fcc00078e000c */
[----:B------:R-:W-:-:S05]  /*2e20*/  IMAD.HI.U32 R11, R13, UR13, RZ ;  /* 0x0000000d0d0b7c27 */ /* 0x000fca000f8e00ff */
[----:B------:R-:W-:-:S05]  /*2e30*/  IADD3 R13, -R11, RZ, RZ ;  /* 0x000000ff0b0d7210 */ /* 0x000fca0007ffe1ff */
[----:B------:R-:W-:-:S05]  /*2e40*/  IMAD R13, R26, R13, UR13 ;  /* 0x0000000d1a0d7e24 */ /* 0x000fca000f8e020d */
[----:B------:R-:W-:-:S13]  /*2e50*/  ISETP.GE.U32.AND P1, PT, R13, R26, PT ;  /* 0x0000001a0d00720c */ /* 0x000fda0003f26070 */
[-C--:B------:R-:W-:Y:S02]  /*2e60*/  @P1 IADD3 R13, R13, -R26.reuse, RZ ;  /* 0x8000001a0d0d1210 */ /* 0x080fe40007ffe0ff */
[----:B------:R-:W-:Y:S02]  /*2e70*/  @P1 IADD3 R11, R11, 0x1, RZ ;  /* 0x000000010b0b1810 */ /* 0x000fe40007ffe0ff */
[----:B------:R-:W-:-:S13]  /*2e80*/  ISETP.GE.U32.AND P2, PT, R13, R26, PT ;  /* 0x0000001a0d00720c */ /* 0x000fda0003f46070 */
[----:B------:R-:W-:Y:S02]  /*2e90*/  @P2 IADD3 R11, R11, 0x1, RZ ;  /* 0x000000010b0b2810 */ /* 0x000fe40007ffe0ff */
[----:B------:R-:W-:-:S04]  /*2ea0*/  @!P3 LOP3.LUT R11, RZ, R26, RZ, 0x33, !PT ;  /* 0x0000001aff0bb212 */ /* 0x000fc800078e33ff */
[----:B------:R-:W-:-:S05]  /*2eb0*/  IADD3 R13, -R11, RZ, RZ ;  /* 0x000000ff0b0d7210 */ /* 0x000fca0007ffe1ff */
[----:B------:R-:W-:-:S07]  /*2ec0*/  IMAD R13, R26, R13, UR13 ;  /* 0x0000000d1a0d7e24 */ /* 0x000fce000f8e020d */
.L_x_22:
[----:B------:R-:W1:Y:S01]  /*2ed0*/  LDC R18, c[0x0][0x8a8] ;  /* 0x00022a00ff127b82 */ /* 0x000e620000000800 */
[----:B------:R-:W-:Y:S01]  /*2ee0*/  ULDC UR13, c[0x0][0x904] ;  /* 0x00024100000d7ab9 */ /* 0x000fe20000000800 */
[----:B------:R-:W-:Y:S01]  /*2ef0*/  UMOV UR12, 0xffffffff ;  /* 0xffffffff000c7882 */ /* 0x000fe20000000000 */
[----:B------:R-:W-:Y:S01]  /*2f00*/  PLOP3.LUT P1, PT, PT, PT, UP3, 0x80, 0x0 ;  /* 0x000000000000781c */ /* 0x000fe20003f2f038 */
[----:B------:R-:W-:-:S04]  /*2f10*/  USHF.L.U32 UR12, UR12, UR13, URZ ;  /* 0x0000000d0c0c7299 */ /* 0x000fc8000800063f */
[----:B------:R-:W2:Y:S02]  /*2f20*/  LDC R16, c[0x0][0x8b8] ;  /* 0x00022e00ff107b82 */ /* 0x000ea40000000800 */
[----:B------:R-:W-:Y:S01]  /*2f30*/  LOP3.LUT R12, RZ, UR12, RZ, 0x33, !PT ;  /* 0x0000000cff0c7c12 */ /* 0x000fe2000f8e33ff */
[----:B------:R-:W-:Y:S02]  /*2f40*/  UMOV UR12, 0x1 ;  /* 0x00000001000c7882 */ /* 0x000fe40000000000 */
[----:B------:R-:W-:Y:S01]  /*2f50*/  USHF.L.U32 UR12, UR12, UR13, URZ ;  /* 0x0000000d0c0c7299 */ /* 0x000fe2000800063f */
[----:B------:R-:W-:-:S05]  /*2f60*/  LOP3.LUT R12, R12, UR15, RZ, 0xc0, !PT ;  /* 0x0000000f0c0c7c12 */ /* 0x000fca000f8ec0ff */
[----:B------:R-:W-:Y:S02]  /*2f70*/  IMAD R11, R11, UR12, R12 ;  /* 0x0000000c0b0b7c24 */ /* 0x000fe4000f8e020c */
[----:B-1----:R-:W-:Y:S01]  /*2f80*/  IMAD R13, R13, R18, UR14 ;  /* 0x0000000e0d0d7e24 */ /* 0x002fe2000f8e0212 */
[----:B------:R-:W-:Y:S01]  /*2f90*/  @P1 MOV R18, UR4 ;  /* 0x0000000400121c02 */ /* 0x000fe20008000f00 */
[----:B------:R-:W-:Y:S02]  /*2fa0*/  @!P1 IMAD.U32 R18, RZ, RZ, UR4 ;  /* 0x00000004ff129e24 */ /* 0x000fe4000f8e00ff */
[----:B--2---:R-:W-:Y:S01]  /*2fb0*/  IMAD R17, R11, R16, UR11 ;  /* 0x0000000b0b117e24 */ /* 0x004fe2000f8e0210 */
[----:B------:R-:W-:Y:S01]  /*2fc0*/  @P1 MOV R16, R13 ;  /* 0x0000000d00101202 */ /* 0x000fe20000000f00 */
[----:B------:R-:W-:-:S03]  /*2fd0*/  UMOV UR11, 0x1 ;  /* 0x00000001000b7882 */ /* 0x000fc60000000000 */
[----:B------:R-:W-:Y:S02]  /*2fe0*/  @!P1 MOV R16, R17 ;  /* 0x0000001100109202 */ /* 0x000fe40000000f00 */
[----:B------:R-:W-:-:S07]  /*2ff0*/  @!P1 MOV R17, R13 ;  /* 0x0000000d00119202 */ /* 0x000fce0000000f00 */
.L_x_9:
[----:B------:R-:W-:-:S13]  /*3000*/  ISETP.NE.AND P1, PT, RZ, UR11, PT ;  /* 0x0000000bff007c0c */ /* 0x000fda000bf25270 */
[----:B------:R-:W-:Y:S05]  /*3010*/  @!P1 EXIT ;  /* 0x000000000000994d */ /* 0x000fea0003800000 */
[----:B------:R-:W1:Y:S02]  /*3020*/  LDC.64 R24, c[0x0][0x290] ;  /* 0x0000a400ff187b82 */ /* 0x000e640000000a00 */
[----:B-1----:R-:W-:-:S05]  /*3030*/  IMAD.WIDE R12, R18, 0xc, R24 ;  /* 0x0000000c120c7825 */ /* 0x002fca00078e0218 */
[----:B------:R1:W5:Y:S01]  /*3040*/  LDG.E R11, desc[UR38][R12.64+0x8] ;  /* 0x000008260c0b7981 */ /* 0x000362000c1e1900 */
[----:B------:R-:W-:Y:S01]  /*3050*/  UISETP.NE.AND UP2, UPT, UR26, 0x2, UPT ;  /* 0x000000021a00788c */ /* 0x000fe2000bf45270 */
[----:B------:R-:W2:Y:S01]  /*3060*/  S2UR UR49, SR_CgaCtaId ;  /* 0x00000000003179c3 */ /* 0x000ea20000008800 */
[----:B------:R-:W-:Y:S01]  /*3070*/  UMOV UR41, URZ ;  /* 0x0000003f00297c82 */ /* 0x000fe20008000000 */
[----:B------:R1:W-:Y:S01]  /*3080*/  STL [R1+0x600], RZ ;  /* 0x000600ff01007387 */ /* 0x0003e20000100800 */
[----:B------:R-:W-:Y:S01]  /*3090*/  UMOV UR42, URZ ;  /* 0x0000003f002a7c82 */ /* 0x000fe20008000000 */
[----:B------:R-:W-:Y:S02]  /*30a0*/  SHF.R.S32.HI R19, RZ, 0x1f, R18 ;  /* 0x0000001fff137819 */ /* 0x000fe40000011412 */
[----:B------:R-:W-:-:S13]  /*30b0*/  PLOP3.LUT P1, PT, PT, PT, UP2, 0x80, 0x0 ;  /* 0x000000000000781c */ /* 0x000fda0003f2f028 */
[----:B-1----:R-:W-:Y:S05]  /*30c0*/  @P1 BRA `(.L_x_23) ;  /* 0x0000000000a01947 */ /* 0x002fea0003800000 */
[----:B-----5:R-:W-:Y:S01]  /*30d0*/  R2UR UR11, R11 ;  /* 0x000000000b0b72ca */ /* 0x020fe200000e0000 */
[----:B------:R-:W-:-:S04]  /*30e0*/  ULOP3.LUT UR13, UR59, 0x1, URZ, 0xfc, !UPT ;  /* 0x000000013b0d7892 */ /* 0x000fc8000f8efc3f */
[----:B------:R-:W-:-:S06]  /*30f0*/  UISETP.NE.AND UP2, UPT, UR13, 0x3, UPT ;  /* 0x000000030d00788c */ /* 0x000fcc000bf45270 */
[----:B------:R-:W-:Y:S02]  /*3100*/  PLOP3.LUT P2, PT, PT, PT, UP2, 0x80, 0x0 ;  /* 0x000000000000781c */ /* 0x000fe40003f4f028 */
[----:B------:R-:W-:-:S04]  /*3110*/  UIADD3 UR11, UR11, 0x3f, URZ ;  /* 0x0000003f0b0b7890 */ /* 0x000fc8000fffe03f */
[----:B------:R-:W-:-:S04]  /*3120*/  USHF.R.S32.HI UR12, URZ, 0x1f, UR11 ;  /* 0x0000001f3f0c7899 */ /* 0x000fc8000801140b */
[----:B------:R-:W-:-:S04]  /*3130*/  ULEA.HI UR12, UR12, UR11, URZ, 0x6 ;  /* 0x0000000b0c0c7291 */ /* 0x000fc8000f8f303f */
[----:B------:R-:W-:Y:S01]  /*3140*/  USHF.R.S32.HI UR41, URZ, 0x6, UR12 ;  /* 0x000000063f297899 */ /* 0x000fe2000801140c */
[----:B------:R-:W-:Y:S11]  /*3150*/  @!P2 BRA `(.L_x_24) ;  /* 0x000000000004a947 */ /* 0x000ff60003800000 */
[----:B--2---:R-:W-:Y:S01]  /*3160*/  BPT.TRAP 0x1 ;  /* 0x000000040000795c */ /* 0x004fe20000300000 */
.L_x_24:
[----:B------:R-:W-:Y:S01]  /*3170*/  UMOV UR11, 0x400 ;  /* 0x00000400000b7882 */ /* 0x000fe20000000000 */
[----:B------:R-:W-:Y:S01]  /*3180*/  SHF.L.U32 R11, RZ, 0x1f, RZ ;  /* 0x0000001fff0b7819 */ /* 0x000fe200000006ff */
[----:B--2---:R-:W-:-:S09]  /*3190*/  ULEA UR11, UR49, UR11, 0x18 ;  /* 0x0000000b310b7291 */ /* 0x004fd2000f8ec03f */
[----:B------:R-:W1:Y:S02]  /*31a0*/  SYNCS.PHASECHK.TRANS64.TRYWAIT P1, [UR11+0x34400], R11 ;  /* 0x0344000bff0075a7 */ /* 0x000e64000802014b */
[----:B-1----:R-:W-:Y:S05]  /*31b0*/  @!P1 BRA `(.L_x_25) ;  /* 0x0000022c00489947 */ /* 0x002fea0003800000 */
.L_x_539:
[----:B------:R-:W2:Y:S01]  /*31c0*/  LDS.128 R16, [UR11+0x34550] ;  /* 0x0345500bff107984 */ /* 0x000ea20008000c00 */
[----:B------:R-:W-:Y:S01]  /*31d0*/  @!PT LDS RZ, [RZ] ;  /* 0x00000000fffff984 */ /* 0x000fe20000000800 */
[----:B------:R-:W-:Y:S01]  /*31e0*/  @!PT LDS RZ, [RZ] ;  /* 0x00000000fffff984 */ /* 0x000fe20000000800 */
[----:B------:R-:W-:Y:S01]  /*31f0*/  @!PT LDS RZ, [RZ] ;  /* 0x00000000fffff984 */ /* 0x000fe20000000800 */
[----:B------:R-:W-:Y:S01]  /*3200*/  @!PT LDS RZ, [RZ] ;  /* 0x00000000fffff984 */ /* 0x000fe20000000800 */
[----:B------:R3:W-:Y:S06]  /*3210*/  MEMBAR.ALL.CTA ;  /* 0x0000000000007992 */ /* 0x0007ec0000008000 */
[----:B---3--:R-:W3:Y:S01]  /*3220*/  FENCE.VIEW.ASYNC.S ;  /* 0x00000000000073c6 */ /* 0x008ee20000000000 */
[----:B------:R-:W-:Y:S05]  /*3230*/  @!P2 BRA `(.L_x_26) ;  /* 0x000000000004a947 */ /* 0x000fea0003800000 */
[----:B------:R-:W-:Y:S01]  /*3240*/  BPT.TRAP 0x1 ;  /* 0x000000040000795c */ /* 0x000fe20000300000 */
.L_x_26:
[----:B------:R-:W-:Y:S01]  /*3250*/  UIADD3 UR11, UR11, 0x34440, URZ ;  /* 0x000344400b0b7890 */ /* 0x000fe2000fffe03f */
[----:B--2---:R-:W-:-:S03]  /*3260*/  ISETP.NE.AND P1, PT, R19, RZ, PT ;  /* 0x000000ff1300720c */ /* 0x004fc60003f25270 */
[----:B------:R-:W-:-:S09]  /*3270*/  UPRMT UR11, UR49, 0x654, UR11 ;  /* 0x00000654310b7896 */ /* 0x000fd2000800000b */
[----:B---3--:R-:W-:Y:S01]  /*3280*/  SYNCS.ARRIVE.TRANS64.RED.A1T0 RZ, [UR11], RZ ;  /* 0x000000ffffff79a7 */ /* 0x008fe2000810040b */
[----:B------:R-:W-:Y:S05]  /*3290*/  @!P1 EXIT ;  /* 0x000000000000994d */ /* 0x000fea0003800000 */
[----:B-1----:R-:W-:-:S05]  /*32a0*/  IMAD.WIDE R12, R18, 0xc, R24 ;  /* 0x0000000c120c7825 */ /* 0x002fca00078e0218 */
[----:B------:R1:W5:Y:S01]  /*32b0*/  LDG.E R11, desc[UR38][R12.64+0x8] ;  /* 0x000008260c0b7981 */ /* 0x000362000c1e1900 */
[----:B------:R-:W-:Y:S01]  /*32c0*/  UISETP.GE.U32.AND UP2, UPT, UR41, 0x6, UPT ;  /* 0x000000062900788c */ /* 0x000fe2000bf46070 */
[----:B------:R-:W-:Y:S01]  /*32d0*/  SHF.R.S32.HI R19, RZ, 0x1f, R18 ;  /* 0x0000001fff137819 */ /* 0x000fe20000011412 */
[----:B------:R-:W-:Y:S01]  /*32e0*/  UIMAD.WIDE.U32 UR12, UR41, -0x55555555, URZ ;  /* 0xaaaaaaab290c78a5 */ /* 0x000fe2000f8e003f */
[----:B------:R-:W-:-:S03]  /*32f0*/  UMOV UR42, URZ ;  /* 0x0000003f002a7c82 */ /* 0x000fc60008000000 */
[----:B------:R-:W-:Y:S01]  /*3300*/  USHF.R.U32.HI UR12, URZ, 0x2, UR13 ;  /* 0x000000023f0c7899 */ /* 0x000fe2000801160d */
[----:B-1----:R-:W-:-:S03]  /*3310*/  MOV R12, 0x1 ;  /* 0x00000001000c7802 */ /* 0x002fc60000000f00 */
[----:B------:R-:W-:Y:S02]  /*3320*/  UIMAD UR41, UR12, -0x6, UR41 ;  /* 0xfffffffa0c2978a4 */ /* 0x000fe4000f8e0229 */
[----:B------:R-:W-:Y:S01]  /*3330*/  @UP2 ULOP3.LUT UR42, UR12, 0x1, URZ, 0xc0, !UPT ;  /* 0x000000010c2a2892 */ /* 0x000fe2000f8ec03f */
[----:B------:R1:W-:Y:S11]  /*3340*/  STL [R1+0x600], R12 ;  /* 0x0006000c01007387 */ /* 0x0003f60000100800 */
.L_x_23:
[----:B------:R-:W-:-:S04]  /*3350*/  IMAD.WIDE.U32 R24, R18, 0xc, R24 ;  /* 0x0000000c12187825 */ /* 0x000fc800078e0018 */
[----:B------:R-:W-:-:S05]  /*3360*/  IMAD R13, R19, 0xc, RZ ;  /* 0x0000000c130d7824 */ /* 0x000fca00078e02ff */
[----:B------:R-:W-:-:S05]  /*3370*/  IADD3 R25, R25, R13, RZ ;  /* 0x0000000d19197210 */ /* 0x000fca0007ffe0ff */
[----:B------:R3:W5:Y:S04]  /*3380*/  LDG.E R19, desc[UR38][R24.64+0x4] ;  /* 0x0000042618137981 */ /* 0x000768000c1e1900 */
[----:B------:R3:W5:Y:S01]  /*3390*/  LDG.E R13, desc[UR38][R24.64] ;  /* 0x00000026180d7981 */ /* 0x000762000c1e1900 */
[----:B------:R-:W-:-:S13]  /*33a0*/  PLOP3.LUT P1, PT, PT, PT, UP1, 0x80, 0x0 ;  /* 0x000000000000781c */ /* 0x000fda0003f2f018 */
[----:B---3--:R-:W-:Y:S05]  /*33b0*/  @!P1 BRA `(.L_x_27) ;  /* 0x000001b0001c9947 */ /* 0x008fea0003800000 */
[----:B------:R-:W-:-:S06]  /*33c0*/  UISETP.GT.U32.AND UP0, UPT, UR18, 0x1, UPT ;  /* 0x000000011200788c */ /* 0x000fcc000bf04070 */
[----:B------:R-:W-:-:S13]  /*33d0*/  PLOP3.LUT P0, PT, PT, PT, UP0, 0x80, 0x0 ;  /* 0x000000000000781c */ /* 0x000fda0003f0f008 */
[----:B--2---:R-:W-:Y:S05]  /*33e0*/  @P0 EXIT ;  /* 0x000000000000094d */ /* 0x004fea0003800000 */
.L_x_28:
[----:B------:R-:W-:-:S08]  /*33f0*/  NOP ;  /* 0x0000000000007918 */ /* 0x000fd00000000000 */
[----:B------:R-:W2:Y:S02]  /*3400*/  USETMAXREG.TRY_ALLOC.CTAPOOL UP0, 0xe8 ;  /* 0x000000e8000079c8 */ /* 0x000ea40008000600 */
[----:B--2---:R-:W-:-:S13]  /*3410*/  PLOP3.LUT P0, PT, PT, PT, UP0, 0x80, 0x0 ;  /* 0x000000000000781c */ /* 0x004fda0003f0f008 */
[----:B------:R-:W-:Y:S05]  /*3420*/  @!P0 BRA `(.L_x_28) ;  /* 0xfffffffc00f08947 */ /* 0x000fea000383ffff */
[----:B------:R-:W2:Y:S01]  /*3430*/  SHFL.IDX PT, R14, R14, RZ, 0x1f ;  /* 0x00001fff0e0e7589 */ /* 0x000ea200000e0000 */
[----:B------:R-:W3:Y:S01]  /*3440*/  S2UR UR4, SR_CTAID.Y ;  /* 0x00000000000479c3 */ /* 0x000ee20000002600 */
[----:B------:R-:W-:Y:S01]  /*3450*/  UMOV UR36, URZ ;  /* 0x0000003f00247c82 */ /* 0x000fe20008000000 */
[----:B------:R-:W-:Y:S01]  /*3460*/  UMOV UR37, URZ ;  /* 0x0000003f00257c82 */ /* 0x000fe20008000000 */
[----:B--2---:R-:W-:Y:S01]  /*3470*/  LOP3.LUT P0, RZ, R14, 0x3, RZ, 0xc0, !PT ;  /* 0x000000030eff7812 */ /* 0x004fe2000780c0ff */
[----:B---3--:R-:W-:-:S12]  /*3480*/  UIMAD UR4, UR4, UR60, UR58 ;  /* 0x0000003c040472a4 */ /* 0x008fd8000f8e023a */
[----:B------:R-:W-:Y:S05]  /*3490*/  @P0 BRA `(.L_x_29) ;  /* 0x0000000000a40947 */ /* 0x000fea0003800000 */
[----:B------:R-:W-:Y:S01]  /*34a0*/  ELECT P0, URZ, PT ;  /* 0x00000000003f782f */ /* 0x000fe20003800000 */
[----:B------:R-:W-:-:S12]  /*34b0*/  BSSY B0, `(.L_x_30) ;  /* 0x0000020000007945 */ /* 0x000fd80003800000 */
[----:B------:R-:W-:Y:S05]  /*34c0*/  @!P0 BRA `(.L_x_31) ;  /* 0x0000000000788947 */ /* 0x000fea0003800000 */
[----:B------:R-:W2:Y:S01]  /*34d0*/  S2UR UR6, SR_CgaCtaId ;  /* 0x00000000000679c3 */ /* 0x000ea20000008800 */
[----:B------:R-:W-:Y:S01]  /*34e0*/  UISETP.NE.AND UP0, UPT, UR26, 0x1, UPT ;  /* 0x000000011a00788c */ /* 0x000fe2000bf05270 */
[----:B------:R-:W-:-:S06]  /*34f0*/  UMOV UR5, 0x400 ;  /* 0x0000040000057882 */ /* 0x000fcc0000000000 */
[----:B------:R-:W3:Y:S08]  /*3500*/  LDC.64 R4, c[0x0][0x700] ;  /* 0x0001c000ff047b82 */ /* 0x000ef00000000a00 */
[----:B----4-:R-:W3:Y:S08]  /*3510*/  LDC.64 R6, c[0x0][0x708] ;  /* 0x0001c200ff067b82 */ /* 0x010ef00000000a00 */
[----:B-----5:R-:W4:Y:S01]  /*3520*/  LDC.64 R8, c[0x0][0x710] ;  /* 0x0001c400ff087b82 */ /* 0x020f220000000a00 */
[----:B--2---:R-:W-:-:S04]  /*3530*/  ULEA UR5, UR6, UR5, 0x18 ;  /* 0x0000000506057291 */ /* 0x004fc8000f8ec03f */
[----:B------:R-:W-:Y:S02]  /*3540*/  UIADD3 UR6, UR5, 0x80, URZ ;  /* 0x0000008005067890 */ /* 0x000fe4000fffe03f */
[----:B------:R-:W-:Y:S01]  /*3550*/  @!UP0 UIADD3 UR6, UR5, URZ, URZ ;  /* 0x0000003f05068290 */ /* 0x000fe2000fffe03f */
[----:B------:R-:W4:Y:S08]  /*3560*/  LDC.64 R10, c[0x0][0x718] ;  /* 0x0001c600ff0a7b82 */ /* 0x000f300000000a00 */
[----:B------:R-:W2:Y:S01]  /*3570*/  LDC.64 R24, c[0x0][0x720] ;  /* 0x0001c800ff187b82 */ /* 0x000ea20000000a00 */
[----:B---3--:R3:W-:Y:S07]  /*3580*/  STS.128 [UR6+0x34780], R4 ;  /* 0x03478004ff007988 */ /* 0x0087ee0008000c06 */
[----:B------:R-:W2:Y:S08]  /*3590*/  LDC.64 R26, c[0x0][0x728] ;  /* 0x0001ca00ff1a7b82 */ /* 0x000eb00000000a00 */
[----:B------:R-:W1:Y:S01]  /*35a0*/  LDC.64 R28, c[0x0][0x730] ;  /* 0x0001cc00ff1c7b82 */ /* 0x000e620000000a00 */
[----:B----4-:R3:W-:Y:S07]  /*35b0*/  STS.128 [UR6+0x34790], R8 ;  /* 0x03479008ff007988 */ /* 0x0107ee0008000c06 */
[----:B------:R-:W1:Y:S08]  /*35c0*/  LDC.64 R30, c[0x0][0x738] ;  /* 0x0001ce00ff1e7b82 */ /* 0x000e700000000a00 */
[----:B------:R-:W4:Y:S01]  /*35d0*/  LDC.64 R32, c[0x0][0x740] ;  /* 0x0001d000ff207b82 */ /* 0x000f220000000a00 */
[----:B--2---:R3:W-:Y:S07]  /*35e0*/  STS.128 [UR6+0x347a0], R24 ;  /* 0x0347a018ff007988 */ /* 0x0047ee0008000c06 */
[----:B------:R-:W4:Y:S08]  /*35f0*/  LDC.64 R34, c[0x0][0x748] ;  /* 0x0001d200ff227b82 */ /* 0x000f300000000a00 */
[----:B------:R-:W2:Y:S01]  /*3600*/  LDC.64 R36, c[0x0][0x750] ;  /* 0x0001d400ff247b82 */ /* 0x000ea20000000a00 */
[----:B-1----:R3:W-:Y:S07]  /*3610*/  STS.128 [UR6+0x347b0], R28 ;  /* 0x0347b01cff007988 */ /* 0x0027ee0008000c06 */
[----:B------:R-:W2:Y:S08]  /*3620*/  LDC.64 R38, c[0x0][0x758] ;  /* 0x0001d600ff267b82 */ /* 0x000eb00000000a00 */
[----:B------:R-:W1:Y:S01]  /*3630*/  LDC.64 R40, c[0x0][0x760] ;  /* 0x0001d800ff287b82 */ /* 0x000e620000000a00 */
[----:B----4-:R3:W-:Y:S07]  /*3640*/  STS.128 [UR6+0x347c0], R32 ;  /* 0x0347c020ff007988 */ /* 0x0107ee0008000c06 */
[----:B------:R-:W1:Y:S08]  /*3650*/  LDC.64 R42, c[0x0][0x768] ;  /* 0x0001da00ff2a7b82 */ /* 0x000e700000000a00 */
[----:B------:R-:W4:Y:S01]  /*3660*/  LDC.64 R44, c[0x0][0x770] ;  /* 0x0001dc00ff2c7b82 */ /* 0x000f220000000a00 */
[----:B--2---:R3:W-:Y:S07]  /*3670*/  STS.128 [UR6+0x347d0], R36 ;  /* 0x0347d024ff007988 */ /* 0x0047ee0008000c06 */
[----:B------:R-:W4:Y:S01]  /*3680*/  LDC.64 R46, c[0x0][0x778] ;  /* 0x0001de00ff2e7b82 */ /* 0x000f220000000a00 */
[----:B-1----:R3:W-:Y:S04]  /*3690*/  STS.128 [UR6+0x347e0], R40 ;  /* 0x0347e028ff007988 */ /* 0x0027e80008000c06 */
[----:B----4-:R3:W-:Y:S02]  /*36a0*/  STS.128 [UR6+0x347f0], R44 ;  /* 0x0347f02cff007988 */ /* 0x0107e40008000c06 */
.L_x_31:
[----:B------:R-:W-:Y:S05]  /*36b0*/  BSYNC B0 ;  /* 0x0000000000007941 */ /* 0x000fea0003800000 */
.L_x_30:
[----:B------:R-:W-:Y:S01]  /*36c0*/  UISETP.NE.AND UP0, UPT, UR26, 0x1, UPT ;  /* 0x000000011a00788c */ /* 0x000fe2000bf05270 */
[----:B------:R-:W-:Y:S01]  /*36d0*/  NOP ;  /* 0x0000000000007918 */ /* 0x000fe20000000000 */
[----:B------:R-:W-:Y:S01]  /*36e0*/  ULDC UR5, c[0x0][0x884] ;  /* 0x0002210000057ab9 */ /* 0x000fe20000000800 */
[----:B------:R-:W-:Y:S01]  /*36f0*/  ULDC.64 UR36, c[0x0][0x800] ;  /* 0x0002000000247ab9 */ /* 0x000fe20000000a00 */
[----:B------:R-:W-:-:S04]  /*3700*/  USEL UR5, UR5, URZ, UP0 ;  /* 0x0000003f05057287 */ /* 0x000fc80008000000 */
[----:B------:R-:W-:-:S04]  /*3710*/  UIADD3 UR5, UR4, UR5, URZ ;  /* 0x0000000504057290 */ /* 0x000fc8000fffe03f */
[----:B------:R-:W-:-:S12]  /*3720*/  UIMAD.WIDE UR36, UR5, 0x80, UR36 ;  /* 0x00000080052478a5 */ /* 0x000fd8000f8e0224 */
.L_x_29:
[----:B------:R-:W-:-:S13]  /*3730*/  ISETP.NE.AND P0, PT, RZ, UR52, PT ;  /* 0x00000034ff007c0c */ /* 0x000fda000bf05270 */
[----:B------:R-:W-:Y:S05]  /*3740*/  @P0 BRA `(.L_x_32) ;  /* 0x00000004000c0947 */ /* 0x000fea0003800000 */
[----:B------:R-:W-:Y:S01]  /*3750*/  ELECT P0, URZ, PT ;  /* 0x00000000003f782f */ /* 0x000fe20003800000 */
[----:B------:R-:W-:-:S12]  /*3760*/  BSSY B0, `(.L_x_33) ;  /* 0x000002c000007945 */ /* 0x000fd80003800000 */
[----:B------:R-:W-:Y:S05]  /*3770*/  @!P0 BRA `(.L_x_34) ;  /* 0x0000000000a88947 */ /* 0x000fea0003800000 */
[----:B---34-:R-:W2:Y:S08]  /*3780*/  LDC.64 R6, c[0x0][0x820] ;  /* 0x00020800ff067b82 */ /* 0x018eb00000000a00 */
[----:B------:R-:W3:Y:S01]  /*3790*/  LDC.64 R4, c[0x0][0x818] ;  /* 0x00020600ff047b82 */ /* 0x000ee20000000a00 */
[----:B--2---:R-:W-:-:S06]  /*37a0*/  IMAD.WIDE R6, R18, 0x8, R6 ;  /* 0x0000000812067825 */ /* 0x004fcc00078e0206 */
[----:B------:R-:W2:Y:S01]  /*37b0*/  LDG.E.64 R6, desc[UR38][R6.64] ;  /* 0x0000002606067981 */ /* 0x000ea2000c1e1b00 */
[----:B---3--:R-:W-:-:S06]  /*37c0*/  IMAD.WIDE R4, R18, 0x8, R4 ;  /* 0x0000000812047825 */ /* 0x008fcc00078e0204 */
[----:B------:R-:W3:Y:S01]  /*37d0*/  LDG.E.64 R4, desc[UR38][R4.64] ;  /* 0x0000002604047981 */ /* 0x000ee2000c1e1b00 */
[----:B------:R-:W4:Y:S01]  /*37e0*/  S2UR UR5, SR_CgaCtaId ;  /* 0x00000000000579c3 */ /* 0x000f220000008800 */
[----:B------:R-:W-:Y:S01]  /*37f0*/  UISETP.NE.AND UP0, UPT, UR26, 0x1, UPT ;  /* 0x000000011a00788c */ /* 0x000fe2000bf05270 */
[----:B-----5:R-:W-:Y:S01]  /*3800*/  VIADD R9, R19, 0xffffffff ;  /* 0xffffffff13097836 */ /* 0x020fe20000000000 */
[----:B------:R-:W-:Y:S01]  /*3810*/  UMOV UR4, 0x400 ;  /* 0x0000040000047882 */ /* 0x000fe20000000000 */
[----:B------:R-:W-:Y:S01]  /*3820*/  CS2R R10, SRZ ;  /* 0x00000000000a7805 */ /* 0x000fe2000001ff00 */
[----:B----4-:R-:W-:-:S04]  /*3830*/  ULEA UR4, UR5, UR4, 0x18 ;  /* 0x0000000405047291 */ /* 0x010fc8000f8ec03f */
[----:B------:R-:W-:-:S03]  /*3840*/  UIADD3 UR5, UR4, 0x80, URZ ;  /* 0x0000008004057890 */ /* 0x000fc6000fffe03f */
[----:B------:R-:W-:-:S04]  /*3850*/  @!UP0 UIADD3 UR5, UR4, URZ, URZ ;  /* 0x0000003f04058290 */ /* 0x000fc8000fffe03f */
[----:B------:R-:W-:-:S05]  /*3860*/  UIADD3 UR4, UR5, 0x34780, URZ ;  /* 0x0003478005047890 */ /* 0x000fca000fffe03f */
[----:B------:R-:W4:Y:S01]  /*3870*/  LDS R0, [UR5+0x3479c] ;  /* 0x03479c05ff007984 */ /* 0x000f220008000800 */
[----:B------:R-:W-:-:S03]  /*3880*/  MOV R14, UR4 ;  /* 0x00000004000e7c02 */ /* 0x000fc60008000f00 */
[----:B------:R-:W-:Y:S01]  /*3890*/  STS [UR5+0x347b0], RZ ;  /* 0x0347b0ffff007988 */ /* 0x000fe20008000805 */
[----:B------:R-:W-:-:S05]  /*38a0*/  SHF.R.U64 R14, R14, 0x4, RZ ;  /* 0x000000040e0e7819 */ /* 0x000fca00000012ff */
[----:B------:R-:W-:Y:S04]  /*38b0*/  STS [UR5+0x34790], R14 ;  /* 0x0347900eff007988 */ /* 0x000fe80008000805 */
[----:B------:R-:W-:Y:S01]  /*38c0*/  STS [UR5+0x34794], R14 ;  /* 0x0347940eff007988 */ /* 0x000fe20008000805 */
[----:B--2---:R-:W-:-:S04]  /*38d0*/  SHF.L.U64.HI R21, R6, 0x1, R7 ;  /* 0x0000000106157819 */ /* 0x004fc80000010207 */
[----:B------:R-:W-:-:S04]  /*38e0*/  LOP3.LUT R21, R21, 0x1fffffff, RZ, 0xc0, !PT ;  /* 0x1fffffff15157812 */ /* 0x000fc800078ec0ff */
[----:B------:R-:W-:Y:S01]  /*38f0*/  SHF.R.U32.HI R7, RZ, 0x4, R21 ;  /* 0x00000004ff077819 */ /* 0x000fe20000011615 */
[----:B---3--:R-:W-:Y:S03]  /*3900*/  STS.64 [UR5+0x34780], R4 ;  /* 0x03478004ff007988 */ /* 0x008fe60008000a05 */
[----:B----4-:R-:W-:-:S05]  /*3910*/  LOP3.LUT R0, R0, 0xf, R7, 0xb8, !PT ;  /* 0x0000000f00007812 */ /* 0x010fca00078eb807 */
[----:B------:R2:W-:Y:S04]  /*3920*/  STS [UR5+0x3479c], R0 ;  /* 0x03479c00ff007988 */ /* 0x0005e80008000805 */
[----:B------:R-:W3:Y:S01]  /*3930*/  LDS R7, [UR5+0x3479c] ;  /* 0x03479c05ff077984 */ /* 0x000ee20008000800 */
[----:B--2---:R-:W-:-:S04]  /*3940*/  SHF.L.U32 R0, R6, 0x1, RZ ;  /* 0x0000000106007819 */ /* 0x004fc800000006ff */
[----:B------:R-:W-:-:S04]  /*3950*/  LOP3.LUT R0, R0, 0xfffffffe, RZ, 0xc0, !PT ;  /* 0xfffffffe00007812 */ /* 0x000fc800078ec0ff */
[----:B------:R-:W-:-:S05]  /*3960*/  SHF.R.U64 R0, R0, 0x4, R21 ;  /* 0x0000000400007819 */ /* 0x000fca0000001215 */
[----:B------:R-:W-:Y:S01]  /*3970*/  STS [UR5+0x3478c], R0 ;  /* 0x03478c00ff007988 */ /* 0x000fe20008000805 */
[----:B---3--:R-:W-:-:S05]  /*3980*/  LOP3.LUT R7, R7, 0xf0, RZ, 0xb8, !PT ;  /* 0x000000f007077812 */ /* 0x008fca00078eb8ff */
[----:B------:R-:W-:Y:S04]  /*3990*/  STS [UR5+0x3479c], R7 ;  /* 0x03479c07ff007988 */ /* 0x000fe80008000805 */
[----:B------:R-:W2:Y:S02]  /*39a0*/  LDS R8, [UR5+0x3479c] ;  /* 0x03479c05ff087984 */ /* 0x000ea40008000800 */
[----:B--2---:R-:W-:Y:S02]  /*39b0*/  LOP3.LUT R15, R8, 0xf00, RZ, 0xb8, !PT ;  /* 0x00000f00080f7812 */ /* 0x004fe400078eb8ff */
[----:B------:R-:W-:-:S03]  /*39c0*/  IADD3 R8, R13, -0x1, RZ ;  /* 0xffffffff0d087810 */ /* 0x000fc60007ffe0ff */
[----:B------:R-:W-:Y:S04]  /*39d0*/  STS.64 [UR5+0x34798], R14 ;  /* 0x0347980eff007988 */ /* 0x000fe80008000a05 */
[----:B-1----:R-:W1:Y:S04]  /*39e0*/  LDS R12, [UR5+0x3479c] ;  /* 0x03479c05ff0c7984 */ /* 0x002e680008000800 */
[----:B------:R2:W-:Y:S01]  /*39f0*/  STS.128 [UR5+0x347a0], R8 ;  /* 0x0347a008ff007988 */ /* 0x0005e20008000c05 */
[----:B-1----:R-:W-:-:S05]  /*3a00*/  LOP3.LUT R12, R12, 0xf000, RZ, 0xb8, !PT ;  /* 0x0000f0000c0c7812 */ /* 0x002fca00078eb8ff */
[----:B------:R2:W-:Y:S02]  /*3a10*/  STS [UR5+0x3479c], R12 ;  /* 0x03479c0cff007988 */ /* 0x0005e40008000805 */
.L_x_34:
[----:B------:R-:W-:Y:S05]  /*3a20*/  BSYNC B0 ;  /* 0x0000000000007941 */ /* 0x000fea0003800000 */
.L_x_33:
[----:B------:R-:W-:Y:S01]  /*3a30*/  ELECT P0, URZ, PT ;  /* 0x00000000003f782f */ /* 0x000fe20003800000 */
[----:B------:R-:W-:Y:S01]  /*3a40*/  NOP ;  /* 0x0000000000007918 */ /* 0x000fe20000000000 */
[----:B------:R-:W-:Y:S11]  /*3a50*/  BSSY B0, `(.L_x_35) ;  /* 0x0000004000007945 */ /* 0x000ff60003800000 */
[----:B------:R-:W-:Y:S05]  /*3a60*/  @!P0 BRA `(.L_x_36) ;  /* 0x0000000000088947 */ /* 0x000fea0003800000 */
[----:B------:R0:W-:Y:S01]  /*3a70*/  UTMACMDFLUSH ;  /* 0x00000000000079b7 */ /* 0x0001e20000000000 */
[----:B------:R-:W-:-:S04]  /*3a80*/  DEPBAR.LE SB0, 0x0 ;  /* 0x000080000000791a */ /* 0x000fc80000000000 */
.L_x_36:
[----:B------:R-:W-:Y:S05]  /*3a90*/  BSYNC B0 ;  /* 0x0000000000007941 */ /* 0x000fea0003800000 */
.L_x_35:
[----:B------:R-:W1:Y:S01]  /*3aa0*/  S2UR UR5, SR_CgaCtaId ;  /* 0x00000000000579c3 */ /* 0x000e620000008800 */
[----:B-----5:R-:W2:Y:S01]  /*3ab0*/  S2R R0, SR_LANEID ;  /* 0x0000000000007919 */ /* 0x020ea20000000000 */
[----:B------:R-:W-:Y:S01]  /*3ac0*/  UISETP.NE.AND UP0, UPT, UR26, 0x1, UPT ;  /* 0x000000011a00788c */ /* 0x000fe2000bf05270 */
[----:B------:R-:W-:Y:S02]  /*3ad0*/  UMOV UR4, 0x400 ;  /* 0x0000040000047882 */ /* 0x000fe40000000000 */
[----:B-1----:R-:W-:-:S04]  /*3ae0*/  ULEA UR4, UR5, UR4, 0x18 ;  /* 0x0000000405047291 */ /* 0x002fc8000f8ec03f */
[----:B------:R-:W-:-:S04]  /*3af0*/  UIADD3 UR5, UR4, 0x80, URZ ;  /* 0x0000008004057890 */ /* 0x000fc8000fffe03f */
[----:B------:R-:W-:Y:S01]  /*3b00*/  @!UP0 UIADD3 UR5, UR4, URZ, URZ ;  /* 0x0000003f04058290 */ /* 0x000fe2000fffe03f */
[----:B--2---:R-:W-:-:S05]  /*3b10*/  SHF.L.U32 R0, R0, 0x2, RZ ;  /* 0x0000000200007819 */ /* 0x004fca00000006ff */
[----:B---3--:R-:W-:Y:S02]  /*3b20*/  MOV R5, UR5 ;  /* 0x0000000500057c02 */ /* 0x008fe40008000f00 */
[C---:B------:R-:W-:Y:S02]  /*3b30*/  IADD3 R4, P0, R0.reuse, UR36, RZ ;  /* 0x0000002400047c10 */ /* 0x040fe4000ff1e0ff */
[----:B----4-:R-:W-:Y:S02]  /*3b40*/  IADD3 R6, R0, 0x34780, R5 ;  /* 0x0003478000067810 */ /* 0x010fe40007ffe005 */
[----:B------:R-:W-:-:S03]  /*3b50*/  IADD3.X R5, RZ, UR37, RZ, P0, !PT ;  /* 0x00000025ff057c10 */ /* 0x000fc600087fe4ff */
[----:B------:R-:W1:Y:S04]  /*3b60*/  LDS R7, [R6] ;  /* 0x0000000006077984 */ /* 0x000e680000000800 */
[----:B-1----:R2:W5:Y:S02]  /*3b70*/  ATOMG.E.EXCH.STRONG.GPU PT, RZ, [R4], R7 ;  /* 0x0000000704ff73a8 */ /* 0x00256400041ee100 */
.L_x_32:
[----:B-----5:R-:W-:Y:S01]  /*3b80*/  SHF.L.U32 R0, R158, 0x6, RZ ;  /* 0x000000069e007819 */ /* 0x020fe200000006ff */
[----:B------:R-:W1:Y:S01]  /*3b90*/  S2UR UR57, SR_CgaCtaId ;  /* 0x00000000003979c3 */ /* 0x000e620000008800 */
[-C--:B--23--:R-:W-:Y:S01]  /*3ba0*/  LEA.HI R5, R3, R158.reuse, RZ, 0x5 ;  /* 0x0000009e03057211 */ /* 0x08cfe200078f28ff */
[----:B------:R-:W-:Y:S01]  /*3bb0*/  UISETP.NE.AND UP1, UPT, UR26, 0x1, UPT ;  /* 0x000000011a00788c */ /* 0x000fe2000bf25270 */
[----:B------:R-:W-:Y:S01]  /*3bc0*/  LOP3.LUT R4, R0, 0x40, RZ, 0xc0, !PT ;  /* 0x0000004000047812 */ /* 0x000fe200078ec0ff */
[----:B------:R-:W-:Y:S01]  /*3bd0*/  UISETP.NE.AND UP0, UPT, UR18, URZ, UPT ;  /* 0x0000003f1200728c */ /* 0x000fe2000bf05270 */
[----:B------:R-:W-:Y:S01]  /*3be0*/  SHF.R.U32.HI R5, RZ, 0x1, R5 ;  /* 0x00000001ff057819 */ /* 0x000fe20000011605 */
[----:B------:R-:W-:Y:S01]  /*3bf0*/  UMOV UR47, 0x400 ;  /* 0x00000400002f7882 */ /* 0x000fe20000000000 */
[-C--:B------:R-:W-:Y:S01]  /*3c00*/  LEA.HI R0, R158, R158.reuse, RZ, 0x1 ;  /* 0x0000009e9e007211 */ /* 0x080fe200078f08ff */
[----:B------:R-:W-:Y:S01]  /*3c10*/  USEL UR4, URZ, 0x1, UP0 ;  /* 0x000000013f047887 */ /* 0x000fe20008000000 */
[----:B------:R-:W-:Y:S01]  /*3c20*/  SHF.L.U32 R2, R2, 0x3, RZ ;  /* 0x0000000302027819 */ /* 0x000fe200000006ff */
[----:B------:R-:W-:Y:S01]  /*3c30*/  USHF.L.U32 UR51, UR18, 0x3, URZ ;  /* 0x0000000312337899 */ /* 0x000fe2000800063f */
[----:B------:R-:W-:Y:S01]  /*3c40*/  LOP3.LUT R5, R4, 0x30, R5, 0xf8, !PT ;  /* 0x0000003004057812 */ /* 0x000fe200078ef805 */
[----:B------:R-:W-:Y:S01]  /*3c50*/  IMAD.MOV.U32 R7, RZ, RZ, 0x1 ;  /* 0x00000001ff077424 */ /* 0x000fe200078e00ff */
[----:B------:R-:W-:Y:S01]  /*3c60*/  SHF.R.S32.HI R0, RZ, 0x1, R0 ;  /* 0x00000001ff007819 */ /* 0x000fe20000011400 */
[----:B------:R-:W-:Y:S01]  /*3c70*/  ULOP3.LUT UR54, UR51, 0x8, URZ, 0xc0, !UPT ;  /* 0x0000000833367892 */ /* 0x000fe2000f8ec03f */
[----:B------:R-:W-:Y:S01]  /*3c80*/  LOP3.LUT R2, R5, 0x8, R2, 0xf8, !PT ;  /* 0x0000000805027812 */ /* 0x000fe200078ef802 */
[----:B------:R-:W-:Y:S01]  /*3c90*/  ULOP3.LUT UR43, UR40, 0x1, URZ, 0xfc, !UPT ;  /* 0x00000001282b7892 */ /* 0x000fe2000f8efc3f */
[----:B------:R-:W-:Y:S01]  /*3ca0*/  LEA.HI R5, R3, R158, RZ, 0x4 ;  /* 0x0000009e03057211 */ /* 0x000fe200078f20ff */
[----:B------:R-:W-:Y:S01]  /*3cb0*/  ULOP3.LUT UR53, UR59, 0x1, URZ, 0xfc, !UPT ;  /* 0x000000013b357892 */ /* 0x000fe2000f8efc3f */
[----:B------:R-:W-:Y:S01]  /*3cc0*/  SHF.L.U32 R0, R0, 0x7, RZ ;  /* 0x0000000700007819 */ /* 0x000fe200000006ff */
[----:B------:R-:W-:Y:S01]  /*3cd0*/  ULOP3.LUT UR55, UR61, 0x1, URZ, 0xfc, !UPT ;  /* 0x000000013d377892 */ /* 0x000fe2000f8efc3f */
[----:B----4-:R-:W-:Y:S01]  /*3ce0*/  SHF.R.S32.HI R6, RZ, 0x4, R5 ;  /* 0x00000004ff067819 */ /* 0x010fe20000011405 */
[----:B------:R-:W-:Y:S01]  /*3cf0*/  ULOP3.LUT UR56, UR51, 0x8, URZ, 0xc, !UPT ;  /* 0x0000000833387892 */ /* 0x000fe2000f8e0c3f */
[----:B------:R-:W-:Y:S01]  /*3d00*/  LOP3.LUT R3, R0, 0x180, RZ, 0xc0, !PT ;  /* 0x0000018000037812 */ /* 0x000fe200078ec0ff */
[----:B-1----:R-:W-:Y:S01]  /*3d10*/  ULEA UR47, UR57, UR47, 0x18 ;  /* 0x0000002f392f7291 */ /* 0x002fe2000f8ec03f */
[----:B------:R-:W-:Y:S01]  /*3d20*/  LEA.HI R5, R5, R6, RZ, 0x1 ;  /* 0x0000000605057211 */ /* 0x000fe200078f08ff */
[----:B------:R-:W-:Y:S01]  /*3d30*/  ULOP3.LUT UR54, UR54, 0x18, URZ, 0x3c, !UPT ;  /* 0x0000001836367892 */ /* 0x000fe2000f8e3c3f */
[----:B------:R-:W-:Y:S01]  /*3d40*/  LOP3.LUT R4, R3, R4, RZ, 0xfc, !PT ;  /* 0x0000000403047212 */ /* 0x000fe200078efcff */
[----:B------:R-:W-:Y:S01]  /*3d50*/  UIADD3 UR48, UR47, 0x80, URZ ;  /* 0x000000802f307890 */ /* 0x000fe2000fffe03f */
[----:B------:R-:W-:Y:S01]  /*3d60*/  LOP3.LUT R5, R5, 0x7ffffe, RZ, 0xc0, !PT ;  /* 0x007ffffe05057812 */ /* 0x000fe200078ec0ff */
[----:B------:R-:W-:Y:S01]  /*3d70*/  UIADD3 UR50, UR47, 0x34530, URZ ;  /* 0x000345302f327890 */ /* 0x000fe2000fffe03f */
[----:B------:R-:W-:Y:S01]  /*3d80*/  SHF.R.U32.HI R4, RZ, 0x3, R4 ;  /* 0x00000003ff047819 */ /* 0x000fe20000011604 */
[----:B------:R-:W-:Y:S01]  /*3d90*/  @!UP1 UIADD3 UR48, UR47, URZ, URZ ;  /* 0x0000003f2f309290 */ /* 0x000fe2000fffe03f */
[----:B------:R-:W-:Y:S01]  /*3da0*/  IADD3 R5, R6, -R5, RZ ;  /* 0x8000000506057210 */ /* 0x000fe20007ffe0ff */
[----:B------:R-:W-:Y:S01]  /*3db0*/  UIADD3 UR5, UR51, UR50, URZ ;  /* 0x0000003233057290 */ /* 0x000fe2000fffe03f */
[----:B------:R-:W-:Y:S01]  /*3dc0*/  LOP3.LUT R2, R4, R2, R3, 0x1e, !PT ;  /* 0x0000000204027212 */ /* 0x000fe200078e1e03 */
[----:B------:R-:W-:Y:S01]  /*3dd0*/  UIADD3 UR48, UR48, 0x34780, URZ ;  /* 0x0003478030307890 */ /* 0x000fe2000fffe03f */
[----:B------:R-:W-:-:S02]  /*3de0*/  IADD3 R158, R158, 0x1f, RZ ;  /* 0x0000001f9e9e7810 */ /* 0x000fc40007ffe0ff */
[----:B------:R-:W-:Y:S02]  /*3df0*/  LEA R157, R5, R2, 0x9 ;  /* 0x00000002059d7211 */ /* 0x000fe400078e48ff */
[----:B------:R-:W-:Y:S02]  /*3e00*/  MOV R153, RZ ;  /* 0x000000ff00997202 */ /* 0x000fe40000000f00 */
[----:B------:R-:W-:-:S07]  /*3e10*/  MOV R154, UR4 ;  /* 0x00000004009a7c02 */ /* 0x000fce0008000f00 */
.L_x_240:
[----:B-1-3--:R-:W1:Y:S02]  /*3e20*/  LDC.64 R2, c[0x0][0x290] ;  /* 0x0000a400ff027b82 */ /* 0x00ae640000000a00 */
[----:B-1----:R-:W-:-:S05]  /*3e30*/  IMAD.WIDE R2, R18, 0xc, R2 ;  /* 0x0000000c12027825 */ /* 0x002fca00078e0202 */
[----:B--2---:R-:W2:Y:S01]  /*3e40*/  LDG.E R5, desc[UR38][R2.64+0x8] ;  /* 0x0000082602057981 */ /* 0x004ea2000c1e1900 */
[----:B------:R-:W-:Y:S01]  /*3e50*/  SHF.L.U32 R11, R154, 0x1f, RZ ;  /* 0x0000001f9a0b7819 */ /* 0x000fe200000006ff */
[----:B------:R-:W-:Y:S01]  /*3e60*/  UMOV UR9, UR41 ;  /* 0x0000002900097c82 */ /* 0x000fe20008000000 */
[----:B------:R-:W-:-:S04]  /*3e70*/  MOV R8, UR50 ;  /* 0x0000003200087c02 */ /* 0x000fc80008000f00 */
[----:B------:R-:W1:Y:S01]  /*3e80*/  SYNCS.PHASECHK.TRANS64.TRYWAIT P0, [R8+UR51], R11 ;  /* 0x0000000b080075a7 */ /* 0x000e620008000173 */
[----:B--2---:R-:W-:-:S04]  /*3e90*/  IADD3 R6, R5, 0x3f, RZ ;  /* 0x0000003f05067810 */ /* 0x004fc80007ffe0ff */
[----:B------:R-:W-:-:S04]  /*3ea0*/  SHF.R.S32.HI R9, RZ, 0x1f, R6 ;  /* 0x0000001fff097819 */ /* 0x000fc80000011406 */
[----:B------:R-:W-:Y:S01]  /*3eb0*/  LEA.HI R6, R9, R6, RZ, 0x6 ;  /* 0x0000000609067211 */ /* 0x000fe200078f30ff */
[----:B-1----:R-:W-:Y:S06]  /*3ec0*/  @!P0 BRA `(.L_x_37) ;  /* 0x00000220001c8947 */ /* 0x002fec0003800000 */
.L_x_540:
[----:B------:R2:W-:Y:S01]  /*3ed0*/  STL [R1+0x400], RZ ;  /* 0x000400ff01007387 */ /* 0x0005e20000100800 */
[----:B------:R-:W-:Y:S01]  /*3ee0*/  ISETP.GE.AND P0, PT, R5, 0x1, PT ;  /* 0x000000010500780c */ /* 0x000fe20003f06270 */
[----:B------:R-:W-:Y:S01]  /*3ef0*/  UMOV UR8, URZ ;  /* 0x0000003f00087c82 */ /* 0x000fe20008000000 */
[----:B------:R-:W-:Y:S01]  /*3f00*/  MOV R156, R18 ;  /* 0x00000012009c7202 */ /* 0x000fe20000000f00 */
[----:B------:R2:W-:Y:S01]  /*3f10*/  STL [R1+0x404], RZ ;  /* 0x000404ff01007387 */ /* 0x0005e20000100800 */
[----:B------:R-:W-:Y:S01]  /*3f20*/  SHF.R.S32.HI R19, RZ, 0x1f, R18 ;  /* 0x0000001fff137819 */ /* 0x000fe20000011412 */
[----:B------:R-:W-:Y:S01]  /*3f30*/  IMAD.U32 R2, RZ, RZ, UR42 ;  /* 0x0000002aff027e24 */ /* 0x000fe2000f8e00ff */
[----:B------:R-:W-:Y:S01]  /*3f40*/  CS2R R150, SRZ ;  /* 0x0000000000967805 */ /* 0x000fe2000001ff00 */
[----:B------:R2:W-:Y:S01]  /*3f50*/  STL [R1+0x408], RZ ;  /* 0x000408ff01007387 */ /* 0x0005e20000100800 */
[----:B------:R-:W-:Y:S02]  /*3f60*/  CS2R R24, SRZ ;  /* 0x0000000000187805 */ /* 0x000fe4000001ff00 */
[----:B------:R-:W-:-:S02]  /*3f70*/  CS2R R26, SRZ ;  /* 0x00000000001a7805 */ /* 0x000fc4000001ff00 */
[----:B------:R-:W-:Y:S01]  /*3f80*/  CS2R R28, SRZ ;  /* 0x00000000001c7805 */ /* 0x000fe2000001ff00 */
[----:B------:R2:W-:Y:S01]  /*3f90*/  STL [R1+0x40c], RZ ;  /* 0x00040cff01007387 */ /* 0x0005e20000100800 */
[----:B------:R-:W-:Y:S02]  /*3fa0*/  CS2R R30, SRZ ;  /* 0x00000000001e7805 */ /* 0x000fe4000001ff00 */
[----:B------:R-:W-:Y:S02]  /*3fb0*/  CS2R R32, SRZ ;  /* 0x0000000000207805 */ /* 0x000fe4000001ff00 */
        /* <DEDUP_REMOVED lines=56> */
[----:B------:R-:W-:Y:S01]  /*4340*/  SHF.R.S32.HI R6, RZ, 0x6, R6 ;  /* 0x00000006ff067819 */ /* 0x000fe20000011406 */
        /* <DEDUP_REMOVED lines=21> */
[----:B------:R-:W-:-:S03]  /*44a0*/  CS2R R148, SRZ ;  /* 0x0000000000947805 */ /* 0x000fc6000001ff00 */
[----:B------:R2:W-:Y:S04]  /*44b0*/  STL [R1+0x460], RZ ;  /* 0x000460ff01007387 */ /* 0x0005e80000100800 */
        /* <DEDUP_REMOVED lines=231> */
[----:B------:R2:W-:Y:S04]  /*5330*/  STL [R1], RZ ;  /* 0x000000ff01007387 */ /* 0x0005e80000100800 */
        /* <DEDUP_REMOVED lines=126> */
[----:B------:R2:W-:Y:S01]  /*5b20*/  STL [R1+0x1fc], RZ ;  /* 0x0001fcff01007387 */ /* 0x0005e20000100800 */
[----:B------:R-:W-:Y:S05]  /*5b30*/  @!P0 BRA `(.L_x_38) ;  /* 0x0000004800888947 */ /* 0x000fea0003800000 */
[----:B------:R-:W-:-:S06]  /*5b40*/  UISETP.NE.AND UP0, UPT, UR43, 0x3, UPT ;  /* 0x000000032b00788c */ /* 0x000fcc000bf05270 */
[----:B------:R-:W-:-:S13]  /*5b50*/  PLOP3.LUT P1, PT, PT, PT, UP0, 0x80, 0x0 ;  /* 0x000000000000781c */ /* 0x000fda0003f2f008 */
[----:B------:R-:W-:Y:S05]  /*5b60*/  @!P1 BRA `(.L_x_39) ;  /* 0x0000000000049947 */ /* 0x000fea0003800000 */
[----:B------:R-:W-:Y:S01]  /*5b70*/  BPT.TRAP 0x1 ;  /* 0x000000040000795c */ /* 0x000fe20000300000 */
.L_x_39:
[----:B------:R-:W-:Y:S01]  /*5b80*/  ULEA UR4, UR41, UR47, 0x3 ;  /* 0x0000002f29047291 */ /* 0x000fe2000f8e183f */
[----:B-1----:R-:W-:-:S04]  /*5b90*/  MOV R0, UR42 ;  /* 0x0000002a00007c02 */ /* 0x002fc80008000f00 */
[----:B------:R-:W-:-:S04]  /*5ba0*/  SHF.L.U32 R0, R0, 0x1f, RZ ;  /* 0x0000001f00007819 */ /* 0x000fc800000006ff */
[----:B------:R1:W3:Y:S01]  /*5bb0*/  SYNCS.PHASECHK.TRANS64.TRYWAIT P0, [UR4+0x34480], R0 ;  /* 0x03448000ff0075a7 */ /* 0x0002e20008000144 */
[----:B------:R-:W-:Y:S05]  /*5bc0*/  @!P1 BRA `(.L_x_40) ;  /* 0x0000000000049947 */ /* 0x000fea0003800000 */
[----:B------:R-:W-:Y:S01]  /*5bd0*/  BPT.TRAP 0x1 ;  /* 0x000000040000795c */ /* 0x000fe20000300000 */
.L_x_40:
[----:B---3--:R-:W-:Y:S05]  /*5be0*/  @P0 BRA `(.L_x_41) ;  /* 0x0000000000080947 */ /* 0x008fea0003800000 */
[----:B------:R-:W3:Y:S02]  /*5bf0*/  SYNCS.PHASECHK.TRANS64.TRYWAIT P0, [UR4+0x34480], R0 ;  /* 0x03448000ff0075a7 */ /* 0x000ee40008000144 */
[----:B---3--:R-:W-:Y:S05]  /*5c00*/  @!P0 BRA `(.L_x_42) ;  /* 0x0000020000e88947 */ /* 0x008fea0003800000 */
.L_x_41:
[----:B------:R-:W-:Y:S01]  /*5c10*/  UIADD3 UR5, UR47, 0x18000, URZ ;  /* 0x000180002f057890 */ /* 0x000fe2000fffe03f */
[----:B------:R-:W-:Y:S01]  /*5c20*/  WARPGROUP.ARRIVE ;  /* 0x00000000000079c5 */ /* 0x000fe20000000000 */
[----:B------:R-:W-:Y:S01]  /*5c30*/  USHF.R.U32.HI UR4, URZ, 0x4, UR47 ;  /* 0x000000043f047899 */ /* 0x000fe2000801162f */
[----:B------:R-:W-:Y:S01]  /*5c40*/  STL [R1+0xb14], R23 ;  /* 0x000b141701007387 */ /* 0x000fe20000100800 */
[----:B------:R-:W-:Y:S02]  /*5c50*/  USHF.R.U32.HI UR5, URZ, 0x4, UR5 ;  /* 0x000000043f057899 */ /* 0x000fe40008011605 */
[----:B------:R-:W-:Y:S01]  /*5c60*/  ULOP3.LUT UR4, UR4, 0x3fff, URZ, 0xc0, !UPT ;  /* 0x00003fff04047892 */ /* 0x000fe2000f8ec03f */
[----:B------:R-:W-:Y:S01]  /*5c70*/  STL [R1+0xb10], R22 ;  /* 0x000b101601007387 */ /* 0x000fe20000100800 */
[----:B------:R-:W-:Y:S02]  /*5c80*/  ULOP3.LUT UR5, UR5, 0x3fff, URZ, 0xc0, !UPT ;  /* 0x00003fff05057892 */ /* 0x000fe4000f8ec03f */
[----:B------:R-:W-:Y:S01]  /*5c90*/  ULOP3.LUT UR4, UR4, 0x10000, URZ, 0xfc, !UPT ;  /* 0x0001000004047892 */ /* 0x000fe2000f8efc3f */
[----:B------:R-:W-:Y:S01]  /*5ca0*/  STL [R1+0xb0c], R19 ;  /* 0x000b0c1301007387 */ /* 0x000fe20000100800 */
[----:B------:R-:W-:-:S02]  /*5cb0*/  ULOP3.LUT UR5, UR5, 0x10000, URZ, 0xfc, !UPT ;  /* 0x0001000005057892 */ /* 0x000fc4000f8efc3f */
[----:B------:R-:W-:Y:S01]  /*5cc0*/  ULEA UR8, UR41, UR4, 0xa ;  /* 0x0000000429087291 */ /* 0x000fe2000f8e503f */
[----:B------:R-:W-:Y:S01]  /*5cd0*/  STL [R1+0xb08], R18 ;  /* 0x000b081201007387 */ /* 0x000fe20000100800 */
[----:B------:R-:W-:Y:S01]  /*5ce0*/  ULEA UR9, UR41, UR5, 0xa ;  /* 0x0000000529097291 */ /* 0x000fe2000f8e503f */
[----:B------:R-:W-:Y:S02]  /*5cf0*/  UMOV UR7, 0x80000020 ;  /* 0x8000002000077882 */ /* 0x000fe40000000000 */
[----:B------:R-:W-:Y:S01]  /*5d00*/  UMOV UR5, 0x80000020 ;  /* 0x8000002000057882 */ /* 0x000fe20000000000 */
[----:B------:R-:W-:Y:S01]  /*5d10*/  STL [R1+0xb04], R17 ;  /* 0x000b041101007387 */ /* 0x000fe20000100800 */
[----:B------:R-:W-:Y:S02]  /*5d20*/  UMOV UR4, UR8 ;  /* 0x0000000800047c82 */ /* 0x000fe40008000000 */
[----:B------:R-:W-:Y:S01]  /*5d30*/  UMOV UR6, UR9 ;  /* 0x0000000900067c82 */ /* 0x000fe20008000000 */
[----:B------:R-:W-:Y:S01]  /*5d40*/  STL [R1+0xb00], R16 ;  /* 0x000b001001007387 */ /* 0x000fe20000100800 */
[----:B------:R-:W-:Y:S01]  /*5d50*/  QGMMA.64x256x32.F32.E4M3.E4M3 R24, gdesc[UR4], RZ, !UPT, gsb0 ;  /* 0x03e00000041879f3 */ /* 0x000fe2000c0008ff */
[----:B------:R-:W-:-:S02]  /*5d60*/  UIADD3 UR4, UR8, 0x100, URZ ;  /* 0x0000010008047890 */ /* 0x000fc4000fffe03f */
[----:B------:R-:W-:Y:S01]  /*5d70*/  STL [R1+0xafc], R8 ;  /* 0x000afc0801007387 */ /* 0x000fe20000100800 */
[----:B------:R-:W-:-:S03]  /*5d80*/  UMOV UR5, 0x80000020 ;  /* 0x8000002000057882 */ /* 0x000fc60000000000 */
[----:B------:R-:W-:Y:S04]  /*5d90*/  STL [R1+0xaf8], R7 ;  /* 0x000af80701007387 */ /* 0x000fe80000100800 */
[----:B------:R-:W-:Y:S04]  /*5da0*/  STL [R1+0xaf4], R6 ;  /* 0x000af40601007387 */ /* 0x000fe80000100800 */
[----:B------:R-:W-:Y:S01]  /*5db0*/  STL [R1+0xaf0], R5 ;  /* 0x000af00501007387 */ /* 0x000fe20000100800 */
[----:B------:R-:W-:-:S03]  /*5dc0*/  WARPGROUP.DEPBAR.LE gsb0, 0x0 ;  /* 0x00008000000079c5 */ /* 0x000fc60000010000 */
[----:B------:R-:W-:Y:S01]  /*5dd0*/  STL.64 [R1+0x400], R24 ;  /* 0x0004001801007387 */ /* 0x000fe20000100a00 */
[----:B------:R-:W-:Y:S01]  /*5de0*/  MOV R227, R144 ;  /* 0x0000009000e37202 */ /* 0x000fe20000000f00 */
[----:B------:R-:W-:Y:S01]  /*5df0*/  IMAD.MOV.U32 R221, RZ, RZ, R150 ;  /* 0x000000ffffdd7224 */ /* 0x000fe200078e0096 */
[----:B------:R-:W-:Y:S01]  /*5e00*/  MOV R226, R145 ;  /* 0x0000009100e27202 */ /* 0x000fe20000000f00 */
[----:B------:R-:W-:Y:S01]  /*5e10*/  STL.64 [R1+0x408], R26 ;  /* 0x0004081a01007387 */ /* 0x000fe20000100a00 */
[----:B------:R-:W-:Y:S02]  /*5e20*/  MOV R225, R146 ;  /* 0x0000009200e17202 */ /* 0x000fe40000000f00 */
[----:B------:R-:W-:Y:S01]  /*5e30*/  MOV R224, R147 ;  /* 0x0000009300e07202 */ /* 0x000fe20000000f00 */
[----:B------:R-:W-:Y:S01]  /*5e40*/  STL.64 [R1+0x410], R28 ;  /* 0x0004101c01007387 */ /* 0x000fe20000100a00 */
[----:B------:R-:W-:Y:S02]  /*5e50*/  MOV R223, R148 ;  /* 0x0000009400df7202 */ /* 0x000fe40000000f00 */
[----:B------:R-:W-:Y:S01]  /*5e60*/  MOV R222, R149 ;  /* 0x0000009500de7202 */ /* 0x000fe20000000f00 */
[----:B------:R-:W-:Y:S01]  /*5e70*/  STL.64 [R1+0x418], R30 ;  /* 0x0004181e01007387 */ /* 0x000fe20000100a00 */
[----:B------:R-:W-:-:S03]  /*5e80*/  MOV R220, R151 ;  /* 0x0000009700dc7202 */ /* 0x000fc60000000f00 */
[----:B------:R-:W-:Y:S04]  /*5e90*/  STL.64 [R1+0x420], R32 ;  /* 0x0004202001007387 */ /* 0x000fe80000100a00 */
        /* <DEDUP_REMOVED lines=54> */
[----:B------:R4:W-:Y:S04]  /*6200*/  STL.64 [R1+0x5d8], R142 ;  /* 0x0005d88e01007387 */ /* 0x0009e80000100a00 */
[----:B------:R-:W-:Y:S04]  /*6210*/  STL [R1+0xb34], R220 ;  /* 0x000b34dc01007387 */ /* 0x000fe80000100800 */
[----:B------:R-:W-:Y:S01]  /*6220*/  STL [R1+0xb30], R221 ;  /* 0x000b30dd01007387 */ /* 0x000fe20000100800 */
[----:B----4-:R-:W-:-:S03]  /*6230*/  WARPGROUP.ARRIVE ;  /* 0x00000000000079c5 */ /* 0x010fc60000000000 */
[----:B------:R-:W-:Y:S04]  /*6240*/  STL [R1+0xb2c], R222 ;  /* 0x000b2cde01007387 */ /* 0x000fe80000100800 */
[----:B------:R-:W-:Y:S01]  /*6250*/  STL [R1+0xb28], R223 ;  /* 0x000b28df01007387 */ /* 0x000fe20000100800 */
[----:B------:R-:W-:Y:S01]  /*6260*/  QGMMA.64x256x32.F32.E4M3.E4M3 R24, gdesc[UR4], RZ, !UPT, gsb0 ;  /* 0x03e00000041879f3 */ /* 0x000fe2000c0008ff */
[----:B------:R-:W-:Y:S02]  /*6270*/  UIADD3 UR4, UR8, 0x200, URZ ;  /* 0x0000020008047890 */ /* 0x000fe4000fffe03f */
        /* <DEDUP_REMOVED lines=17> */
[----:B------:R-:W-:-:S02]  /*6390*/  MOV R7, R149 ;  /* 0x0000009500077202 */ /* 0x000fc40000000f00 */
        /* <DEDUP_REMOVED lines=56> */
[----:B------:R4:W-:Y:S02]  /*6720*/  STL.64 [R1+0x3d0], R140 ;  /* 0x0003d08c01007387 */ /* 0x0009e40000100a00 */
[----:B----4-:R-:W-:-:S06]  /*6730*/  WARPGROUP.ARRIVE ;  /* 0x00000000000079c5 */ /* 0x010fcc0000000000 */
[----:B------:R-:W-:Y:S01]  /*6740*/  QGMMA.64x256x32.F32.E4M3.E4M3 R24, gdesc[UR4], RZ, !UPT, gsb0 ;  /* 0x03e00000041879f3 */ /* 0x000fe2000c0008ff */
[----:B------:R-:W-:Y:S01]  /*6750*/  UIADD3 UR4, UR8, 0x300, URZ ;  /* 0x0000030008047890 */ /* 0x000fe2000fffe03f */
[----:B------:R-:W-:Y:S01]  /*6760*/  UMOV UR5, 0x80000020 ;  /* 0x8000002000057882 */ /* 0x000fe20000000000 */
[----:B------:R-:W-:Y:S02]  /*6770*/  WARPGROUP.DEPBAR.LE gsb0, 0x0 ;  /* 0x00008000000079c5 */ /* 0x000fe40000010000 */
[----:B------:R-:W-:Y:S01]  /*6780*/  STL.64 [R1], R24 ;  /* 0x0000001801007387 */ /* 0x000fe20000100a00 */
[----:B------:R-:W-:Y:S01]  /*6790*/  MOV R220, R68 ;  /* 0x0000004400dc7202 */ /* 0x000fe20000000f00 */
[----:B------:R-:W-:Y:S01]  /*67a0*/  IMAD.MOV.U32 R224, RZ, RZ, R72 ;  /* 0x000000ffffe07224 */ /* 0x000fe200078e0048 */
[----:B------:R-:W-:Y:S01]  /*67b0*/  MOV R221, R69 ;  /* 0x0000004500dd7202 */ /* 0x000fe20000000f00 */
[----:B------:R-:W-:Y:S01]  /*67c0*/  STL.64 [R1+0x8], R26 ;  /* 0x0000081a01007387 */ /* 0x000fe20000100a00 */
        /* <DEDUP_REMOVED lines=36> */
[----:B------:R-:W-:-:S02]  /*6a10*/  MOV R167, R91 ;  /* 0x0000005b00a77202 */ /* 0x000fc40000000f00 */
        /* <DEDUP_REMOVED lines=31> */
[----:B------:R4:W-:Y:S01]  /*6c10*/  STL.64 [R1+0xa8], R66 ;  /* 0x0000a84201007387 */ /* 0x0009e20000100a00 */
[----:B------:R-:W-:Y:S02]  /*6c20*/  MOV R192, R116 ;  /* 0x0000007400c07202 */ /* 0x000fe40000000f00 */
[----:B------:R-:W-:Y:S01]  /*6c30*/  MOV R193, R117 ;  /* 0x0000007500c17202 */ /* 0x000fe20000000f00 */
[----:B------:R-:W-:Y:S01]  /*6c40*/  STL [R1+0x6e8], R158 ;  /* 0x0006e89e01007387 */ /* 0x000fe20000100800 */
[----:B------:R-:W-:-:S02]  /*6c50*/  MOV R194, R118 ;  /* 0x0000007600c27202 */ /* 0x000fc40000000f00 */
[----:B------:R-:W-:Y:S01]  /*6c60*/  MOV R195, R119 ;  /* 0x0000007700c37202 */ /* 0x000fe20000000f00 */
[----:B------:R-:W-:Y:S01]  /*6c70*/  STL.64 [R1+0x6e0], R156 ;  /* 0x0006e09c01007387 */ /* 0x000fe20000100a00 */
[----:B------:R-:W-:Y:S02]  /*6c80*/  MOV R197, R121 ;  /* 0x0000007900c57202 */ /* 0x000fe40000000f00 */
[----:B------:R-:W-:Y:S01]  /*6c90*/  MOV R198, R122 ;  /* 0x0000007a00c67202 */ /* 0x000fe20000000f00 */
[----:B------:R-:W-:Y:S01]  /*6ca0*/  STL [R1+0x6dc], R154 ;  /* 0x0006dc9a01007387 */ /* 0x000fe20000100800 */
[----:B------:R-:W-:Y:S02]  /*6cb0*/  MOV R199, R123 ;  /* 0x0000007b00c77202 */ /* 0x000fe40000000f00 */
[----:B------:R-:W-:Y:S01]  /*6cc0*/  MOV R200, R124 ;  /* 0x0000007c00c87202 */ /* 0x000fe20000000f00 */
[----:B------:R-:W-:Y:S01]  /*6cd0*/  STL [R1+0x6d8], R153 ;  /* 0x0006d89901007387 */ /* 0x000fe20000100800 */
[----:B------:R-:W-:-:S02]  /*6ce0*/  MOV R201, R125 ;  /* 0x0000007d00c97202 */ /* 0x000fc40000000f00 */
[----:B------:R-:W-:Y:S02]  /*6cf0*/  MOV R202, R126 ;  /* 0x0000007e00ca7202 */ /* 0x000fe40000000f00 */
[----:B------:R-:W-:Y:S02]  /*6d00*/  MOV R203, R127 ;  /* 0x0000007f00cb7202 */ /* 0x000fe40000000f00 */
[----:B------:R-:W-:Y:S02]  /*6d10*/  MOV R205, R129 ;  /* 0x0000008100cd7202 */ /* 0x000fe40000000f00 */
[----:B------:R-:W-:Y:S02]  /*6d20*/  MOV R206, R130 ;  /* 0x0000008200ce7202 */ /* 0x000fe40000000f00 */
[----:B------:R-:W-:Y:S02]  /*6d30*/  MOV R207, R131 ;  /* 0x0000008300cf7202 */ /* 0x000fe40000000f00 */
        /* <DEDUP_REMOVED lines=15> */
[----:B---3--:R-:W-:Y:S02]  /*6e30*/  MOV R3, R149 ;  /* 0x0000009500037202 */ /* 0x008fe40000000f00 */
[----:B------:R-:W-:Y:S02]  /*6e40*/  MOV R2, R150 ;  /* 0x0000009600027202 */ /* 0x000fe40000000f00 */
[----:B-1----:R-:W-:Y:S02]  /*6e50*/  MOV R0, R151 ;  /* 0x0000009700007202 */ /* 0x002fe40000000f00 */
[----:B----4-:R-:W-:-:S06]  /*6e60*/  WARPGROUP.ARRIVE ;  /* 0x00000000000079c5 */ /* 0x010fcc0000000000 */
[----:B------:R-:W-:Y:S03]  /*6e70*/  QGMMA.64x256x32.F32.E4M3.E4M3 R24, gdesc[UR4], RZ, !UPT, gsb0 ;  /* 0x03e00000041879f3 */ /* 0x000fe6000c0008ff */
[----:B------:R-:W-:Y:S02]  /*6e80*/  WARPGROUP.DEPBAR.LE gsb0, 0x0 ;  /* 0x00008000000079c5 */ /* 0x000fe40000010000 */
        /* <DEDUP_REMOVED lines=26> */
[----:B-1----:R-:W3:Y:S04]  /*7030*/  LDL.LU R100, [R1] ;  /* 0x0000000001647983 */ /* 0x002ee80000300800 */
[----:B------:R-:W3:Y:S04]  /*7040*/  LDL.LU R101, [R1+0x4] ;  /* 0x0000040001657983 */ /* 0x000ee80000300800 */
[----:B------:R-:W4:Y:S04]  /*7050*/  LDL.LU R102, [R1+0x8] ;  /* 0x0000080001667983 */ /* 0x000f280000300800 */
[----:B------:R-:W4:Y:S04]  /*7060*/  LDL.LU R103, [R1+0xc] ;  /* 0x00000c0001677983 */ /* 0x000f280000300800 */
[----:B------:R-:W2:Y:S04]  /*7070*/  LDL.LU R104, [R1+0x10] ;  /* 0x0000100001687983 */ /* 0x000ea80000300800 */
[----:B------:R-:W2:Y:S04]  /*7080*/  LDL.LU R105, [R1+0x14] ;  /* 0x0000140001697983 */ /* 0x000ea80000300800 */
[----:B------:R-:W3:Y:S04]  /*7090*/  LDL.LU R106, [R1+0x18] ;  /* 0x00001800016a7983 */ /* 0x000ee80000300800 */
        /* <DEDUP_REMOVED lines=36> */
[----:B------:R-:W3:Y:S01]  /*72e0*/  LDL.LU R143, [R1+0xac] ;  /* 0x0000ac00018f7983 */ /* 0x000ee20000300800 */
[----:B------:R-:W-:Y:S01]  /*72f0*/  IMAD.MOV.U32 R144, RZ, RZ, R220 ;  /* 0x000000ffff907224 */ /* 0x000fe200078e00dc */
[----:B------:R-:W-:-:S02]  /*7300*/  MOV R145, R221 ;  /* 0x000000dd00917202 */ /* 0x000fc40000000f00 */
[----:B------:R-:W4:Y:S01]  /*7310*/  LDL.LU R220, [R1+0xb34] ;  /* 0x000b340001dc7983 */ /* 0x000f220000300800 */
[----:B------:R-:W-:Y:S02]  /*7320*/  MOV R146, R222 ;  /* 0x000000de00927202 */ /* 0x000fe40000000f00 */
[----:B------:R-:W-:Y:S01]  /*7330*/  MOV R147, R223 ;  /* 0x000000df00937202 */ /* 0x000fe20000000f00 */
[----:B------:R-:W4:Y:S01]  /*7340*/  LDL.LU R221, [R1+0xb30] ;  /* 0x000b300001dd7983 */ /* 0x000f220000300800 */
[----:B------:R-:W-:Y:S02]  /*7350*/  MOV R148, R224 ;  /* 0x000000e000947202 */ /* 0x000fe40000000f00 */
[----:B------:R-:W-:Y:S01]  /*7360*/  MOV R150, R226 ;  /* 0x000000e200967202 */ /* 0x000fe20000000f00 */
[----:B------:R-:W4:Y:S01]  /*7370*/  LDL.LU R222, [R1+0xb2c] ;  /* 0x000b2c0001de7983 */ /* 0x000f220000300800 */
[----:B------:R-:W-:Y:S02]  /*7380*/  MOV R151, R227 ;  /* 0x000000e300977202 */ /* 0x000fe40000000f00 */
[----:B------:R-:W-:Y:S01]  /*7390*/  MOV R149, R225 ;  /* 0x000000e100957202 */ /* 0x000fe20000000f00 */
[----:B------:R-:W4:Y:S04]  /*73a0*/  LDL.LU R223, [R1+0xb28] ;  /* 0x000b280001df7983 */ /* 0x000f280000300800 */
[----:B------:R-:W4:Y:S04]  /*73b0*/  LDL.LU R224, [R1+0xb24] ;  /* 0x000b240001e07983 */ /* 0x000f280000300800 */
[----:B------:R-:W4:Y:S04]  /*73c0*/  LDL.LU R225, [R1+0xb20] ;  /* 0x000b200001e17983 */ /* 0x000f280000300800 */
[----:B------:R-:W4:Y:S04]  /*73d0*/  LDL.LU R226, [R1+0xb1c] ;  /* 0x000b1c0001e27983 */ /* 0x000f280000300800 */
[----:B------:R-:W4:Y:S04]  /*73e0*/  LDL.LU R227, [R1+0xb18] ;  /* 0x000b180001e37983 */ /* 0x000f280000300800 */
[----:B------:R-:W-:Y:S04]  /*73f0*/  STL.64 [R1+0x8e8], R150 ;  /* 0x0008e89601007387 */ /* 0x000fe80000100a00 */
[----:B------:R-:W-:Y:S04]  /*7400*/  STL.64 [R1+0x8e0], R148 ;  /* 0x0008e09401007387 */ /* 0x000fe80000100a00 */
[----:B------:R-:W-:Y:S04]  /*7410*/  STL.64 [R1+0x8d8], R146 ;  /* 0x0008d89201007387 */ /* 0x000fe80000100a00 */
[----:B------:R-:W-:Y:S04]  /*7420*/  STL.64 [R1+0x8d0], R144 ;  /* 0x0008d09001007387 */ /* 0x000fe80000100a00 */
[----:B---3--:R-:W-:Y:S04]  /*7430*/  STL.64 [R1+0x8c8], R142 ;  /* 0x0008c88e01007387 */ /* 0x008fe80000100a00 */
[----:B--2---:R-:W-:Y:S04]  /*7440*/  STL.64 [R1+0x8c0], R140 ;  /* 0x0008c08c01007387 */ /* 0x004fe80000100a00 */
[----:B----4-:R-:W-:Y:S04]  /*7450*/  STL.64 [R1+0x8b8], R138 ;  /* 0x0008b88a01007387 */ /* 0x010fe80000100a00 */
        /* <DEDUP_REMOVED lines=57> */
[----:B-1----:R-:W2:Y:S04]  /*77f0*/  LDL.LU R24, [R1+0x200] ;  /* 0x0002000001187983 */ /* 0x002ea80000300800 */
        /* <DEDUP_REMOVED lines=119> */
[----:B------:R1:W5:Y:S01]  /*7f70*/  LDL.LU R23, [R1+0xb14] ;  /* 0x000b140001177983 */ /* 0x0003620000300800 */
[----:B------:R-:W-:Y:S02]  /*7f80*/  MOV R144, R19 ;  /* 0x0000001300907202 */ /* 0x000fe40000000f00 */
[----:B------:R-:W-:Y:S01]  /*7f90*/  MOV R145, R18 ;  /* 0x0000001200917202 */ /* 0x000fe20000000f00 */
[----:B------:R1:W5:Y:S01]  /*7fa0*/  LDL.LU R22, [R1+0xb10] ;  /* 0x000b100001167983 */ /* 0x0003620000300800 */
[----:B------:R-:W-:-:S03]  /*7fb0*/  MOV R146, R17 ;  /* 0x0000001100927202 */ /* 0x000fc60000000f00 */
[----:B------:R1:W5:Y:S01]  /*7fc0*/  LDL.LU R19, [R1+0xb0c] ;  /* 0x000b0c0001137983 */ /* 0x0003620000300800 */
[----:B------:R-:W-:Y:S01]  /*7fd0*/  MOV R147, R16 ;  /* 0x0000001000937202 */ /* 0x000fe20000000f00 */
[----:B------:R-:W-:Y:S02]  /*7fe0*/  IMAD.MOV.U32 R150, RZ, RZ, R6 ;  /* 0x000000ffff967224 */ /* 0x000fe400078e0006 */
[----:B------:R1:W5:Y:S01]  /*7ff0*/  LDL.LU R18, [R1+0xb08] ;  /* 0x000b080001127983 */ /* 0x0003620000300800 */
[----:B------:R-:W-:Y:S02]  /*8000*/  MOV R148, R8 ;  /* 0x0000000800947202 */ /* 0x000fe40000000f00 */
[----:B------:R-:W-:Y:S01]  /*8010*/  MOV R151, R5 ;  /* 0x0000000500977202 */ /* 0x000fe20000000f00 */
[----:B------:R1:W5:Y:S01]  /*8020*/  LDL.LU R17, [R1+0xb04] ;  /* 0x000b040001117983 */ /* 0x0003620000300800 */
[----:B------:R-:W-:-:S03]  /*8030*/  MOV R149, R7 ;  /* 0x0000000700957202 */ /* 0x000fc60000000f00 */
[----:B------:R1:W5:Y:S04]  /*8040*/  LDL.LU R16, [R1+0xb00] ;  /* 0x000b000001107983 */ /* 0x0003680000300800 */
[----:B------:R1:W5:Y:S04]  /*8050*/  LDL.LU R8, [R1+0xafc] ;  /* 0x000afc0001087983 */ /* 0x0003680000300800 */
[----:B------:R1:W5:Y:S04]  /*8060*/  LDL.LU R7, [R1+0xaf8] ;  /* 0x000af80001077983 */ /* 0x0003680000300800 */
[----:B------:R1:W5:Y:S04]  /*8070*/  LDL.LU R6, [R1+0xaf4] ;  /* 0x000af40001067983 */ /* 0x0003680000300800 */
[----:B------:R1:W5:Y:S04]  /*8080*/  LDL.LU R5, [R1+0xaf0] ;  /* 0x000af00001057983 */ /* 0x0003680000300800 */
[----:B------:R-:W-:Y:S04]  /*8090*/  STL.64 [R1+0xae8], R150 ;  /* 0x000ae89601007387 */ /* 0x000fe80000100a00 */
        /* <DEDUP_REMOVED lines=63> */
[----:B--2---:R-:W2:Y:S04]  /*8490*/  LDL.LU R24, [R1+0x400] ;  /* 0x0004000001187983 */ /* 0x004ea80000300800 */
[----:B------:R-:W2:Y:S04]  /*84a0*/  LDL.LU R25, [R1+0x404] ;  /* 0x0004040001197983 */ /* 0x000ea80000300800 */
        /* <DEDUP_REMOVED lines=117> */
[----:B------:R-:W2:Y:S01]  /*8c00*/  LDL.LU R143, [R1+0x5dc] ;  /* 0x0005dc00018f7983 */ /* 0x000ea20000300800 */
[----:B------:R-:W-:Y:S01]  /*8c10*/  MOV R144, R227 ;  /* 0x000000e300907202 */ /* 0x000fe20000000f00 */
[----:B------:R-:W-:Y:S01]  /*8c20*/  IMAD.MOV.U32 R150, RZ, RZ, R221 ;  /* 0x000000ffff967224 */ /* 0x000fe200078e00dd */
[----:B------:R-:W-:Y:S01]  /*8c30*/  MOV R145, R226 ;  /* 0x000000e200917202 */ /* 0x000fe20000000f00 */
[----:B------:R-:W-:Y:S01]  /*8c40*/  UIADD3 UR4, UR8, 0x2, URZ ;  /* 0x0000000208047890 */ /* 0x000fe2000fffe03f */
[----:B------:R-:W-:Y:S01]  /*8c50*/  MOV R146, R225 ;  /* 0x000000e100927202 */ /* 0x000fe20000000f00 */
[----:B------:R-:W-:Y:S01]  /*8c60*/  UIADD3 UR6, UR9, 0x2, URZ ;  /* 0x0000000209067890 */ /* 0x000fe2000fffe03f */
[----:B------:R-:W-:Y:S01]  /*8c70*/  MOV R147, R224 ;  /* 0x000000e000937202 */ /* 0x000fe20000000f00 */
[----:B------:R-:W-:Y:S01]  /*8c80*/  UMOV UR5, 0x80000020 ;  /* 0x8000002000057882 */ /* 0x000fe20000000000 */
[----:B------:R-:W-:Y:S01]  /*8c90*/  MOV R148, R223 ;  /* 0x000000df00947202 */ /* 0x000fe20000000f00 */
[----:B------:R-:W-:Y:S01]  /*8ca0*/  UMOV UR7, 0x80000020 ;  /* 0x8000002000077882 */ /* 0x000fe20000000000 */
[----:B------:R-:W-:Y:S01]  /*8cb0*/  MOV R149, R222 ;  /* 0x000000de00957202 */ /* 0x000fe20000000f00 */
[----:B------:R-:W-:Y:S01]  /*8cc0*/  IMAD.MOV.U32 R224, RZ, RZ, R4 ;  /* 0x000000ffffe07224 */ /* 0x000fe200078e0004 */
[----:B------:R-:W-:-:S02]  /*8cd0*/  MOV R151, R220 ;  /* 0x000000dc00977202 */ /* 0x000fc40000000f00 */
[----:B------:R-:W-:Y:S02]  /*8ce0*/  MOV R153, R219 ;  /* 0x000000db00997202 */ /* 0x000fe40000000f00 */
[----:B------:R-:W-:Y:S02]  /*8cf0*/  MOV R154, R218 ;  /* 0x000000da009a7202 */ /* 0x000fe40000000f00 */
[----:B------:R-:W-:Y:S02]  /*8d00*/  MOV R156, R217 ;  /* 0x000000d9009c7202 */ /* 0x000fe40000000f00 */
[----:B------:R-:W-:Y:S01]  /*8d10*/  MOV R157, R216 ;  /* 0x000000d8009d7202 */ /* 0x000fe20000000f00 */
[----:B------:R-:W-:Y:S01]  /*8d20*/  IMAD.MOV.U32 R216, RZ, RZ, R20 ;  /* 0x000000ffffd87224 */ /* 0x000fe200078e0014 */
        /* <DEDUP_REMOVED lines=11> */
[----:B------:R-:W-:Y:S01]  /*8de0*/  MOV R227, R0 ;  /* 0x0000000000e37202 */ /* 0x000fe20000000f00 */
[----:B--2---:R-:W-:-:S06]  /*8df0*/  WARPGROUP.ARRIVE ;  /* 0x00000000000079c5 */ /* 0x004fcc0000000000 */
[----:B------:R-:W-:Y:S03]  /*8e00*/  QGMMA.64x256x32.F32.E4M3.E4M3 R24, gdesc[UR4], R24, gsb0 ;  /* 0x03e00000041879f3 */ /* 0x000fe60008000818 */
        /* <DEDUP_REMOVED lines=65> */
[----:B--2---:R-:W2:Y:S04]  /*9220*/  LDL.LU.64 R150, [R1+0xae8] ;  /* 0x000ae80001967983 */ /* 0x004ea80000300a00 */
[----:B------:R-:W2:Y:S04]  /*9230*/  LDL.LU.64 R148, [R1+0xae0] ;  /* 0x000ae00001947983 */ /* 0x000ea80000300a00 */
        /* <DEDUP_REMOVED lines=61> */
[----:B------:R-:W2:Y:S01]  /*9610*/  LDL.LU.64 R24, [R1+0x8f0] ;  /* 0x0008f00001187983 */ /* 0x000ea20000300a00 */
[----:B------:R-:W-:Y:S01]  /*9620*/  UIADD3 UR4, UR8, 0x102, URZ ;  /* 0x0000010208047890 */ /* 0x000fe2000fffe03f */
[----:B------:R-:W-:Y:S01]  /*9630*/  UMOV UR5, 0x80000020 ;  /* 0x8000002000057882 */ /* 0x000fe20000000000 */
[----:B--2---:R-:W-:-:S07]  /*9640*/  WARPGROUP.ARRIVE ;  /* 0x00000000000079c5 */ /* 0x004fce0000000000 */
        /* <DEDUP_REMOVED lines=93> */
[----:B------:R-:W-:-:S02]  /*9c20*/  UMOV UR5, 0x80000020 ;  /* 0x8000002000057882 */ /* 0x000fc40000000000 */
[----:B------:R-:W3:Y:S04]  /*9c30*/  LDL.LU.64 R98, [R1+0x818] ;  /* 0x0008180001627983 */ /* 0x000ee80000300a00 */
        /* <DEDUP_REMOVED lines=36> */
[----:B------:R-:W3:Y:S01]  /*9e80*/  LDL.LU.64 R24, [R1+0x6f0] ;  /* 0x0006f00001187983 */ /* 0x000ee20000300a00 */
[----:B--2---:R-:W-:-:S06]  /*9e90*/  WARPGROUP.ARRIVE ;  /* 0x00000000000079c5 */ /* 0x004fcc0000000000 */
[----:B------:R-:W-:Y:S03]  /*9ea0*/  QGMMA.64x256x32.F32.E4M3.E4M3 R100, gdesc[UR4], R100, gsb0 ;  /* 0x03e00000046479f3 */ /* 0x000fe60008000864 */
[----:B------:R-:W-:Y:S02]  /*9eb0*/  WARPGROUP.DEPBAR.LE gsb0, 0x0 ;  /* 0x00008000000079c5 */ /* 0x000fe40000010000 */
[----:B------:R-:W-:Y:S04]  /*9ec0*/  STL.64 [R1], R100 ;  /* 0x0000006401007387 */ /* 0x000fe80000100a00 */
        /* <DEDUP_REMOVED lines=63> */
[----:B--2---:R1:W5:Y:S04]  /*a2c0*/  LDL.LU R158, [R1+0x6e8] ;  /* 0x0006e800019e7983 */ /* 0x0043680000300800 */
[----:B------:R1:W5:Y:S04]  /*a2d0*/  LDL.LU.64 R156, [R1+0x6e0] ;  /* 0x0006e000019c7983 */ /* 0x0003680000300a00 */
[----:B------:R1:W5:Y:S04]  /*a2e0*/  LDL.LU R154, [R1+0x6dc] ;  /* 0x0006dc00019a7983 */ /* 0x0003680000300800 */
[----:B------:R1:W5:Y:S04]  /*a2f0*/  LDL.LU R153, [R1+0x6d8] ;  /* 0x0006d80001997983 */ /* 0x0003680000300800 */
        /* <DEDUP_REMOVED lines=26> */
[----:B------:R-:W-:Y:S01]  /*a4a0*/  UIADD3 UR4, UR8, 0x302, URZ ;  /* 0x0000030208047890 */ /* 0x000fe2000fffe03f */
[----:B------:R-:W-:Y:S01]  /*a4b0*/  UMOV UR5, 0x80000020 ;  /* 0x8000002000057882 */ /* 0x000fe20000000000 */
[----:B------:R-:W-:Y:S01]  /*a4c0*/  UIADD3 UR9, UR41, 0x1, URZ ;  /* 0x0000000129097890 */ /* 0x000fe2000fffe03f */
[----:B------:R-:W-:-:S03]  /*a4d0*/  UMOV UR8, 0x1 ;  /* 0x0000000100087882 */ /* 0x000fc60000000000 */
[----:B------:R-:W-:-:S04]  /*a4e0*/  UISETP.NE.AND UP0, UPT, UR9, 0x6, UPT ;  /* 0x000000060900788c */ /* 0x000fc8000bf05270 */
[----:B------:R-:W-:Y:S01]  /*a4f0*/  USEL UR9, UR9, URZ, UP0 ;  /* 0x0000003f09097287 */ /* 0x000fe20008000000 */
[----:B---3--:R-:W-:-:S06]  /*a500*/  WARPGROUP.ARRIVE ;  /* 0x00000000000079c5 */ /* 0x008fcc0000000000 */
[----:B------:R-:W-:Y:S01]  /*a510*/  QGMMA.64x256x32.F32.E4M3.E4M3 R24, gdesc[UR4], R24, gsb0 ;  /* 0x03e00000041879f3 */ /* 0x000fe20008000818 */
[----:B------:R-:W-:-:S04]  /*a520*/  USEL UR4, URZ, 0x1, UP0 ;  /* 0x000000013f047887 */ /* 0x000fc80008000000 */
[----:B------:R-:W-:-:S06]  /*a530*/  ULOP3.LUT UR4, UR42, UR4, URZ, 0x3c, !UPT ;  /* 0x000000042a047292 */ /* 0x000fcc000f8e3c3f */
[----:B-1----:R-:W-:Y:S01]  /*a540*/  MOV R2, UR4 ;  /* 0x0000000400027c02 */ /* 0x002fe20008000f00 */
[----:B------:R-:W-:-:S06]  /*a550*/  WARPGROUP.DEPBAR.LE gsb0, 0x0 ;  /* 0x00008000000079c5 */ /* 0x000fcc0000010000 */
.L_x_38:
[----:B-1---5:R-:W-:-:S04]  /*a560*/  VIMNMX R0, R6, 0x1, PT ;  /* 0x0000000106007848 */ /* 0x022fc80003fe0100 */
[----:B------:R-:W-:-:S04]  /*a570*/  IADD3 R6, R6, -R0, RZ ;  /* 0x8000000006067210 */ /* 0x000fc80007ffe0ff */
[----:B------:R-:W-:-:S13]  /*a580*/  ISETP.GE.AND P0, PT, R6, 0x1, PT ;  /* 0x000000010600780c */ /* 0x000fda0003f06270 */
[----:B------:R-:W-:Y:S05]  /*a590*/  @!P0 BRA `(.L_x_43) ;  /* 0x0000006400c08947 */ /* 0x000fea0003800000 */
[----:B------:R-:W-:Y:S02]  /*a5a0*/  MOV R3, R6 ;  /* 0x0000000600037202 */ /* 0x000fe40000000f00 */
[----:B------:R-:W-:-:S07]  /*a5b0*/  MOV R0, UR41 ;  /* 0x0000002900007c02 */ /* 0x000fce0008000f00 */
.L_x_50:
[----:B------:R-:W-:-:S06]  /*a5c0*/  UISETP.NE.AND UP0, UPT, UR43, 0x3, UPT ;  /* 0x000000032b00788c */ /* 0x000fcc000bf05270 */
[----:B------:R-:W-:-:S13]  /*a5d0*/  PLOP3.LUT P1, PT, PT, PT, UP0, 0x80, 0x0 ;  /* 0x000000000000781c */ /* 0x000fda0003f2f008 */
[----:B------:R-:W-:Y:S05]  /*a5e0*/  @!P1 BRA `(.L_x_44) ;  /* 0x0000000000049947 */ /* 0x000fea0003800000 */
[----:B------:R-:W-:Y:S01]  /*a5f0*/  BPT.TRAP 0x1 ;  /* 0x000000040000795c */ /* 0x000fe20000300000 */
.L_x_44:
[----:B------:R-:W-:Y:S01]  /*a600*/  ULEA UR4, UR9, UR47, 0x3 ;  /* 0x0000002f09047291 */ /* 0x000fe2000f8e183f */
[----:B------:R-:W-:-:S08]  /*a610*/  SHF.L.U32 R4, R2, 0x1f, RZ ;  /* 0x0000001f02047819 */ /* 0x000fd000000006ff */
[----:B------:R1:W3:Y:S01]  /*a620*/  SYNCS.PHASECHK.TRANS64.TRYWAIT P0, [UR4+0x34480], R4 ;  /* 0x03448004ff0075a7 */ /* 0x0002e20008000144 */
[----:B------:R-:W-:Y:S05]  /*a630*/  @!P1 BRA `(.L_x_45) ;  /* 0x0000000000049947 */ /* 0x000fea0003800000 */
[----:B------:R-:W-:Y:S01]  /*a640*/  BPT.TRAP 0x1 ;  /* 0x000000040000795c */ /* 0x000fe20000300000 */
.L_x_45:
[----:B---3--:R-:W-:Y:S05]  /*a650*/  @P0 BRA `(.L_x_46) ;  /* 0x0000000000080947 */ /* 0x008fea0003800000 */
[----:B------:R-:W3:Y:S02]  /*a660*/  SYNCS.PHASECHK.TRANS64.TRYWAIT P0, [UR4+0x34480], R4 ;  /* 0x03448004ff0075a7 */ /* 0x000ee40008000144 */
[----:B---3--:R-:W-:Y:S05]  /*a670*/  @!P0 BRA `(.L_x_47) ;  /* 0x000001b800648947 */ /* 0x008fea0003800000 */
.L_x_46:
        /* <DEDUP_REMOVED lines=64> */
[----:B----4-:R-:W4:Y:S04]  /*aa80*/  LDL.LU.64 R24, [R1+0x400] ;  /* 0x0004000001187983 */ /* 0x010f280000300a00 */
[----:B------:R-:W4:Y:S04]  /*aa90*/  LDL.LU.64 R26, [R1+0x408] ;  /* 0x00040800011a7983 */ /* 0x000f280000300a00 */
        /* <DEDUP_REMOVED lines=61> */
[----:B------:R-:W4:Y:S01]  /*ae70*/  LDL.LU.64 R150, [R1+0x5f8] ;  /* 0x0005f80001967983 */ /* 0x000f220000300a00 */
[----:B------:R-:W-:-:S02]  /*ae80*/  UIADD3 UR5, UR47, 0x18000, URZ ;  /* 0x000180002f057890 */ /* 0x000fc4000fffe03f */
        /* <DEDUP_REMOVED lines=9> */
[----:B------:R-:W-:Y:S01]  /*af20*/  UISETP.NE.U32.AND UP0, UPT, UR8, URZ, UPT ;  /* 0x0000003f0800728c */ /* 0x000fe2000bf05070 */
[----:B------:R-:W-:Y:S01]  /*af30*/  STL [R1+0xb14], R18 ;  /* 0x000b141201007387 */ /* 0x000fe20000100800 */
[----:B------:R-:W-:Y:S02]  /*af40*/  ULEA UR10, UR9, UR4, 0xa ;  /* 0x00000004090a7291 */ /* 0x000fe4000f8e503f */
[----:B------:R-:W-:Y:S01]  /*af50*/  ULEA UR11, UR9, UR5, 0xa ;  /* 0x00000005090b7291 */ /* 0x000fe2000f8e503f */
[----:B------:R-:W-:Y:S01]  /*af60*/  STL [R1+0xb10], R17 ;  /* 0x000b101101007387 */ /* 0x000fe20000100800 */
[----:B------:R-:W-:Y:S01]  /*af70*/  UMOV UR7, 0x80000020 ;  /* 0x8000002000077882 */ /* 0x000fe20000000000 */
[----:B------:R-:W-:Y:S02]  /*af80*/  UMOV UR5, 0x80000020 ;  /* 0x8000002000057882 */ /* 0x000fe40000000000 */
[----:B------:R-:W-:Y:S01]  /*af90*/  UMOV UR4, UR10 ;  /* 0x0000000a00047c82 */ /* 0x000fe20008000000 */
[----:B------:R-:W-:Y:S01]  /*afa0*/  STL [R1+0xb0c], R16 ;  /* 0x000b0c1001007387 */ /* 0x000fe20000100800 */
[----:B------:R-:W-:-:S03]  /*afb0*/  UMOV UR6, UR11 ;  /* 0x0000000b00067c82 */ /* 0x000fc60008000000 */
[----:B------:R-:W-:Y:S04]  /*afc0*/  STL [R1+0xb08], R8 ;  /* 0x000b080801007387 */ /* 0x000fe80000100800 */
[----:B------:R-:W-:Y:S04]  /*afd0*/  STL [R1+0xb04], R7 ;  /* 0x000b040701007387 */ /* 0x000fe80000100800 */
[----:B------:R-:W-:Y:S04]  /*afe0*/  STL [R1+0xb00], R6 ;  /* 0x000b000601007387 */ /* 0x000fe80000100800 */
[----:B------:R-:W-:Y:S04]  /*aff0*/  STL [R1+0xafc], R5 ;  /* 0x000afc0501007387 */ /* 0x000fe80000100800 */
[----:B------:R-:W-:Y:S04]  /*b000*/  STL [R1+0xaf8], R3 ;  /* 0x000af80301007387 */ /* 0x000fe80000100800 */
[----:B------:R-:W-:Y:S04]  /*b010*/  STL [R1+0xaf4], R2 ;  /* 0x000af40201007387 */ /* 0x000fe80000100800 */
[----:B------:R-:W-:Y:S01]  /*b020*/  STL [R1+0xaf0], R0 ;  /* 0x000af00001007387 */ /* 0x000fe20000100800 */
[----:B----4-:R-:W-:-:S06]  /*b030*/  WARPGROUP.ARRIVE ;  /* 0x00000000000079c5 */ /* 0x010fcc0000000000 */
[----:B------:R-:W-:Y:S03]  /*b040*/  QGMMA.64x256x32.F32.E4M3.E4M3 R24, gdesc[UR4], R24, UP0, gsb0 ;  /* 0x03e00000041879f3 */ /* 0x000fe6000b800818 */
[----:B------:R-:W-:Y:S02]  /*b050*/  WARPGROUP.DEPBAR.LE gsb0, 0x0 ;  /* 0x00008000000079c5 */ /* 0x000fe40000010000 */
[----:B------:R4:W-:Y:S01]  /*b060*/  STL.64 [R1+0x400], R24 ;  /* 0x0004001801007387 */ /* 0x0009e20000100a00 */
[----:B------:R-:W-:Y:S01]  /*b070*/  IMAD.MOV.U32 R227, RZ, RZ, R147 ;  /* 0x000000ffffe37224 */ /* 0x000fe200078e0093 */
[----:B------:R-:W-:Y:S02]  /*b080*/  MOV R226, R148 ;  /* 0x0000009400e27202 */ /* 0x000fe40000000f00 */
[----:B------:R1:W-:Y:S01]  /*b090*/  STL.64 [R1+0x408], R26 ;  /* 0x0004081a01007387 */ /* 0x0003e20000100a00 */
[----:B------:R-:W-:-:S02]  /*b0a0*/  MOV R225, R149 ;  /* 0x0000009500e17202 */ /* 0x000fc40000000f00 */
[----:B------:R-:W-:Y:S01]  /*b0b0*/  MOV R224, R150 ;  /* 0x0000009600e07202 */ /* 0x000fe20000000f00 */
[----:B------:R2:W-:Y:S01]  /*b0c0*/  STL.64 [R1+0x410], R28 ;  /* 0x0004101c01007387 */ /* 0x0005e20000100a00 */
[----:B------:R-:W-:-:S03]  /*b0d0*/  MOV R223, R151 ;  /* 0x0000009700df7202 */ /* 0x000fc60000000f00 */
        /* <DEDUP_REMOVED lines=58> */
[----:B------:R3:W-:Y:S04]  /*b480*/  STL [R1+0x5e8], R146 ;  /* 0x0005e89201007387 */ /* 0x0007e80000100800 */
[----:B----4-:R-:W4:Y:S04]  /*b490*/  LDL.LU.64 R24, [R1] ;  /* 0x0000000001187983 */ /* 0x010f280000300a00 */
[----:B-1----:R-:W4:Y:S04]  /*b4a0*/  LDL.LU.64 R26, [R1+0x8] ;  /* 0x00000800011a7983 */ /* 0x002f280000300a00 */
[----:B--2---:R-:W2:Y:S04]  /*b4b0*/  LDL.LU.64 R28, [R1+0x10] ;  /* 0x00001000011c7983 */ /* 0x004ea80000300a00 */
[----:B---3--:R-:W3:Y:S04]  /*b4c0*/  LDL.LU.64 R30, [R1+0x18] ;  /* 0x00001800011e7983 */ /* 0x008ee80000300a00 */
[----:B------:R-:W4:Y:S04]  /*b4d0*/  LDL.LU.64 R32, [R1+0x20] ;  /* 0x0000200001207983 */ /* 0x000f280000300a00 */
[----:B------:R-:W2:Y:S04]  /*b4e0*/  LDL.LU.64 R34, [R1+0x28] ;  /* 0x0000280001227983 */ /* 0x000ea80000300a00 */
[----:B------:R-:W3:Y:S04]  /*b4f0*/  LDL.LU.64 R36, [R1+0x30] ;  /* 0x0000300001247983 */ /* 0x000ee80000300a00 */
        /* <DEDUP_REMOVED lines=121> */
[----:B-1----:R-:W2:Y:S04]  /*bc90*/  LDL.LU.64 R24, [R1+0x200] ;  /* 0x0002000001187983 */ /* 0x002ea80000300a00 */
        /* <DEDUP_REMOVED lines=65> */
[----:B------:R-:W-:Y:S04]  /*c0b0*/  STL [R1+0xb34], R223 ;  /* 0x000b34df01007387 */ /* 0x000fe80000100800 */
[----:B------:R-:W-:Y:S04]  /*c0c0*/  STL [R1+0xb30], R224 ;  /* 0x000b30e001007387 */ /* 0x000fe80000100800 */
[----:B------:R-:W-:Y:S04]  /*c0d0*/  STL [R1+0xb2c], R225 ;  /* 0x000b2ce101007387 */ /* 0x000fe80000100800 */
[----:B------:R-:W-:Y:S04]  /*c0e0*/  STL [R1+0xb28], R226 ;  /* 0x000b28e201007387 */ /* 0x000fe80000100800 */
[----:B------:R-:W-:Y:S01]  /*c0f0*/  STL [R1+0xb24], R227 ;  /* 0x000b24e301007387 */ /* 0x000fe20000100800 */
[----:B--2---:R-:W-:-:S06]  /*c100*/  WARPGROUP.ARRIVE ;  /* 0x00000000000079c5 */ /* 0x004fcc0000000000 */
[----:B------:R-:W-:Y:S03]  /*c110*/  QGMMA.64x256x32.F32.E4M3.E4M3 R24, gdesc[UR4], R24, UP0, gsb0 ;  /* 0x03e00000041879f3 */ /* 0x000fe6000b800818 */
[----:B------:R-:W-:Y:S02]  /*c120*/  WARPGROUP.DEPBAR.LE gsb0, 0x0 ;  /* 0x00008000000079c5 */ /* 0x000fe40000010000 */
[----:B------:R-:W-:Y:S01]  /*c130*/  STL.64 [R1+0x200], R24 ;  /* 0x0002001801007387 */ /* 0x000fe20000100a00 */
[----:B------:R-:W-:Y:S01]  /*c140*/  IMAD.MOV.U32 R2, RZ, RZ, R150 ;  /* 0x000000ffff027224 */ /* 0x000fe200078e0096 */
[----:B------:R-:W-:Y:S01]  /*c150*/  MOV R0, R151 ;  /* 0x0000009700007202 */ /* 0x000fe20000000f00 */
[----:B------:R-:W-:Y:S01]  /*c160*/  IMAD.MOV.U32 R18, RZ, RZ, R142 ;  /* 0x000000ffff127224 */ /* 0x000fe200078e008e */
        /* <DEDUP_REMOVED lines=66> */
[----:B------:R1:W-:Y:S04]  /*c590*/  STL [R1+0x3c8], R138 ;  /* 0x0003c88a01007387 */ /* 0x0003e80000100800 */
[----:B------:R-:W2:Y:S04]  /*c5a0*/  LDL.LU.64 R150, [R1+0xf30] ;  /* 0x000f300001967983 */ /* 0x000ea80000300a00 */
[----:B------:R-:W2:Y:S04]  /*c5b0*/  LDL.LU.64 R148, [R1+0xf28] ;  /* 0x000f280001947983 */ /* 0x000ea80000300a00 */
[----:B------:R-:W2:Y:S04]  /*c5c0*/  LDL.LU.64 R146, [R1+0xf20] ;  /* 0x000f200001927983 */ /* 0x000ea80000300a00 */
[----:B------:R-:W2:Y:S04]  /*c5d0*/  LDL.LU.64 R144, [R1+0xf18] ;  /* 0x000f180001907983 */ /* 0x000ea80000300a00 */
[----:B------:R-:W2:Y:S04]  /*c5e0*/  LDL.LU.64 R142, [R1+0xf10] ;  /* 0x000f1000018e7983 */ /* 0x000ea80000300a00 */
[----:B------:R-:W2:Y:S04]  /*c5f0*/  LDL.LU.64 R140, [R1+0xf08] ;  /* 0x000f0800018c7983 */ /* 0x000ea80000300a00 */
        /* <DEDUP_REMOVED lines=61> */
[----:B------:R-:W-:Y:S03]  /*c9d0*/  QGMMA.64x256x32.F32.E4M3.E4M3 R24, gdesc[UR4], R24, UP0, gsb0 ;  /* 0x03e00000041879f3 */ /* 0x000fe6000b800818 */
        /* <DEDUP_REMOVED lines=80> */
[----:B------:R1:W-:Y:S01]  /*cee0*/  STL [R1+0xb8], R70 ;  /* 0x0000b84601007387 */ /* 0x0003e20000100800 */
[----:B------:R-:W-:Y:S02]  /*cef0*/  MOV R175, R99 ;  /* 0x0000006300af7202 */ /* 0x000fe40000000f00 */
[----:B------:R-:W-:Y:S01]  /*cf00*/  MOV R172, R96 ;  /* 0x0000006000ac7202 */ /* 0x000fe20000000f00 */
[----:B------:R-:W2:Y:S01]  /*cf10*/  LDL.LU.64 R150, [R1+0xd30] ;  /* 0x000d300001967983 */ /* 0x000ea20000300a00 */
[----:B------:R-:W-:Y:S02]  /*cf20*/  MOV R173, R97 ;  /* 0x0000006100ad7202 */ /* 0x000fe40000000f00 */
[----:B------:R-:W-:Y:S01]  /*cf30*/  MOV R170, R94 ;  /* 0x0000005e00aa7202 */ /* 0x000fe20000000f00 */
[----:B------:R-:W2:Y:S01]  /*cf40*/  LDL.LU.64 R148, [R1+0xd28] ;  /* 0x000d280001947983 */ /* 0x000ea20000300a00 */
[----:B------:R-:W-:-:S02]  /*cf50*/  MOV R171, R95 ;  /* 0x0000005f00ab7202 */ /* 0x000fc40000000f00 */
[----:B------:R-:W-:Y:S01]  /*cf60*/  MOV R168, R92 ;  /* 0x0000005c00a87202 */ /* 0x000fe20000000f00 */
[----:B------:R-:W2:Y:S01]  /*cf70*/  LDL.LU.64 R146, [R1+0xd20] ;  /* 0x000d200001927983 */ /* 0x000ea20000300a00 */
        /* <DEDUP_REMOVED lines=27> */
[----:B------:R-:W-:-:S03]  /*d130*/  MOV R223, R71 ;  /* 0x0000004700df7202 */ /* 0x000fc60000000f00 */
        /* <DEDUP_REMOVED lines=55> */
[----:B------:R-:W-:Y:S04]  /*d4b0*/  STL.64 [R1+0x6e0], R156 ;  /* 0x0006e09c01007387 */ /* 0x000fe80000100a00 */
[----:B------:R-:W-:Y:S04]  /*d4c0*/  STL [R1+0x6dc], R154 ;  /* 0x0006dc9a01007387 */ /* 0x000fe80000100800 */
[----:B------:R-:W-:Y:S01]  /*d4d0*/  STL [R1+0x6d8], R153 ;  /* 0x0006d89901007387 */ /* 0x000fe20000100800 */
[----:B--2---:R-:W-:-:S06]  /*d4e0*/  WARPGROUP.ARRIVE ;  /* 0x00000000000079c5 */ /* 0x004fcc0000000000 */
[----:B------:R-:W-:Y:S03]  /*d4f0*/  QGMMA.64x256x32.F32.E4M3.E4M3 R24, gdesc[UR4], R24, UP0, gsb0 ;  /* 0x03e00000041879f3 */ /* 0x000fe6000b800818 */
        /* <DEDUP_REMOVED lines=27> */
[----:B-1----:R-:W2:Y:S04]  /*d6b0*/  LDL.LU R100, [R1] ;  /* 0x0000000001647983 */ /* 0x002ea80000300800 */
        /* <DEDUP_REMOVED lines=45> */
[----:B------:R-:W4:Y:S01]  /*d990*/  LDL.LU R146, [R1+0xb8] ;  /* 0x0000b80001927983 */ /* 0x000f220000300800 */
[----:B------:R-:W-:-:S02]  /*d9a0*/  MOV R147, R223 ;  /* 0x000000df00937202 */ /* 0x000fc40000000f00 */
[----:B------:R-:W-:Y:S01]  /*d9b0*/  MOV R148, R224 ;  /* 0x000000e000947202 */ /* 0x000fe20000000f00 */
[----:B------:R-:W2:Y:S01]  /*d9c0*/  LDL.LU R223, [R1+0xb34] ;  /* 0x000b340001df7983 */ /* 0x000ea20000300800 */
[----:B------:R-:W-:Y:S02]  /*d9d0*/  MOV R150, R226 ;  /* 0x000000e200967202 */ /* 0x000fe40000000f00 */
[----:B------:R-:W-:Y:S01]  /*d9e0*/  MOV R151, R227 ;  /* 0x000000e300977202 */ /* 0x000fe20000000f00 */
[----:B------:R-:W2:Y:S01]  /*d9f0*/  LDL.LU R224, [R1+0xb30] ;  /* 0x000b300001e07983 */ /* 0x000ea20000300800 */
[----:B------:R-:W-:-:S03]  /*da00*/  MOV R149, R225 ;  /* 0x000000e100957202 */ /* 0x000fc60000000f00 */
[----:B------:R-:W2:Y:S04]  /*da10*/  LDL.LU R225, [R1+0xb2c] ;  /* 0x000b2c0001e17983 */ /* 0x000ea80000300800 */
[----:B------:R-:W2:Y:S04]  /*da20*/  LDL.LU R226, [R1+0xb28] ;  /* 0x000b280001e27983 */ /* 0x000ea80000300800 */
[----:B------:R-:W2:Y:S04]  /*da30*/  LDL.LU R227, [R1+0xb24] ;  /* 0x000b240001e37983 */ /* 0x000ea80000300800 */
[----:B------:R-:W-:Y:S04]  /*da40*/  STL.64 [R1+0x8e8], R150 ;  /* 0x0008e89601007387 */ /* 0x000fe80000100a00 */
[----:B------:R-:W-:Y:S04]  /*da50*/  STL.64 [R1+0x8e0], R148 ;  /* 0x0008e09401007387 */ /* 0x000fe80000100a00 */
[----:B----4-:R-:W-:Y:S04]  /*da60*/  STL.64 [R1+0x8d8], R146 ;  /* 0x0008d89201007387 */ /* 0x010fe80000100a00 */
[----:B---3--:R-:W-:Y:S04]  /*da70*/  STL.64 [R1+0x8d0], R144 ;  /* 0x0008d09001007387 */ /* 0x008fe80000100a00 */
[----:B--2---:R-:W-:Y:S04]  /*da80*/  STL.64 [R1+0x8c8], R142 ;  /* 0x0008c88e01007387 */ /* 0x004fe80000100a00 */
        /* <DEDUP_REMOVED lines=173> */
[----:B------:R-:W2:Y:S01]  /*e560*/  LDL.LU R138, [R1+0x3c8] ;  /* 0x0003c800018a7983 */ /* 0x000ea20000300800 */
        /* <DEDUP_REMOVED lines=8> */
[----:B------:R-:W-:-:S03]  /*e5f0*/  MOV R144, R16 ;  /* 0x0000001000907202 */ /* 0x000fc60000000f00 */
[----:B------:R1:W5:Y:S01]  /*e600*/  LDL.LU R18, [R1+0xb14] ;  /* 0x000b140001127983 */ /* 0x0003620000300800 */
[----:B------:R-:W-:-:S03]  /*e610*/  MOV R145, R8 ;  /* 0x0000000800917202 */ /* 0x000fc60000000f00 */
[----:B------:R1:W5:Y:S01]  /*e620*/  LDL.LU R17, [R1+0xb10] ;  /* 0x000b100001117983 */ /* 0x0003620000300800 */
[----:B------:R-:W-:Y:S01]  /*e630*/  MOV R146, R7 ;  /* 0x0000000700927202 */ /* 0x000fe20000000f00 */
[----:B------:R-:W-:Y:S02]  /*e640*/  IMAD.MOV.U32 R147, RZ, RZ, R6 ;  /* 0x000000ffff937224 */ /* 0x000fe400078e0006 */
[----:B------:R1:W5:Y:S01]  /*e650*/  LDL.LU R16, [R1+0xb0c] ;  /* 0x000b0c0001107983 */ /* 0x0003620000300800 */
[----:B------:R-:W-:-:S03]  /*e660*/  MOV R148, R5 ;  /* 0x0000000500947202 */ /* 0x000fc60000000f00 */
        /* <DEDUP_REMOVED lines=15> */
[----:B------:R-:W-:Y:S04]  /*e760*/  STL.64 [R1+0xac0], R140 ;  /* 0x000ac08c01007387 */ /* 0x000fe80000100a00 */
[----:B--2---:R-:W-:Y:S04]  /*e770*/  STL.64 [R1+0xab8], R138 ;  /* 0x000ab88a01007387 */ /* 0x004fe80000100a00 */
[----:B----4-:R-:W-:Y:S04]  /*e780*/  STL.64 [R1+0xab0], R136 ;  /* 0x000ab08801007387 */ /* 0x010fe80000100a00 */
[----:B---3--:R-:W-:Y:S04]  /*e790*/  STL.64 [R1+0xaa8], R134 ;  /* 0x000aa88601007387 */ /* 0x008fe80000100a00 */
        /* <DEDUP_REMOVED lines=180> */
[----:B------:R-:W-:-:S02]  /*f2e0*/  MOV R148, R226 ;  /* 0x000000e200947202 */ /* 0x000fc40000000f00 */
[----:B------:R-:W-:Y:S02]  /*f2f0*/  MOV R149, R225 ;  /* 0x000000e100957202 */ /* 0x000fe40000000f00 */
[----:B------:R-:W-:Y:S01]  /*f300*/  MOV R151, R223 ;  /* 0x000000df00977202 */ /* 0x000fe20000000f00 */
[----:B------:R-:W-:Y:S02]  /*f310*/  UIADD3 UR4, UR10, 0x2, URZ ;  /* 0x000000020a047890 */ /* 0x000fe4000fffe03f */
[----:B------:R-:W-:Y:S01]  /*f320*/  UIADD3 UR6, UR11, 0x2, URZ ;  /* 0x000000020b067890 */ /* 0x000fe2000fffe03f */
[----:B------:R-:W-:Y:S01]  /*f330*/  UMOV UR5, 0x80000020 ;  /* 0x8000002000057882 */ /* 0x000fe20000000000 */
[----:B------:R-:W-:Y:S01]  /*f340*/  UMOV UR7, 0x80000020 ;  /* 0x8000002000077882 */ /* 0x000fe20000000000 */
        /* <DEDUP_REMOVED lines=226> */
[----:B------:R-:W-:Y:S01]  /*10170*/  MOV R153, R222 ;  /* 0x000000de00997202 */ /* 0x000fe20000000f00 */
[----:B------:R-:W-:Y:S01]  /*10180*/  IMAD.MOV.U32 R227, RZ, RZ, R4 ;  /* 0x000000ffffe37224 */ /* 0x000fe200078e0004 */
[----:B------:R-:W-:-:S02]  /*10190*/  MOV R154, R221 ;  /* 0x000000dd009a7202 */ /* 0x000fc40000000f00 */
[----:B------:R-:W-:Y:S02]  /*101a0*/  MOV R156, R220 ;  /* 0x000000dc009c7202 */ /* 0x000fe40000000f00 */
[----:B------:R-:W-:Y:S01]  /*101b0*/  MOV R157, R219 ;  /* 0x000000db009d7202 */ /* 0x000fe20000000f00 */
[----:B------:R-:W-:Y:S01]  /*101c0*/  IMAD.MOV.U32 R219, RZ, RZ, R20 ;  /* 0x000000ffffdb7224 */ /* 0x000fe200078e0014 */
[----:B------:R-:W-:Y:S02]  /*101d0*/  MOV R158, R218 ;  /* 0x000000da009e7202 */ /* 0x000fe40000000f00 */
[----:B------:R-:W-:Y:S02]  /*101e0*/  MOV R223, R12 ;  /* 0x0000000c00df7202 */ /* 0x000fe40000000f00 */
[----:B------:R-:W-:Y:S02]  /*101f0*/  MOV R224, R11 ;  /* 0x0000000b00e07202 */ /* 0x000fe40000000f00 */
[----:B------:R-:W-:-:S02]  /*10200*/  MOV R225, R10 ;  /* 0x0000000a00e17202 */ /* 0x000fc40000000f00 */
[----:B------:R-:W-:Y:S01]  /*10210*/  MOV R226, R9 ;  /* 0x0000000900e27202 */ /* 0x000fe20000000f00 */
[----:B------:R-:W-:Y:S01]  /*10220*/  UIADD3 UR4, UR10, 0x202, URZ ;  /* 0x000002020a047890 */ /* 0x000fe2000fffe03f */
[----:B------:R-:W-:Y:S01]  /*10230*/  MOV R218, R21 ;  /* 0x0000001500da7202 */ /* 0x000fe20000000f00 */
[----:B------:R-:W-:Y:S01]  /*10240*/  UMOV UR5, 0x80000020 ;  /* 0x8000002000057882 */ /* 0x000fe20000000000 */
[----:B------:R-:W-:Y:S01]  /*10250*/  MOV R220, R15 ;  /* 0x0000000f00dc7202 */ /* 0x000fe20000000f00 */
[----:B------:R-:W3:Y:S01]  /*10260*/  LDL.LU.64 R98, [R1+0x818] ;  /* 0x0008180001627983 */ /* 0x000ee20000300a00 */
[----:B------:R-:W-:Y:S02]  /*10270*/  MOV R221, R14 ;  /* 0x0000000e00dd7202 */ /* 0x000fe40000000f00 */
[----:B------:R-:W-:Y:S01]  /*10280*/  MOV R222, R13 ;  /* 0x0000000d00de7202 */ /* 0x000fe20000000f00 */
        /* <DEDUP_REMOVED lines=38> */
[----:B------:R-:W-:Y:S03]  /*104f0*/  QGMMA.64x256x32.F32.E4M3.E4M3 R100, gdesc[UR4], R100, UP0, gsb0 ;  /* 0x03e00000046479f3 */ /* 0x000fe6000b800864 */
        /* <DEDUP_REMOVED lines=97> */
[----:B---3--:R-:W-:-:S07]  /*10b10*/  WARPGROUP.ARRIVE ;  /* 0x00000000000079c5 */ /* 0x008fce0000000000 */
[----:B------:R-:W-:Y:S03]  /*10b20*/  QGMMA.64x256x32.F32.E4M3.E4M3 R24, gdesc[UR4], R24, UP0, gsb0 ;  /* 0x03e00000041879f3 */ /* 0x000fe6000b800818 */
[----:B------:R-:W-:Y:S02]  /*10b30*/  WARPGROUP.DEPBAR.LE gsb0, 0x0 ;  /* 0x00008000000079c5 */ /* 0x000fe40000010000 */
[----:B-1----:R-:W-:Y:S05]  /*10b40*/  @!P1 BRA `(.L_x_48) ;  /* 0x0000000000049947 */ /* 0x002fea0003800000 */
[----:B------:R-:W-:Y:S01]  /*10b50*/  BPT.TRAP 0x1 ;  /* 0x000000040000795c */ /* 0x000fe20000300000 */
.L_x_48:
[----:B-----5:R-:W-:Y:S01]  /*10b60*/  ISETP.NE.AND P0, PT, R22, RZ, PT ;  /* 0x000000ff1600720c */ /* 0x020fe20003f05270 */
[----:B------:R-:W-:-:S12]  /*10b70*/  UISETP.GT.U32.AND UP0, UPT, UR40, 0x1, UPT ;  /* 0x000000012800788c */ /* 0x000fd8000bf04070 */
[----:B------:R-:W-:-:S04]  /*10b80*/  @P0 LEA R4, R0, UR47, 0x3 ;  /* 0x0000002f00040c11 */ /* 0x000fc8000f8e18ff */
[----:B------:R-:W-:-:S04]  /*10b90*/  @P0 IADD3 R4, R4, 0x344b0, RZ ;  /* 0x000344b004040810 */ /* 0x000fc80007ffe0ff */
[----:B------:R-:W-:-:S04]  /*10ba0*/  @P0 PRMT R4, R23, 0x654, R4 ;  /* 0x0000065417040816 */ /* 0x000fc80000000004 */
[----:B------:R1:W-:Y:S01]  /*10bb0*/  @P0 SYNCS.ARRIVE.TRANS64.RED.A1T0 RZ, [R4+URZ], RZ ;  /* 0x000000ff04ff09a7 */ /* 0x0003e2000810043f */
[----:B------:R-:W-:-:S13]  /*10bc0*/  PLOP3.LUT P0, PT, PT, PT, UP0, 0x80, 0x0 ;  /* 0x000000000000781c */ /* 0x000fda0003f0f008 */
[----:B-1----:R-:W-:Y:S05]  /*10bd0*/  @P0 BRA `(.L_x_49) ;  /* 0x0000000000040947 */ /* 0x002fea0003800000 */
[----:B------:R-:W-:Y:S01]  /*10be0*/  BPT.TRAP 0x1 ;  /* 0x000000040000795c */ /* 0x000fe20000300000 */
.L_x_49:
[----:B------:R-:W-:Y:S01]  /*10bf0*/  UIADD3 UR9, UR9, 0x1, URZ ;  /* 0x0000000109097890 */ /* 0x000fe2000fffe03f */
[C---:B------:R-:W-:Y:S02]  /*10c00*/  ISETP.GT.AND P1, PT, R3.reuse, 0x1, PT ;  /* 0x000000010300780c */ /* 0x040fe40003f24270 */
[----:B------:R-:W-:Y:S01]  /*10c10*/  IADD3 R0, R0, 0x1, RZ ;  /* 0x0000000100007810 */ /* 0x000fe20007ffe0ff */
[----:B------:R-:W-:Y:S01]  /*10c20*/  UISETP.NE.AND UP0, UPT, UR9, 0x6, UPT ;  /* 0x000000060900788c */ /* 0x000fe2000bf05270 */
[----:B------:R-:W-:Y:S02]  /*10c30*/  IADD3 R3, R3, -0x1, RZ ;  /* 0xffffffff03037810 */ /* 0x000fe40007ffe0ff */
[C---:B------:R-:W-:Y:S01]  /*10c40*/  ISETP.NE.AND P0, PT, R0.reuse, 0x6, PT ;  /* 0x000000060000780c */ /* 0x040fe20003f05270 */
[----:B------:R-:W-:Y:S02]  /*10c50*/  USEL UR4, URZ, 0x1, UP0 ;  /* 0x000000013f047887 */ /* 0x000fe40008000000 */
[----:B------:R-:W-:Y:S01]  /*10c60*/  USEL UR9, UR9, URZ, UP0 ;  /* 0x0000003f09097287 */ /* 0x000fe20008000000 */
[----:B------:R-:W-:-:S03]  /*10c70*/  SEL R0, R0, RZ, P0 ;  /* 0x000000ff00007207 */ /* 0x000fc60000000000 */
[----:B------:R-:W-:Y:S01]  /*10c80*/  LOP3.LUT R2, R2, UR4, RZ, 0x3c, !PT ;  /* 0x0000000402027c12 */ /* 0x000fe2000f8e3cff */
[----:B------:R-:W-:Y:S07]  /*10c90*/  @P1 BRA `(.L_x_50) ;  /* 0xffffff9800481947 */ /* 0x000fee000383ffff */
.L_x_43:
[----:B------:R-:W-:Y:S02]  /*10ca0*/  ISETP.GE.AND P0, PT, R5, 0x1, PT ;  /* 0x000000010500780c */ /* 0x000fe40003f06270 */
[----:B------:R-:W-:-:S04]  /*10cb0*/  MOV R0, UR56 ;  /* 0x0000003800007c02 */ /* 0x000fc80008000f00 */
[----:B------:R1:W-:Y:S07]  /*10cc0*/  SYNCS.ARRIVE.TRANS64.A1T0 RZ, [R0+UR50], RZ ;  /* 0x000000ff00ff79a7 */ /* 0x0003ee0008100032 */
[----:B------:R-:W-:Y:S05]  /*10cd0*/  @!P0 BRA `(.L_x_51) ;  /* 0x0000000000448947 */ /* 0x000fea0003800000 */
[----:B------:R-:W-:-:S06]  /*10ce0*/  UISETP.NE.AND UP0, UPT, UR43, 0x3, UPT ;  /* 0x000000032b00788c */ /* 0x000fcc000bf05270 */
[----:B------:R-:W-:-:S13]  /*10cf0*/  PLOP3.LUT P0, PT, PT, PT, UP0, 0x80, 0x0 ;  /* 0x000000000000781c */ /* 0x000fda0003f0f008 */
[----:B------:R-:W-:Y:S05]  /*10d00*/  @!P0 BRA `(.L_x_52) ;  /* 0x0000000000048947 */ /* 0x000fea0003800000 */
[----:B------:R-:W-:Y:S01]  /*10d10*/  BPT.TRAP 0x1 ;  /* 0x000000040000795c */ /* 0x000fe20000300000 */
.L_x_52:
[----:B------:R-:W-:Y:S01]  /*10d20*/  ISETP.NE.AND P0, PT, R22, RZ, PT ;  /* 0x000000ff1600720c */ /* 0x000fe20003f05270 */
[----:B------:R-:W-:-:S12]  /*10d30*/  UISETP.GT.U32.AND UP0, UPT, UR40, 0x1, UPT ;  /* 0x000000012800788c */ /* 0x000fd8000bf04070 */
[----:B------:R-:W-:-:S05]  /*10d40*/  @P0 IADD3 R6, R6, UR41, RZ ;  /* 0x0000002906060c10 */ /* 0x000fca000fffe0ff */
[----:B------:R-:W-:-:S05]  /*10d50*/  @P0 IMAD.WIDE.U32 R2, R6, -0x55555555, RZ ;  /* 0xaaaaaaab06020825 */ /* 0x000fca00078e00ff */
[----:B-1----:R-:W-:-:S05]  /*10d60*/  @P0 SHF.R.U32.HI R0, RZ, 0x2, R3 ;  /* 0x00000002ff000819 */ /* 0x002fca0000011603 */
[----:B------:R-:W-:-:S05]  /*10d70*/  @P0 IMAD R0, R0, -0x6, R6 ;  /* 0xfffffffa00000824 */ /* 0x000fca00078e0206 */
[----:B------:R-:W-:-:S04]  /*10d80*/  @P0 LEA R0, R0, UR47, 0x3 ;  /* 0x0000002f00000c11 */ /* 0x000fc8000f8e18ff */
[----:B------:R-:W-:-:S04]  /*10d90*/  @P0 IADD3 R0, R0, 0x344b0, RZ ;  /* 0x000344b000000810 */ /* 0x000fc80007ffe0ff */
[----:B------:R-:W-:-:S04]  /*10da0*/  @P0 PRMT R0, R23, 0x654, R0 ;  /* 0x0000065417000816 */ /* 0x000fc80000000000 */
[----:B------:R3:W-:Y:S01]  /*10db0*/  @P0 SYNCS.ARRIVE.TRANS64.RED.A1T0 RZ, [R0+URZ], RZ ;  /* 0x000000ff00ff09a7 */ /* 0x0007e2000810043f */
[----:B------:R-:W-:-:S13]  /*10dc0*/  PLOP3.LUT P0, PT, PT, PT, UP0, 0x80, 0x0 ;  /* 0x000000000000781c */ /* 0x000fda0003f0f008 */
[----:B---3--:R-:W-:Y:S05]  /*10dd0*/  @P0 BRA `(.L_x_51) ;  /* 0x0000000000040947 */ /* 0x008fea0003800000 */
[----:B------:R-:W-:Y:S01]  /*10de0*/  BPT.TRAP 0x1 ;  /* 0x000000040000795c */ /* 0x000fe20000300000 */
.L_x_51:
[----:B-1----:R-:W-:Y:S02]  /*10df0*/  SHF.L.U32 R0, R154, 0x1f, RZ ;  /* 0x0000001f9a007819 */ /* 0x002fe400000006ff */
[----:B------:R-:W-:Y:S02]  /*10e00*/  R2UR UR4, R5 ;  /* 0x00000000050472ca */ /* 0x000fe400000e0000 */
[----:B------:R-:W1:Y:S11]  /*10e10*/  SYNCS.PHASECHK.TRANS64.TRYWAIT P0, [R8+UR51+0x10], R0 ;  /* 0x00001000080075a7 */ /* 0x000e760008000173 */
[----:B------:R-:W-:-:S04]  /*10e20*/  UIADD3 UR4, UR4, 0x3f, URZ ;  /* 0x0000003f04047890 */ /* 0x000fc8000fffe03f */
[----:B------:R-:W-:-:S04]  /*10e30*/  USHF.R.S32.HI UR5, URZ, 0x1f, UR4 ;  /* 0x0000001f3f057899 */ /* 0x000fc80008011404 */
[----:B------:R-:W-:-:S04]  /*10e40*/  ULEA.HI UR5, UR5, UR4, URZ, 0x6 ;  /* 0x0000000405057291 */ /* 0x000fc8000f8f303f */
[----:B------:R-:W-:Y:S01]  /*10e50*/  USHF.R.S32.HI UR5, URZ, 0x6, UR5 ;  /* 0x000000063f057899 */ /* 0x000fe20008011405 */
[----:B-1----:R-:W-:Y:S11]  /*10e60*/  @!P0 BRA `(.L_x_53) ;  /* 0x0000015000808947 */ /* 0x002ff60003800000 */
.L_x_541:
[----:B------:R-:W-:Y:S01]  /*10e70*/  UIADD3 UR41, UR5, UR41, URZ ;  /* 0x0000002905297290 */ /* 0x000fe2000fffe03f */
[----:B------:R-:W-:Y:S01]  /*10e80*/  LOP3.LUT P0, RZ, R7, 0xff, RZ, 0xc0, !PT ;  /* 0x000000ff07ff7812 */ /* 0x000fe2000780c0ff */
[----:B------:R-:W-:Y:S02]  /*10e90*/  UISETP.GE.U32.AND UP1, UPT, UR5, 0x6, UPT ;  /* 0x000000060500788c */ /* 0x000fe4000bf26070 */
[----:B------:R-:W-:-:S04]  /*10ea0*/  UISETP.GT.U32.AND UP0, UPT, UR41, 0x5, UPT ;  /* 0x000000052900788c */ /* 0x000fc8000bf04070 */
[----:B------:R-:W-:Y:S02]  /*10eb0*/  UISETP.LT.U32.AND UP0, UPT, UR5, 0x6, UP0 ;  /* 0x000000060500788c */ /* 0x000fe40008701070 */
[----:B------:R-:W-:Y:S02]  /*10ec0*/  UIMAD.WIDE.U32 UR4, UR41, -0x55555555, URZ ;  /* 0xaaaaaaab290478a5 */ /* 0x000fe4000f8e003f */
[----:B------:R-:W-:Y:S02]  /*10ed0*/  USEL UR6, URZ, 0x1, !UP0 ;  /* 0x000000013f067887 */ /* 0x000fe4000c000000 */
[----:B------:R-:W-:Y:S02]  /*10ee0*/  USHF.R.U32.HI UR4, URZ, 0x2, UR5 ;  /* 0x000000023f047899 */ /* 0x000fe40008011605 */
[----:B------:R-:W-:Y:S02]  /*10ef0*/  ULOP3.LUT UR42, UR42, UR6, URZ, 0x3c, !UPT ;  /* 0x000000062a2a7292 */ /* 0x000fe4000f8e3c3f */
[----:B------:R-:W-:-:S02]  /*10f00*/  UIMAD UR41, UR4, -0x6, UR41 ;  /* 0xfffffffa042978a4 */ /* 0x000fc4000f8e0229 */
[----:B------:R-:W-:Y:S01]  /*10f10*/  @UP1 ULOP3.LUT UR42, UR42, 0x1, UR4, 0x78, !UPT ;  /* 0x000000012a2a1892 */ /* 0x000fe2000f8e7804 */
[----:B------:R-:W-:Y:S11]  /*10f20*/  @!P0 BRA `(.L_x_54) ;  /* 0x00000000000c8947 */ /* 0x000ff60003800000 */
[----:B------:R-:W-:-:S04]  /*10f30*/  DEPBAR {5,4,3,2,1,0} ;  /* 0x0000003f0000791a */ /* 0x000fc80000000000 */
[----:B------:R3:W-:Y:S02]  /*10f40*/  UTMACCTL.IV [UR36] ;  /* 0x00000000240079b9 */ /* 0x0007e40008000000 */
[----:B---3--:R-:W-:Y:S01]  /*10f50*/  NOP ;  /* 0x0000000000007918 */ /* 0x008fe20000000000 */
.L_x_54:
[----:B------:R-:W-:Y:S01]  /*10f60*/  UIADD3 UR4, UR47, 0x30000, URZ ;  /* 0x000300002f047890 */ /* 0x000fe2000fffe03f */
[----:B------:R-:W-:Y:S02]  /*10f70*/  R2UR UR45, R16 ;  /* 0x00000000102d72ca */ /* 0x000fe400000e0000 */
[----:B------:R-:W-:Y:S01]  /*10f80*/  R2UR UR46, R17 ;  /* 0x00000000112e72ca */ /* 0x000fe200000e0000 */
[----:B------:R-:W-:-:S06]  /*10f90*/  ULOP3.LUT UP0, URZ, UR4, 0x3ff, URZ, 0xc0, !UPT ;  /* 0x000003ff043f7892 */ /* 0x000fcc000f80c03f */
[----:B------:R-:W-:-:S04]  /*10fa0*/  PLOP3.LUT P0, PT, PT, PT, UP0, 0x80, 0x0 ;  /* 0x000000000000781c */ /* 0x000fc80003f0f008 */
[----:B------:R-:W-:Y:S02]  /*10fb0*/  USHF.L.U32 UR45, UR45, 0x8, URZ ;  /* 0x000000082d2d7899 */ /* 0x000fe4000800063f */
[----:B------:R-:W-:-:S07]  /*10fc0*/  USHF.L.U32 UR46, UR46, 0x8, URZ ;  /* 0x000000082e2e7899 */ /* 0x000fce000800063f */
[----:B------:R-:W-:Y:S05]  /*10fd0*/  @!P0 BRA `(.L_x_55) ;  /* 0x00000000007c8947 */ /* 0x000fea0003800000 */
[----:B------:R-:W-:Y:S01]  /*10fe0*/  MOV R16, 0x0 ;  /* 0x0000000000107802 */ /* 0x000fe20000000f00 */
[----:B------:R-:W-:Y:S01]  /*10ff0*/  ULDC.64 UR4, c[0x4][0x68] ;  /* 0x01001a0000047ab9 */ /* 0x000fe20000000a00 */
[----:B------:R-:W-:Y:S01]  /*11000*/  ULDC.64 UR6, c[0x4][0x70] ;  /* 0x01001c0000067ab9 */ /* 0x000fe20000000a00 */
[----:B------:R-:W-:Y:S01]  /*11010*/  ULDC.64 UR8, c[0x4][0x8] ;  /* 0x0100020000087ab9 */ /* 0x000fe20000000a00 */
[----:B-1----:R1:W3:Y:S01]  /*11020*/  LDC.64 R2, c[0x4][R16] ;  /* 0x0100000010027b82 */ /* 0x0022e20000000a00 */
[----:B------:R-:W-:Y:S01]  /*11030*/  MOV R4, UR4 ;  /* 0x0000000400047c02 */ /* 0x000fe20008000f00 */
[----:B------:R-:W-:Y:S01]  /*11040*/  IMAD.U32 R5, RZ, RZ, UR5 ;  /* 0x00000005ff057e24 */ /* 0x000fe2000f8e00ff */
[----:B------:R-:W-:Y:S02]  /*11050*/  MOV R6, UR6 ;  /* 0x0000000600067c02 */ /* 0x000fe40008000f00 */
[----:B------:R-:W-:Y:S02]  /*11060*/  MOV R7, UR7 ;  /* 0x0000000700077c02 */ /* 0x000fe40008000f00 */
[----:B------:R-:W-:-:S02]  /*11070*/  MOV R10, UR8 ;  /* 0x00000008000a7c02 */ /* 0x000fc40008000f00 */
[----:B------:R-:W-:Y:S02]  /*11080*/  MOV R11, UR9 ;  /* 0x00000009000b7c02 */ /* 0x000fe40008000f00 */
[----:B------:R-:W-:Y:S02]  /*11090*/  MOV R8, 0x70 ;  /* 0x0000007000087802 */ /* 0x000fe40000000f00 */
[----:B------:R-:W-:Y:S02]  /*110a0*/  MOV R12, 0x1 ;  /* 0x00000001000c7802 */ /* 0x000fe40000000f00 */
[----:B-1----:R-:W-:-:S07]  /*110b0*/  MOV R13, RZ ;  /* 0x000000ff000d7202 */ /* 0x002fce0000000f00 */
[----:B------:R-:W-:-:S07]  /*110c0*/  LEPC R20, `(.L_x_56) ;  /* 0x000000001014794e */ /* 0x000fce0000000000 */
[----:B--23--:R-:W-:Y:S05]  /*110d0*/  CALL.ABS.NOINC R2 ;  /* 0x0000000002007343 */ /* 0x00cfea0003c00000 */
.L_x_56:
[----:B------:R1:W2:Y:S01]  /*110e0*/  LDC.64 R2, c[0x4][R16] ;  /* 0x0100000010027b82 */ /* 0x0002a20000000a00 */
[----:B------:R-:W-:Y:S01]  /*110f0*/  ULDC.64 UR4, c[0x4][0x68] ;  /* 0x01001a0000047ab9 */ /* 0x000fe20000000a00 */
[----:B------:R-:W-:Y:S01]  /*11100*/  ULDC.64 UR6, c[0x4][0x70] ;  /* 0x01001c0000067ab9 */ /* 0x000fe20000000a00 */
[----:B------:R-:W-:Y:S01]  /*11110*/  ULDC.64 UR8, c[0x4][0x8] ;  /* 0x0100020000087ab9 */ /* 0x000fe20000000a00 */
[----:B------:R-:W-:Y:S01]  /*11120*/  IMAD.U32 R4, RZ, RZ, UR4 ;  /* 0x00000004ff047e24 */ /* 0x000fe2000f8e00ff */
[----:B------:R-:W-:Y:S01]  /*11130*/  MOV R5, UR5 ;  /* 0x0000000500057c02 */ /* 0x000fe20008000f00 */
[----:B------:R-:W-:Y:S01]  /*11140*/  IMAD.MOV.U32 R13, RZ, RZ, RZ ;  /* 0x000000ffff0d7224 */ /* 0x000fe200078e00ff */
[----:B------:R-:W-:Y:S02]  /*11150*/  MOV R6, UR6 ;  /* 0x0000000600067c02 */ /* 0x000fe40008000f00 */
[----:B------:R-:W-:Y:S02]  /*11160*/  MOV R7, UR7 ;  /* 0x0000000700077c02 */ /* 0x000fe40008000f00 */
[----:B------:R-:W-:-:S02]  /*11170*/  MOV R10, UR8 ;  /* 0x00000008000a7c02 */ /* 0x000fc40008000f00 */
[----:B------:R-:W-:Y:S02]  /*11180*/  MOV R11, UR9 ;  /* 0x00000009000b7c02 */ /* 0x000fe40008000f00 */
[----:B------:R-:W-:Y:S02]  /*11190*/  MOV R8, 0x70 ;  /* 0x0000007000087802 */ /* 0x000fe40000000f00 */
[----:B-1----:R-:W-:-:S07]  /*111a0*/  MOV R12, 0x1 ;  /* 0x00000001000c7802 */ /* 0x002fce0000000f00 */
[----:B------:R-:W-:-:S07]  /*111b0*/  LEPC R20, `(.L_x_55) ;  /* 0x000000001014794e */ /* 0x000fce0000000000 */
[----:B--2---:R-:W-:Y:S05]  /*111c0*/  CALL.ABS.NOINC R2 ;  /* 0x0000000002007343 */ /* 0x004fea0003c00000 */
.L_x_55:
[----:B------:R-:W-:Y:S02]  /*111d0*/  ULDC.64 UR4, c[0x0][0x590] ;  /* 0x0001640000047ab9 */ /* 0x000fe40000000a00 */
[----:B------:R-:W-:-:S04]  /*111e0*/  ISETP.NE.U32.AND P0, PT, RZ, UR4, PT ;  /* 0x00000004ff007c0c */ /* 0x000fc8000bf05070 */
[----:B------:R-:W-:-:S13]  /*111f0*/  ISETP.NE.AND.EX P0, PT, RZ, UR5, PT, P0 ;  /* 0x00000005ff007c0c */ /* 0x000fda000bf05300 */
[----:B------:R-:W-:Y:S05]  /*11200*/  @!P0 BRA `(.L_x_57) ;  /* 0x0000000000148947 */ /* 0x000fea0003800000 */
[----:B-1----:R-:W-:-:S04]  /*11210*/  LEA R2, P0, R18, UR4, 0x3 ;  /* 0x0000000412027c11 */ /* 0x002fc8000f8018ff */
[----:B------:R-:W-:-:S06]  /*11220*/  LEA.HI.X R3, R18, UR5, R19, 0x3, P0 ;  /* 0x0000000512037c11 */ /* 0x000fcc00080f1c13 */
[----:B------:R-:W3:Y:S04]  /*11230*/  LDG.E.64 R2, desc[UR38][R2.64] ;  /* 0x0000002602027981 */ /* 0x000ee8000c1e1b00 */
[----:B---3--:R1:W5:Y:S01]  /*11240*/  LD.E R0, desc[UR38][R2.64] ;  /* 0x0000002602007980 */ /* 0x008362000c101900 */
[----:B------:R-:W-:Y:S05]  /*11250*/  BRA `(.L_x_58) ;  /* 0x0000000000307947 */ /* 0x000fea0003800000 */
.L_x_57:
[----:B------:R-:W-:Y:S02]  /*11260*/  ULDC.64 UR4, c[0x0][0x588] ;  /* 0x0001620000047ab9 */ /* 0x000fe40000000a00 */
[----:B------:R-:W-:-:S04]  /*11270*/  ISETP.NE.U32.AND P0, PT, RZ, UR4, PT ;  /* 0x00000004ff007c0c */ /* 0x000fc8000bf05070 */
[----:B------:R-:W-:-:S13]  /*11280*/  ISETP.NE.AND.EX P0, PT, RZ, UR5, PT, P0 ;  /* 0x00000005ff007c0c */ /* 0x000fda000bf05300 */
[----:B------:R-:W-:Y:S05]  /*11290*/  @!P0 BRA `(.L_x_59) ;  /* 0x0000000000188947 */ /* 0x000fea0003800000 */
[----:B------:R-:W3:Y:S01]  /*112a0*/  LDC.64 R4, c[0x0][0x588] ;  /* 0x00016200ff047b82 */ /* 0x000ee20000000a00 */
[----:B------:R-:W-:Y:S02]  /*112b0*/  ULDC UR4, c[0x0][0x598] ;  /* 0x0001660000047ab9 */ /* 0x000fe40000000800 */
[----:B-1----:R-:W-:-:S04]  /*112c0*/  IMAD R2, R18, UR4, RZ ;  /* 0x0000000412027c24 */ /* 0x002fc8000f8e02ff */
[----:B---3--:R-:W-:-:S05]  /*112d0*/  IMAD.WIDE R2, R2, 0x4, R4 ;  /* 0x0000000402027825 */ /* 0x008fca00078e0204 */
[----:B------:R3:W5:Y:S01]  /*112e0*/  LDG.E R0, desc[UR38][R2.64] ;  /* 0x0000002602007981 */ /* 0x000762000c1e1900 */
[----:B------:R-:W-:Y:S05]  /*112f0*/  BRA `(.L_x_58) ;  /* 0x0000000000087947 */ /* 0x000fea0003800000 */
.L_x_59:
[----:B------:R-:W-:Y:S02]  /*11300*/  ULDC UR4, c[0x0][0x580] ;  /* 0x0001600000047ab9 */ /* 0x000fe40000000800 */
[----:B-1----:R-:W-:-:S07]  /*11310*/  MOV R0, UR4 ;  /* 0x0000000400007c02 */ /* 0x002fce0008000f00 */
.L_x_58:
[----:B------:R-:W-:Y:S02]  /*11320*/  ULDC.64 UR4, c[0x0][0x5b8] ;  /* 0x00016e0000047ab9 */ /* 0x000fe40000000a00 */
[----:B------:R-:W-:-:S04]  /*11330*/  ISETP.NE.U32.AND P0, PT, RZ, UR4, PT ;  /* 0x00000004ff007c0c */ /* 0x000fc8000bf05070 */
[----:B------:R-:W-:-:S13]  /*11340*/  ISETP.NE.AND.EX P0, PT, RZ, UR5, PT, P0 ;  /* 0x00000005ff007c0c */ /* 0x000fda000bf05300 */
[----:B------:R-:W-:Y:S05]  /*11350*/  @!P0 BRA `(.L_x_60) ;  /* 0x0000000000148947 */ /* 0x000fea0003800000 */
[----:B-1-3--:R-:W-:-:S04]  /*11360*/  LEA R2, P0, R18, UR4, 0x3 ;  /* 0x0000000412027c11 */ /* 0x00afc8000f8018ff */
[----:B------:R-:W-:-:S06]  /*11370*/  LEA.HI.X R3, R18, UR5, R19, 0x3, P0 ;  /* 0x0000000512037c11 */ /* 0x000fcc00080f1c13 */
[----:B------:R-:W3:Y:S04]  /*11380*/  LDG.E.64 R2, desc[UR38][R2.64] ;  /* 0x0000002602027981 */ /* 0x000ee8000c1e1b00 */
[----:B---3--:R3:W5:Y:S01]  /*11390*/  LD.E R2, desc[UR38][R2.64] ;  /* 0x0000002602027980 */ /* 0x008762000c101900 */
[----:B------:R-:W-:Y:S05]  /*113a0*/  BRA `(.L_x_61) ;  /* 0x0000000000307947 */ /* 0x000fea0003800000 */
.L_x_60:
[----:B------:R-:W-:Y:S02]  /*113b0*/  ULDC.64 UR4, c[0x0][0x5b0] ;  /* 0x00016c0000047ab9 */ /* 0x000fe40000000a00 */
[----:B------:R-:W-:-:S04]  /*113c0*/  ISETP.NE.U32.AND P0, PT, RZ, UR4, PT ;  /* 0x00000004ff007c0c */ /* 0x000fc8000bf05070 */
[----:B------:R-:W-:-:S13]  /*113d0*/  ISETP.NE.AND.EX P0, PT, RZ, UR5, PT, P0 ;  /* 0x00000005ff007c0c */ /* 0x000fda000bf05300 */
[----:B------:R-:W-:Y:S05]  /*113e0*/  @!P0 BRA `(.L_x_62) ;  /* 0x0000000000188947 */ /* 0x000fea0003800000 */
[----:B------:R-:W4:Y:S01]  /*113f0*/  LDC.64 R4, c[0x0][0x5b0] ;  /* 0x00016c00ff047b82 */ /* 0x000f220000000a00 */
[----:B------:R-:W-:Y:S02]  /*11400*/  ULDC UR4, c[0x0][0x5c0] ;  /* 0x0001700000047ab9 */ /* 0x000fe40000000800 */
[----:B-1-3--:R-:W-:-:S04]  /*11410*/  IMAD R2, R18, UR4, RZ ;  /* 0x0000000412027c24 */ /* 0x00afc8000f8e02ff */
[----:B----4-:R-:W-:-:S06]  /*11420*/  IMAD.WIDE R2, R2, 0x4, R4 ;  /* 0x0000000402027825 */ /* 0x010fcc00078e0204 */
[----:B------:R1:W5:Y:S01]  /*11430*/  LDG.E R2, desc[UR38][R2.64] ;  /* 0x0000002602027981 */ /* 0x000362000c1e1900 */
[----:B------:R-:W-:Y:S05]  /*11440*/  BRA `(.L_x_61) ;  /* 0x0000000000087947 */ /* 0x000fea0003800000 */
.L_x_62:
[----:B------:R-:W-:Y:S02]  /*11450*/  ULDC UR4, c[0x0][0x5a8] ;  /* 0x00016a0000047ab9 */ /* 0x000fe40000000800 */
[----:B-1-3--:R-:W-:-:S07]  /*11460*/  MOV R2, UR4 ;  /* 0x0000000400027c02 */ /* 0x00afce0008000f00 */
.L_x_61:
[----:B------:R-:W-:Y:S01]  /*11470*/  ISETP.GT.U32.AND P0, PT, R158, 0x3e, PT ;  /* 0x0000003e9e00780c */ /* 0x000fe20003f04070 */
[----:B------:R-:W-:Y:S01]  /*11480*/  BSSY B0, `(.L_x_63) ;  /* 0x0000007000007945 */ /* 0x000fe20003800000 */
[----:B------:R-:W-:-:S11]  /*11490*/  PRMT R16, RZ, 0x7610, R16 ;  /* 0x00007610ff107816 */ /* 0x000fd60000000010 */
[----:B------:R-:W-:Y:S05]  /*114a0*/  @P0 BRA `(.L_x_64) ;  /* 0x0000000000100947 */ /* 0x000fea0003800000 */
[----:B------:R-:W-:-:S03]  /*114b0*/  UMOV UR4, 0xffffffff ;  /* 0xffffffff00047882 */ /* 0x000fc60000000000 */
[----:B------:R-:W-:Y:S05]  /*114c0*/  BRA.DIV UR4, `(.L_x_65) ;  /* 0x0000014e04047947 */ /* 0x000fea000b800000 */
[----:B------:R-:W-:-:S13]  /*114d0*/  ELECT P6, URZ, PT ;  /* 0x00000000003f782f */ /* 0x000fda00038c0000 */
.L_x_543:
[----:B------:R-:W-:-:S07]  /*114e0*/  SEL R16, RZ, 0x1, !P6 ;  /* 0x00000001ff107807 */ /* 0x000fce0007000000 */
.L_x_64:
[----:B------:R-:W-:Y:S05]  /*114f0*/  BSYNC B0 ;  /* 0x0000000000007941 */ /* 0x000fea0003800000 */
.L_x_63:
[----:B-1-3--:R-:W-:-:S04]  /*11500*/  MOV R3, UR55 ;  /* 0x0000003700037c02 */ /* 0x00afc80008000f00 */
[----:B------:R-:W-:-:S13]  /*11510*/  ISETP.NE.AND P0, PT, R3, 0x3, PT ;  /* 0x000000030300780c */ /* 0x000fda0003f05270 */
[----:B------:R-:W-:Y:S05]  /*11520*/  @!P0 BRA `(.L_x_66) ;  /* 0x0000000000048947 */ /* 0x000fea0003800000 */
[----:B------:R-:W-:Y:S01]  /*11530*/  BPT.TRAP 0x1 ;  /* 0x000000040000795c */ /* 0x000fe20000300000 */
.L_x_66:
[----:B------:R-:W-:Y:S02]  /*11540*/  SHF.L.U32 R159, RZ, 0x1f, RZ ;  /* 0x0000001fff9f7819 */ /* 0x000fe400000006ff */
[----:B-----5:R-:W-:Y:S02]  /*11550*/  FSETP.NEU.AND P1, PT, R0, RZ, PT ;  /* 0x000000ff0000720b */ /* 0x020fe40003f2d000 */
[----:B------:R-:W1:Y:S02]  /*11560*/  SYNCS.PHASECHK.TRANS64.TRYWAIT P2, [UR47+0x344e0], R159 ;  /* 0x0344e09fff0075a7 */ /* 0x000e64000804016f */
[----:B-1----:R-:W-:Y:S09]  /*11570*/  @!P2 BRA `(.L_x_67) ;  /* 0x0000014800f0a947 */ /* 0x002ff20003800000 */
.L_x_544:
[----:B------:R-:W3:Y:S04]  /*11580*/  LDL.LU R5, [R1+0x400] ;  /* 0x0004000001057983 */ /* 0x000ee80000300800 */
[----:B------:R-:W4:Y:S04]  /*11590*/  LDL.LU R3, [R1+0x404] ;  /* 0x0004040001037983 */ /* 0x000f280000300800 */
[----:B------:R-:W5:Y:S04]  /*115a0*/  LDL.LU R13, [R1+0x408] ;  /* 0x00040800010d7983 */ /* 0x000f680000300800 */
[----:B------:R-:W2:Y:S01]  /*115b0*/  LDL.LU R12, [R1+0x40c] ;  /* 0x00040c00010c7983 */ /* 0x000ea20000300800 */
[----:B------:R-:W-:Y:S01]  /*115c0*/  MOV R8, RZ ;  /* 0x000000ff00087202 */ /* 0x000fe20000000f00 */
[----:B------:R-:W-:Y:S05]  /*115d0*/  @P1 WARPSYNC.ALL ;  /* 0x0000000000001948 */ /* 0x000fea0003800000 */
[----:B-1----:R-:W-:Y:S01]  /*115e0*/  @P1 LEA R4, R157, UR47, 0x1 ;  /* 0x0000002f9d041c11 */ /* 0x002fe2000f8e08ff */
[----:B------:R-:W-:Y:S04]  /*115f0*/  BSSY B0, `(.L_x_68) ;  /* 0x0000010000007945 */ /* 0x000fe80003800000 */
[----:B------:R-:W1:Y:S02]  /*11600*/  @P1 LDSM.16.MT88.4 R8, [R4+0x30000] ;  /* 0x030000000408183b */ /* 0x000e640000004200 */
[----:B-1----:R-:W-:-:S02]  /*11610*/  HADD2.F32 R6, -RZ, R8.H0_H0 ;  /* 0x20000008ff067230 */ /* 0x002fc40000004100 */
[-C--:B---3--:R-:W-:Y:S01]  /*11620*/  FMUL R7, R5, R2.reuse ;  /* 0x0000000205077220 */ /* 0x088fe20000400000 */
[----:B------:R-:W-:Y:S02]  /*11630*/  HADD2.F32 R5, -RZ, R8.H1_H1 ;  /* 0x30000008ff057230 */ /* 0x000fe40000004100 */
[----:B----4-:R-:W-:Y:S01]  /*11640*/  FMUL R3, R3, R2 ;  /* 0x0000000203037220 */ /* 0x010fe20000400000 */
[----:B------:R-:W-:-:S03]  /*11650*/  FFMA R152, R6, R0, R7 ;  /* 0x0000000006987223 */ /* 0x000fc60000000007 */
[----:B------:R-:W-:Y:S01]  /*11660*/  FFMA R21, R5, R0, R3 ;  /* 0x0000000005157223 */ /* 0x000fe20000000003 */
[-C--:B-----5:R-:W-:Y:S01]  /*11670*/  FMUL R14, R13, R2.reuse ;  /* 0x000000020d0e7220 */ /* 0x0a0fe20000400000 */
[----:B------:R-:W1:Y:S01]  /*11680*/  @P1 LDSM.16.MT88.4 R4, [R4+0x30800] ;  /* 0x030800000404183b */ /* 0x000e620000004200 */
[----:B--2---:R-:W-:Y:S01]  /*11690*/  FMUL R13, R12, R2 ;  /* 0x000000020c0d7220 */ /* 0x004fe20000400000 */
[----:B------:R-:W-:Y:S06]  /*116a0*/  @P1 BRA `(.L_x_69) ;  /* 0x0000000000101947 */ /* 0x000fec0003800000 */
[----:B------:R-:W-:Y:S02]  /*116b0*/  MOV R9, RZ ;  /* 0x000000ff00097202 */ /* 0x000fe40000000f00 */
[----:B------:R-:W-:Y:S02]  /*116c0*/  CS2R R10, SRZ ;  /* 0x00000000000a7805 */ /* 0x000fe4000001ff00 */
[----:B-1----:R-:W-:Y:S02]  /*116d0*/  CS2R R4, SRZ ;  /* 0x0000000000047805 */ /* 0x002fe4000001ff00 */
[----:B------:R-:W-:-:S07]  /*116e0*/  CS2R R6, SRZ ;  /* 0x0000000000067805 */ /* 0x000fce000001ff00 */
.L_x_69:
[----:B------:R-:W-:Y:S05]  /*116f0*/  BSYNC B0 ;  /* 0x0000000000007941 */ /* 0x000fea0003800000 */
.L_x_68:
[----:B------:R-:W2:Y:S04]  /*11700*/  LDL.LU R18, [R1+0x410] ;  /* 0x0004100001127983 */ /* 0x000ea80000300800 */
[----:B------:R-:W3:Y:S04]  /*11710*/  LDL.LU R17, [R1+0x414] ;  /* 0x0004140001117983 */ /* 0x000ee80000300800 */
[----:B------:R-:W4:Y:S04]  /*11720*/  LDL.LU R167, [R1+0x418] ;  /* 0x0004180001a77983 */ /* 0x000f280000300800 */
[----:B------:R-:W5:Y:S04]  /*11730*/  LDL.LU R15, [R1+0x41c] ;  /* 0x00041c00010f7983 */ /* 0x000f680000300800 */
[----:B------:R-:W5:Y:S04]  /*11740*/  LDL.LU R166, [R1+0x420] ;  /* 0x0004200001a67983 */ /* 0x000f680000300800 */
[----:B------:R-:W5:Y:S04]  /*11750*/  LDL.LU R165, [R1+0x424] ;  /* 0x0004240001a57983 */ /* 0x000f680000300800 */
[----:B------:R-:W5:Y:S04]  /*11760*/  LDL.LU R164, [R1+0x428] ;  /* 0x0004280001a47983 */ /* 0x000f680000300800 */
[----:B------:R-:W5:Y:S04]  /*11770*/  LDL.LU R163, [R1+0x42c] ;  /* 0x00042c0001a37983 */ /* 0x000f680000300800 */
[----:B------:R-:W5:Y:S04]  /*11780*/  LDL.LU R162, [R1+0x430] ;  /* 0x0004300001a27983 */ /* 0x000f680000300800 */
[----:B------:R-:W5:Y:S04]  /*11790*/  LDL.LU R161, [R1+0x434] ;  /* 0x0004340001a17983 */ /* 0x000f680000300800 */
[----:B------:R-:W5:Y:S04]  /*117a0*/  LDL.LU R160, [R1+0x438] ;  /* 0x0004380001a07983 */ /* 0x000f680000300800 */
[----:B------:R-:W5:Y:S01]  /*117b0*/  LDL.LU R155, [R1+0x43c] ;  /* 0x00043c00019b7983 */ /* 0x000f620000300800 */
[--C-:B------:R-:W-:Y:S01]  /*117c0*/  HADD2.F32 R12, -RZ, R9.reuse.H0_H0 ;  /* 0x20000009ff0c7230 */ /* 0x100fe20000004100 */
[----:B------:R-:W-:Y:S05]  /*117d0*/  WARPSYNC.ALL ;  /* 0x0000000000007948 */ /* 0x000fea0003800000 */
[----:B------:R-:W-:-:S02]  /*117e0*/  HADD2.F32 R3, -RZ, R9.H1_H1 ;  /* 0x30000009ff037230 */ /* 0x000fc40000004100 */
[-C--:B------:R-:W-:Y:S01]  /*117f0*/  FFMA R20, R12, R0.reuse, R14 ;  /* 0x000000000c147223 */ /* 0x080fe2000000000e */
[--C-:B------:R-:W-:Y:S01]  /*11800*/  HADD2.F32 R12, -RZ, R10.reuse.H1_H1 ;  /* 0x3000000aff0c7230 */ /* 0x100fe20000004100 */
[----:B------:R-:W-:Y:S01]  /*11810*/  PRMT R16, R16, 0x9910, RZ ;  /* 0x0000991010107816 */ /* 0x000fe200000000ff */
[----:B------:R-:W-:Y:S01]  /*11820*/  BSSY B0, `(.L_x_70) ;  /* 0x000003e000007945 */ /* 0x000fe20003800000 */
[----:B------:R-:W-:Y:S01]  /*11830*/  FFMA R19, R3, R0, R13 ;  /* 0x0000000003137223 */ /* 0x000fe2000000000d */
[----:B------:R-:W-:Y:S02]  /*11840*/  HADD2.F32 R13, -RZ, R10.H0_H0 ;  /* 0x2000000aff0d7230 */ /* 0x000fe40000004100 */
[-C--:B--2---:R-:W-:Y:S01]  /*11850*/  FMUL R14, R18, R2.reuse ;  /* 0x00000002120e7220 */ /* 0x084fe20000400000 */
[----:B---3--:R-:W-:-:S03]  /*11860*/  FMUL R3, R17, R2 ;  /* 0x0000000211037220 */ /* 0x008fc60000400000 */
[-C--:B------:R-:W-:Y:S01]  /*11870*/  FFMA R18, R13, R0.reuse, R14 ;  /* 0x000000000d127223 */ /* 0x080fe2000000000e */
[--C-:B------:R-:W-:Y:S02]  /*11880*/  HADD2.F32 R13, -RZ, R11.reuse.H0_H0 ;  /* 0x2000000bff0d7230 */ /* 0x100fe40000004100 */
[----:B------:R-:W-:Y:S01]  /*11890*/  FFMA R17, R12, R0, R3 ;  /* 0x000000000c117223 */ /* 0x000fe20000000003 */
[----:B------:R-:W-:Y:S02]  /*118a0*/  HADD2.F32 R12, -RZ, R11.H1_H1 ;  /* 0x3000000bff0c7230 */ /* 0x000fe40000004100 */
[-C--:B----4-:R-:W-:Y:S01]  /*118b0*/  FMUL R14, R167, R2.reuse ;  /* 0x00000002a70e7220 */ /* 0x090fe20000400000 */
[----:B-----5:R-:W-:-:S03]  /*118c0*/  FMUL R3, R15, R2 ;  /* 0x000000020f037220 */ /* 0x020fc60000400000 */
[----:B------:R-:W-:Y:S01]  /*118d0*/  FFMA R15, R13, R0, R14 ;  /* 0x000000000d0f7223 */ /* 0x000fe2000000000e */
[----:B------:R-:W-:Y:S01]  /*118e0*/  F2FP.F16.F32.PACK_AB R13, R19, R20 ;  /* 0x00000014130d723e */ /* 0x000fe200000000ff */
[----:B------:R-:W-:Y:S01]  /*118f0*/  FFMA R3, R12, R0, R3 ;  /* 0x000000000c037223 */ /* 0x000fe20000000003 */
[----:B------:R-:W-:Y:S02]  /*11900*/  F2FP.F16.F32.PACK_AB R12, R21, R152 ;  /* 0x00000098150c723e */ /* 0x000fe400000000ff */
[----:B------:R-:W-:Y:S02]  /*11910*/  F2FP.F16.F32.PACK_AB R14, R17, R18 ;  /* 0x00000012110e723e */ /* 0x000fe400000000ff */
[----:B------:R-:W-:Y:S02]  /*11920*/  F2FP.F16.F32.PACK_AB R15, R3, R15 ;  /* 0x0000000f030f723e */ /* 0x000fe400000000ff */
[----:B------:R-:W-:-:S05]  /*11930*/  LEA R3, R157, UR47, 0x1 ;  /* 0x0000002f9d037c11 */ /* 0x000fca000f8e08ff */
[----:B------:R1:W-:Y:S02]  /*11940*/  STSM.16.MT88.4 [R3+0x30000], R12 ;  /* 0x0300000c03007844 */ /* 0x0003e40000004200 */
[--C-:B-1----:R-:W-:Y:S02]  /*11950*/  HADD2.F32 R13, -RZ, R4.reuse.H1_H1 ;  /* 0x30000004ff0d7230 */ /* 0x102fe40000004100 */
[-C--:B------:R-:W-:Y:S01]  /*11960*/  FMUL R12, R165, R2.reuse ;  /* 0x00000002a50c7220 */ /* 0x080fe20000400000 */
[----:B------:R-:W-:Y:S02]  /*11970*/  HADD2.F32 R14, -RZ, R4.H0_H0 ;  /* 0x20000004ff0e7230 */ /* 0x000fe40000004100 */
[----:B------:R-:W-:Y:S01]  /*11980*/  FMUL R15, R166, R2 ;  /* 0x00000002a60f7220 */ /* 0x000fe20000400000 */
[-C--:B------:R-:W-:Y:S01]  /*11990*/  FFMA R21, R13, R0.reuse, R12 ;  /* 0x000000000d157223 */ /* 0x080fe2000000000c */
[--C-:B------:R-:W-:Y:S02]  /*119a0*/  HADD2.F32 R13, -RZ, R5.reuse.H1_H1 ;  /* 0x30000005ff0d7230 */ /* 0x100fe40000004100 */
[----:B------:R-:W-:Y:S01]  /*119b0*/  FFMA R152, R14, R0, R15 ;  /* 0x000000000e987223 */ /* 0x000fe2000000000f */
[----:B------:R-:W-:Y:S01]  /*119c0*/  FMUL R12, R163, R2 ;  /* 0x00000002a30c7220 */ /* 0x000fe20000400000 */
[----:B------:R-:W-:-:S02]  /*119d0*/  HADD2.F32 R14, -RZ, R5.H0_H0 ;  /* 0x20000005ff0e7230 */ /* 0x000fc40000004100 */
[----:B------:R-:W-:Y:S01]  /*119e0*/  FMUL R15, R164, R2 ;  /* 0x00000002a40f7220 */ /* 0x000fe20000400000 */
[-C--:B------:R-:W-:Y:S01]  /*119f0*/  FFMA R19, R13, R0.reuse, R12 ;  /* 0x000000000d137223 */ /* 0x080fe2000000000c */
[--C-:B------:R-:W-:Y:S02]  /*11a00*/  HADD2.F32 R13, -RZ, R6.reuse.H1_H1 ;  /* 0x30000006ff0d7230 */ /* 0x100fe40000004100 */
[----:B------:R-:W-:Y:S01]  /*11a10*/  FFMA R20, R14, R0, R15 ;  /* 0x000000000e147223 */ /* 0x000fe2000000000f */
[-C--:B------:R-:W-:Y:S01]  /*11a20*/  FMUL R12, R161, R2.reuse ;  /* 0x00000002a10c7220 */ /* 0x080fe20000400000 */
[----:B------:R-:W-:Y:S02]  /*11a30*/  HADD2.F32 R14, -RZ, R6.H0_H0 ;  /* 0x20000006ff0e7230 */ /* 0x000fe40000004100 */
[----:B------:R-:W-:Y:S01]  /*11a40*/  FMUL R15, R162, R2 ;  /* 0x00000002a20f7220 */ /* 0x000fe20000400000 */
[----:B------:R-:W-:Y:S01]  /*11a50*/  FFMA R17, R13, R0, R12 ;  /* 0x000000000d117223 */ /* 0x000fe2000000000c */
[----:B------:R-:W-:-:S02]  /*11a60*/  HADD2.F32 R13, -RZ, R7.H0_H0 ;  /* 0x20000007ff0d7230 */ /* 0x000fc40000004100 */
[----:B------:R-:W-:Y:S01]  /*11a70*/  FFMA R18, R14, R0, R15 ;  /* 0x000000000e127223 */ /* 0x000fe2000000000f */
[----:B------:R-:W-:Y:S02]  /*11a80*/  HADD2.F32 R12, -RZ, R7.H1_H1 ;  /* 0x30000007ff0c7230 */ /* 0x000fe40000004100 */
[-C--:B------:R-:W-:Y:S01]  /*11a90*/  FMUL R14, R160, R2.reuse ;  /* 0x00000002a00e7220 */ /* 0x080fe20000400000 */
[----:B------:R-:W-:Y:S01]  /*11aa0*/  FMUL R15, R155, R2 ;  /* 0x000000029b0f7220 */ /* 0x000fe20000400000 */
[----:B------:R-:W-:Y:S02]  /*11ab0*/  MOV R155, R16 ;  /* 0x00000010009b7202 */ /* 0x000fe40000000f00 */
[-C--:B------:R-:W-:Y:S01]  /*11ac0*/  FFMA R16, R13, R0.reuse, R14 ;  /* 0x000000000d107223 */ /* 0x080fe2000000000e */
[----:B------:R-:W-:Y:S01]  /*11ad0*/  FFMA R15, R12, R0, R15 ;  /* 0x000000000c0f7223 */ /* 0x000fe2000000000f */
[----:B------:R-:W-:Y:S02]  /*11ae0*/  F2FP.F16.F32.PACK_AB R12, R21, R152 ;  /* 0x00000098150c723e */ /* 0x000fe400000000ff */
[----:B------:R-:W-:-:S02]  /*11af0*/  F2FP.F16.F32.PACK_AB R13, R19, R20 ;  /* 0x00000014130d723e */ /* 0x000fc400000000ff */
[----:B------:R-:W-:Y:S02]  /*11b00*/  F2FP.F16.F32.PACK_AB R14, R17, R18 ;  /* 0x00000012110e723e */ /* 0x000fe400000000ff */
[----:B------:R-:W-:Y:S02]  /*11b10*/  F2FP.F16.F32.PACK_AB R15, R15, R16 ;  /* 0x000000100f0f723e */ /* 0x000fe400000000ff */
[----:B------:R-:W-:-:S03]  /*11b20*/  ISETP.NE.AND P2, PT, R155, RZ, PT ;  /* 0x000000ff9b00720c */ /* 0x000fc60003f45270 */
[----:B------:R1:W-:Y:S01]  /*11b30*/  STSM.16.MT88.4 [R3+0x30800], R12 ;  /* 0x0308000c03007844 */ /* 0x0003e20000004200 */
[----:B------:R-:W-:Y:S01]  /*11b40*/  @!PT LDS RZ, [RZ] ;  /* 0x00000000fffff984 */ /* 0x000fe20000000800 */
[----:B------:R-:W-:Y:S01]  /*11b50*/  @!PT LDS RZ, [RZ] ;  /* 0x00000000fffff984 */ /* 0x000fe20000000800 */
[----:B------:R-:W-:Y:S01]  /*11b60*/  @!PT LDS RZ, [RZ] ;  /* 0x00000000fffff984 */ /* 0x000fe20000000800 */
[----:B------:R-:W-:Y:S01]  /*11b70*/  @!PT LDS RZ, [RZ] ;  /* 0x00000000fffff984 */ /* 0x000fe20000000800 */
[----:B------:R2:W-:Y:S06]  /*11b80*/  MEMBAR.ALL.CTA ;  /* 0x0000000000007992 */ /* 0x0005ec0000008000 */
[----:B--2---:R-:W2:Y:S02]  /*11b90*/  FENCE.VIEW.ASYNC.S ;  /* 0x00000000000073c6 */ /* 0x004ea40000000000 */
[----:B--2---:R-:W-:Y:S06]  /*11ba0*/  BAR.SYNC.DEFER_BLOCKING 0x1, 0x80 ;  /* 0x0042000000007b1d */ /* 0x004fec0000010000 */
[----:B------:R-:W-:Y:S05]  /*11bb0*/  @!P2 BRA `(.L_x_71) ;  /* 0x000000000010a947 */ /* 0x000fea0003800000 */
[----:B------:R-:W-:-:S09]  /*11bc0*/  UIADD3 UR44, UR47, 0x30000, URZ ;  /* 0x000300002f2c7890 */ /* 0x000fd2000fffe03f */
[----:B------:R2:W-:Y:S01]  /*11bd0*/  UTMASTG.2D [UR44], [UR36] ;  /* 0x0000002c240073b5 */ /* 0x0005e20008008000 */
[----:B------:R0:W-:Y:S01]  /*11be0*/  UTMACMDFLUSH ;  /* 0x00000000000079b7 */ /* 0x0001e20000000000 */
[----:B--2---:R-:W-:-:S04]  /*11bf0*/  DEPBAR.LE SB0, 0x1 ;  /* 0x000080400000791a */ /* 0x004fc80000000000 */
.L_x_71:
[----:B------:R-:W-:Y:S05]  /*11c00*/  BSYNC B0 ;  /* 0x0000000000007941 */ /* 0x000fea0003800000 */
.L_x_70:
[----:B------:R-:W-:Y:S06]  /*11c10*/  BAR.SYNC.DEFER_BLOCKING 0x1, 0x80 ;  /* 0x0042000000007b1d */ /* 0x000fec0000010000 */
[----:B------:R-:W-:Y:S05]  /*11c20*/  @!P0 BRA `(.L_x_72) ;  /* 0x0000000000048947 */ /* 0x000fea0003800000 */
[----:B------:R-:W-:Y:S01]  /*11c30*/  BPT.TRAP 0x1 ;  /* 0x000000040000795c */ /* 0x000fe20000300000 */
.L_x_72:
[----:B------:R-:W2:Y:S02]  /*11c40*/  SYNCS.PHASECHK.TRANS64.TRYWAIT P3, [UR47+0x344e8], R159 ;  /* 0x0344e89fff0075a7 */ /* 0x000ea4000806016f */
[----:B--2---:R-:W-:Y:S05]  /*11c50*/  @!P3 BRA `(.L_x_73) ;  /* 0x000001440050b947 */ /* 0x004fea0003800000 */
.L_x_545:
[----:B-1----:R-:W2:Y:S04]  /*11c60*/  LDL.LU R13, [R1+0x200] ;  /* 0x00020000010d7983 */ /* 0x002ea80000300800 */
        /* <DEDUP_REMOVED lines=15> */
[----:B------:R-:W-:Y:S05]  /*11d60*/  @P1 WARPSYNC.ALL ;  /* 0x0000000000001948 */ /* 0x000fea0003800000 */
[----:B------:R-:W1:Y:S04]  /*11d70*/  @P1 LDSM.16.MT88.4 R8, [R3+0x31000] ;  /* 0x031000000308183b */ /* 0x000e680000004200 */
[----:B------:R-:W5:Y:S01]  /*11d80*/  @P1 LDSM.16.MT88.4 R4, [R3+0x31800] ;  /* 0x031800000304183b */ /* 0x000f620000004200 */
[----:B------:R-:W-:Y:S05]  /*11d90*/  WARPSYNC.ALL ;  /* 0x0000000000007948 */ /* 0x000fea0003800000 */
[----:B------:R-:W-:Y:S01]  /*11da0*/  BSSY B0, `(.L_x_74) ;  /* 0x0000049000007945 */ /* 0x000fe20003800000 */
[----:B--2---:R-:W-:Y:S01]  /*11db0*/  FMUL R15, R13, R2 ;  /* 0x000000020d0f7220 */ /* 0x004fe20000400000 */
[----:B-1----:R-:W-:-:S02]  /*11dc0*/  HADD2.F32 R13, -RZ, R8.H0_H0 ;  /* 0x20000008ff0d7230 */ /* 0x002fc40000004100 */
[----:B---3--:R-:W-:Y:S01]  /*11dd0*/  FMUL R14, R12, R2 ;  /* 0x000000020c0e7220 */ /* 0x008fe20000400000 */
[----:B------:R-:W-:Y:S02]  /*11de0*/  HADD2.F32 R12, -RZ, R8.H1_H1 ;  /* 0x30000008ff0c7230 */ /* 0x000fe40000004100 */
[----:B------:R-:W-:Y:S01]  /*11df0*/  FFMA R152, R13, R0, R15 ;  /* 0x000000000d987223 */ /* 0x000fe2000000000f */
[--C-:B------:R-:W-:Y:S02]  /*11e00*/  HADD2.F32 R13, -RZ, R9.reuse.H0_H0 ;  /* 0x20000009ff0d7230 */ /* 0x100fe40000004100 */
[----:B----4-:R-:W-:Y:S01]  /*11e10*/  FMUL R15, R20, R2 ;  /* 0x00000002140f7220 */ /* 0x010fe20000400000 */
[----:B------:R-:W-:Y:S01]  /*11e20*/  FFMA R21, R12, R0, R14 ;  /* 0x000000000c157223 */ /* 0x000fe2000000000e */
[----:B------:R-:W-:Y:S02]  /*11e30*/  HADD2.F32 R12, -RZ, R9.H1_H1 ;  /* 0x30000009ff0c7230 */ /* 0x000fe40000004100 */
[----:B-----5:R-:W-:Y:S01]  /*11e40*/  FMUL R14, R19, R2 ;  /* 0x00000002130e7220 */ /* 0x020fe20000400000 */
[----:B------:R-:W-:Y:S01]  /*11e50*/  FFMA R20, R13, R0, R15 ;  /* 0x000000000d147223 */ /* 0x000fe2000000000f */
[----:B------:R-:W-:-:S02]  /*11e60*/  HADD2.F32 R13, -RZ, R10.H0_H0 ;  /* 0x2000000aff0d7230 */ /* 0x000fc40000004100 */
[----:B------:R-:W-:Y:S01]  /*11e70*/  FFMA R19, R12, R0, R14 ;  /* 0x000000000c137223 */ /* 0x000fe2000000000e */
[-C--:B------:R-:W-:Y:S01]  /*11e80*/  FMUL R15, R18, R2.reuse ;  /* 0x00000002120f7220 */ /* 0x080fe20000400000 */
[----:B------:R-:W-:Y:S02]  /*11e90*/  HADD2.F32 R12, -RZ, R10.H1_H1 ;  /* 0x3000000aff0c7230 */ /* 0x000fe40000004100 */
[----:B------:R-:W-:Y:S01]  /*11ea0*/  FMUL R14, R17, R2 ;  /* 0x00000002110e7220 */ /* 0x000fe20000400000 */
[-C--:B------:R-:W-:Y:S01]  /*11eb0*/  FFMA R18, R13, R0.reuse, R15 ;  /* 0x000000000d127223 */ /* 0x080fe2000000000f */
[--C-:B------:R-:W-:Y:S02]  /*11ec0*/  HADD2.F32 R13, -RZ, R11.reuse.H0_H0 ;  /* 0x2000000bff0d7230 */ /* 0x100fe40000004100 */
[----:B------:R-:W-:Y:S01]  /*11ed0*/  FFMA R17, R12, R0, R14 ;  /* 0x000000000c117223 */ /* 0x000fe2000000000e */
[----:B------:R-:W-:Y:S01]  /*11ee0*/  FMUL R15, R167, R2 ;  /* 0x00000002a70f7220 */ /* 0x000fe20000400000 */
[----:B------:R-:W-:-:S02]  /*11ef0*/  HADD2.F32 R12, -RZ, R11.H1_H1 ;  /* 0x3000000bff0c7230 */ /* 0x000fc40000004100 */
[----:B------:R-:W-:Y:S01]  /*11f00*/  FMUL R14, R16, R2 ;  /* 0x00000002100e7220 */ /* 0x000fe20000400000 */
[----:B------:R-:W-:Y:S01]  /*11f10*/  FFMA R16, R13, R0, R15 ;  /* 0x000000000d107223 */ /* 0x000fe2000000000f */
[----:B------:R-:W-:Y:S02]  /*11f20*/  F2FP.F16.F32.PACK_AB R13, R19, R20 ;  /* 0x00000014130d723e */ /* 0x000fe400000000ff */
[----:B------:R-:W-:Y:S01]  /*11f30*/  FFMA R15, R12, R0, R14 ;  /* 0x000000000c0f7223 */ /* 0x000fe2000000000e */
[----:B------:R-:W-:Y:S02]  /*11f40*/  F2FP.F16.F32.PACK_AB R12, R21, R152 ;  /* 0x00000098150c723e */ /* 0x000fe400000000ff */
[----:B------:R-:W-:Y:S02]  /*11f50*/  F2FP.F16.F32.PACK_AB R14, R17, R18 ;  /* 0x00000012110e723e */ /* 0x000fe400000000ff */
[----:B------:R-:W-:-:S05]  /*11f60*/  F2FP.F16.F32.PACK_AB R15, R15, R16 ;  /* 0x000000100f0f723e */ /* 0x000fca00000000ff */
[----:B------:R1:W-:Y:S02]  /*11f70*/  STSM.16.MT88.4 [R3+0x31000], R12 ;  /* 0x0310000c03007844 */ /* 0x0003e40000004200 */
[--C-:B-1----:R-:W-:Y:S02]  /*11f80*/  HADD2.F32 R13, -RZ, R4.reuse.H0_H0 ;  /* 0x20000004ff0d7230 */ /* 0x102fe40000004100 */
        /* <DEDUP_REMOVED lines=9> */
[-C--:B------:R-:W-:Y:S01]  /*12020*/  FFMA R20, R13, R0.reuse, R15 ;  /* 0x000000000d147223 */ /* 0x080fe2000000000f */
[--C-:B------:R-:W-:Y:S02]  /*12030*/  HADD2.F32 R13, -RZ, R6.reuse.H0_H0 ;  /* 0x20000006ff0d7230 */ /* 0x100fe40000004100 */
[----:B------:R-:W-:Y:S01]  /*12040*/  FFMA R19, R12, R0, R14 ;  /* 0x000000000c137223 */ /* 0x000fe2000000000e */
[-C--:B------:R-:W-:Y:S01]  /*12050*/  FMUL R15, R162, R2.reuse ;  /* 0x00000002a20f7220 */ /* 0x080fe20000400000 */
[----:B------:R-:W-:Y:S02]  /*12060*/  HADD2.F32 R12, -RZ, R6.H1_H1 ;  /* 0x30000006ff0c7230 */ /* 0x000fe40000004100 */
[----:B------:R-:W-:Y:S01]  /*12070*/  FMUL R14, R161, R2 ;  /* 0x00000002a10e7220 */ /* 0x000fe20000400000 */
[----:B------:R-:W-:Y:S01]  /*12080*/  FFMA R18, R13, R0, R15 ;  /* 0x000000000d127223 */ /* 0x000fe2000000000f */
[----:B------:R-:W-:-:S02]  /*12090*/  HADD2.F32 R13, -RZ, R7.H0_H0 ;  /* 0x20000007ff0d7230 */ /* 0x000fc40000004100 */
[----:B------:R-:W-:Y:S01]  /*120a0*/  FFMA R17, R12, R0, R14 ;  /* 0x000000000c117223 */ /* 0x000fe2000000000e */
[-C--:B------:R-:W-:Y:S01]  /*120b0*/  FMUL R15, R160, R2.reuse ;  /* 0x00000002a00f7220 */ /* 0x080fe20000400000 */
[----:B------:R-:W-:Y:S02]  /*120c0*/  HADD2.F32 R12, -RZ, R7.H1_H1 ;  /* 0x30000007ff0c7230 */ /* 0x000fe40000004100 */
[----:B------:R-:W-:Y:S01]  /*120d0*/  FMUL R14, R155, R2 ;  /* 0x000000029b0e7220 */ /* 0x000fe20000400000 */
[----:B------:R-:W-:Y:S01]  /*120e0*/  FFMA R16, R13, R0, R15 ;  /* 0x000000000d107223 */ /* 0x000fe2000000000f */
[----:B------:R-:W-:Y:S02]  /*120f0*/  F2FP.F16.F32.PACK_AB R13, R19, R20 ;  /* 0x00000014130d723e */ /* 0x000fe400000000ff */
[----:B------:R-:W-:Y:S01]  /*12100*/  FFMA R15, R12, R0, R14 ;  /* 0x000000000c0f7223 */ /* 0x000fe2000000000e */
[----:B------:R-:W-:Y:S02]  /*12110*/  F2FP.F16.F32.PACK_AB R12, R21, R152 ;  /* 0x00000098150c723e */ /* 0x000fe400000000ff */
[----:B------:R-:W-:-:S02]  /*12120*/  F2FP.F16.F32.PACK_AB R14, R17, R18 ;  /* 0x00000012110e723e */ /* 0x000fc400000000ff */
[----:B------:R-:W-:-:S05]  /*12130*/  F2FP.F16.F32.PACK_AB R15, R15, R16 ;  /* 0x000000100f0f723e */ /* 0x000fca00000000ff */
        /* <DEDUP_REMOVED lines=9> */
[----:B------:R-:W-:Y:S02]  /*121d0*/  UIADD3 UR5, UR45, 0x40, URZ ;  /* 0x000000402d057890 */ /* 0x000fe4000fffe03f */
[----:B------:R-:W-:Y:S01]  /*121e0*/  UIADD3 UR4, UR47, 0x31000, URZ ;  /* 0x000310002f047890 */ /* 0x000fe2000fffe03f */
[----:B------:R-:W-:-:S08]  /*121f0*/  UMOV UR6, UR46 ;  /* 0x0000002e00067c82 */ /* 0x000fd00008000000 */
[----:B------:R2:W-:Y:S01]  /*12200*/  UTMASTG.2D [UR4], [UR36] ;  /* 0x00000004240073b5 */ /* 0x0005e20008008000 */
[----:B------:R0:W-:Y:S01]  /*12210*/  UTMACMDFLUSH ;  /* 0x00000000000079b7 */ /* 0x0001e20000000000 */
[----:B--2---:R-:W-:-:S04]  /*12220*/  DEPBAR.LE SB0, 0x1 ;  /* 0x000080400000791a */ /* 0x004fc80000000000 */
.L_x_75:
[----:B------:R-:W-:Y:S05]  /*12230*/  BSYNC B0 ;  /* 0x0000000000007941 */ /* 0x000fea0003800000 */
.L_x_74:
[----:B------:R-:W-:Y:S06]  /*12240*/  BAR.SYNC.DEFER_BLOCKING 0x1, 0x80 ;  /* 0x0042000000007b1d */ /* 0x000fec0000010000 */
[----:B------:R-:W-:Y:S05]  /*12250*/  @!P0 BRA `(.L_x_76) ;  /* 0x0000000000048947 */ /* 0x000fea0003800000 */
[----:B------:R-:W-:Y:S01]  /*12260*/  BPT.TRAP 0x1 ;  /* 0x000000040000795c */ /* 0x000fe20000300000 */
.L_x_76:
[----:B------:R-:W-:-:S04]  /*12270*/  UIADD3 UR4, UR47, 0x34500, URZ ;  /* 0x000345002f047890 */ /* 0x000fc8000fffe03f */
[----:B------:R-:W-:-:S09]  /*12280*/  UPRMT UR4, UR57, 0x654, UR4 ;  /* 0x0000065439047896 */ /* 0x000fd20008000004 */
[----:B------:R-:W-:Y:S01]  /*12290*/  SYNCS.ARRIVE.TRANS64.RED.A1T0 RZ, [UR4], RZ ;  /* 0x000000ffffff79a7 */ /* 0x000fe20008100404 */
[----:B------:R-:W-:Y:S05]  /*122a0*/  @!P0 BRA `(.L_x_77) ;  /* 0x0000000000048947 */ /* 0x000fea0003800000 */
[----:B------:R-:W-:Y:S01]  /*122b0*/  BPT.TRAP 0x1 ;  /* 0x000000040000795c */ /* 0x000fe20000300000 */
.L_x_77:
[----:B------:R-:W2:Y:S02]  /*122c0*/  SYNCS.PHASECHK.TRANS64.TRYWAIT P3, [UR47+0x344f0], R159 ;  /* 0x0344f09fff0075a7 */ /* 0x000ea4000806016f */
[----:B--2---:R-:W-:Y:S05]  /*122d0*/  @!P3 BRA `(.L_x_78) ;  /* 0x0000013c00c8b947 */ /* 0x004fea0003800000 */
.L_x_546:
[----:B-1----:R-:W2:Y:S04]  /*122e0*/  LDL.LU R13, [R1] ;  /* 0x00000000010d7983 */ /* 0x002ea80000300800 */
        /* <DEDUP_REMOVED lines=92> */
.L_x_80:
[----:B------:R-:W-:Y:S05]  /*128b0*/  BSYNC B0 ;  /* 0x0000000000007941 */ /* 0x000fea0003800000 */
.L_x_79:
[----:B------:R-:W-:Y:S06]  /*128c0*/  BAR.SYNC.DEFER_BLOCKING 0x1, 0x80 ;  /* 0x0042000000007b1d */ /* 0x000fec0000010000 */
[----:B------:R-:W-:Y:S05]  /*128d0*/  @!P0 BRA `(.L_x_81) ;  /* 0x0000000000048947 */ /* 0x000fea0003800000 */
[----:B------:R-:W-:Y:S01]  /*128e0*/  BPT.TRAP 0x1 ;  /* 0x000000040000795c */ /* 0x000fe20000300000 */
.L_x_81:
[----:B------:R-:W-:-:S04]  /*128f0*/  UIADD3 UR5, UR47, 0x34508, URZ ;  /* 0x000345082f057890 */ /* 0x000fc8000fffe03f */
[----:B------:R-:W-:-:S09]  /*12900*/  UPRMT UR5, UR57, 0x654, UR5 ;  /* 0x0000065439057896 */ /* 0x000fd20008000005 */
[----:B------:R-:W-:Y:S01]  /*12910*/  SYNCS.ARRIVE.TRANS64.RED.A1T0 RZ, [UR5], RZ ;  /* 0x000000ffffff79a7 */ /* 0x000fe20008100405 */
[----:B------:R-:W-:Y:S05]  /*12920*/  @!P0 BRA `(.L_x_82) ;  /* 0x0000000000048947 */ /* 0x000fea0003800000 */
[----:B------:R-:W-:Y:S01]  /*12930*/  BPT.TRAP 0x1 ;  /* 0x000000040000795c */ /* 0x000fe20000300000 */
.L_x_82:
[----:B------:R-:W2:Y:S02]  /*12940*/  SYNCS.PHASECHK.TRANS64.TRYWAIT P3, [UR47+0x344f8], R159 ;  /* 0x0344f89fff0075a7 */ /* 0x000ea4000806016f */
[----:B--2---:R-:W-:Y:S05]  /*12950*/  @!P3 BRA `(.L_x_83) ;  /* 0x000001380040b947 */ /* 0x004fea0003800000 */
.L_x_547:
[----:B------:R-:W-:Y:S05]  /*12960*/  @P1 WARPSYNC.ALL ;  /* 0x0000000000001948 */ /* 0x000fea0003800000 */
[----:B------:R-:W1:Y:S01]  /*12970*/  @P1 LDSM.16.MT88.4 R8, [R3+0x33000] ;  /* 0x033000000308183b */ /* 0x000e620000004200 */
[-C--:B------:R-:W-:Y:S01]  /*12980*/  FMUL R24, R24, R2.reuse ;  /* 0x0000000218187220 */ /* 0x080fe20000400000 */
[-C--:B------:R-:W-:Y:S01]  /*12990*/  FMUL R25, R25, R2.reuse ;  /* 0x0000000219197220 */ /* 0x080fe20000400000 */
[-C--:B------:R-:W-:Y:S01]  /*129a0*/  FMUL R26, R26, R2.reuse ;  /* 0x000000021a1a7220 */ /* 0x080fe20000400000 */
[----:B------:R-:W2:Y:S01]  /*129b0*/  @P1 LDSM.16.MT88.4 R4, [R3+0x33800] ;  /* 0x033800000304183b */ /* 0x000ea20000004200 */
[-C--:B------:R-:W-:Y:S01]  /*129c0*/  FMUL R27, R27, R2.reuse ;  /* 0x000000021b1b7220 */ /* 0x080fe20000400000 */
[-C--:B------:R-:W-:Y:S01]  /*129d0*/  FMUL R28, R28, R2.reuse ;  /* 0x000000021c1c7220 */ /* 0x080fe20000400000 */
[-C--:B------:R-:W-:Y:S01]  /*129e0*/  FMUL R29, R29, R2.reuse ;  /* 0x000000021d1d7220 */ /* 0x080fe20000400000 */
[-C--:B------:R-:W-:Y:S01]  /*129f0*/  FMUL R30, R30, R2.reuse ;  /* 0x000000021e1e7220 */ /* 0x080fe20000400000 */
[-C--:B------:R-:W-:Y:S01]  /*12a00*/  FMUL R31, R31, R2.reuse ;  /* 0x000000021f1f7220 */ /* 0x080fe20000400000 */
[----:B------:R-:W-:Y:S05]  /*12a10*/  WARPSYNC.ALL ;  /* 0x0000000000007948 */ /* 0x000fea0003800000 */
[-C--:B------:R-:W-:Y:S01]  /*12a20*/  FMUL R32, R32, R2.reuse ;  /* 0x0000000220207220 */ /* 0x080fe20000400000 */
[-C--:B------:R-:W-:Y:S01]  /*12a30*/  FMUL R33, R33, R2.reuse ;  /* 0x0000000221217220 */ /* 0x080fe20000400000 */
[-C--:B------:R-:W-:Y:S01]  /*12a40*/  FMUL R34, R34, R2.reuse ;  /* 0x0000000222227220 */ /* 0x080fe20000400000 */
[-C--:B------:R-:W-:Y:S01]  /*12a50*/  FMUL R35, R35, R2.reuse ;  /* 0x0000000223237220 */ /* 0x080fe20000400000 */
[-C--:B------:R-:W-:Y:S01]  /*12a60*/  FMUL R36, R36, R2.reuse ;  /* 0x0000000224247220 */ /* 0x080fe20000400000 */
[-C--:B------:R-:W-:Y:S01]  /*12a70*/  FMUL R37, R37, R2.reuse ;  /* 0x0000000225257220 */ /* 0x080fe20000400000 */
[-C--:B------:R-:W-:Y:S01]  /*12a80*/  FMUL R38, R38, R2.reuse ;  /* 0x0000000226267220 */ /* 0x080fe20000400000 */
[----:B------:R-:W-:Y:S01]  /*12a90*/  FMUL R39, R39, R2 ;  /* 0x0000000227277220 */ /* 0x000fe20000400000 */
[----:B------:R-:W-:Y:S01]  /*12aa0*/  BSSY B0, `(.L_x_84) ;  /* 0x0000039000007945 */ /* 0x000fe20003800000 */
[----:B-1----:R-:W-:-:S02]  /*12ab0*/  HADD2.F32 R13, -RZ, R8.H0_H0 ;  /* 0x20000008ff0d7230 */ /* 0x002fc40000004100 */
[----:B------:R-:W-:-:S03]  /*12ac0*/  HADD2.F32 R12, -RZ, R8.H1_H1 ;  /* 0x30000008ff0c7230 */ /* 0x000fc60000004100 */
[-C--:B------:R-:W-:Y:S01]  /*12ad0*/  FFMA R24, R13, R0.reuse, R24 ;  /* 0x000000000d187223 */ /* 0x080fe20000000018 */
[--C-:B------:R-:W-:Y:S02]  /*12ae0*/  HADD2.F32 R13, -RZ, R9.reuse.H0_H0 ;  /* 0x20000009ff0d7230 */ /* 0x100fe40000004100 */
[-C--:B------:R-:W-:Y:S01]  /*12af0*/  FFMA R25, R12, R0.reuse, R25 ;  /* 0x000000000c197223 */ /* 0x080fe20000000019 */
[----:B------:R-:W-:Y:S02]  /*12b00*/  HADD2.F32 R12, -RZ, R9.H1_H1 ;  /* 0x30000009ff0c7230 */ /* 0x000fe40000004100 */
[-C--:B------:R-:W-:Y:S01]  /*12b10*/  FFMA R26, R13, R0.reuse, R26 ;  /* 0x000000000d1a7223 */ /* 0x080fe2000000001a */
[--C-:B------:R-:W-:Y:S02]  /*12b20*/  HADD2.F32 R13, -RZ, R10.reuse.H0_H0 ;  /* 0x2000000aff0d7230 */ /* 0x100fe40000004100 */
[----:B------:R-:W-:Y:S01]  /*12b30*/  FFMA R27, R12, R0, R27 ;  /* 0x000000000c1b7223 */ /* 0x000fe2000000001b */
[----:B------:R-:W-:-:S02]  /*12b40*/  HADD2.F32 R12, -RZ, R10.H1_H1 ;  /* 0x3000000aff0c7230 */ /* 0x000fc40000004100 */
[-C--:B------:R-:W-:Y:S01]  /*12b50*/  FFMA R28, R13, R0.reuse, R28 ;  /* 0x000000000d1c7223 */ /* 0x080fe2000000001c */
[--C-:B------:R-:W-:Y:S02]  /*12b60*/  HADD2.F32 R13, -RZ, R11.reuse.H0_H0 ;  /* 0x2000000bff0d7230 */ /* 0x100fe40000004100 */
[-C--:B------:R-:W-:Y:S01]  /*12b70*/  FFMA R14, R12, R0.reuse, R29 ;  /* 0x000000000c0e7223 */ /* 0x080fe2000000001d */
[----:B------:R-:W-:Y:S02]  /*12b80*/  HADD2.F32 R12, -RZ, R11.H1_H1 ;  /* 0x3000000bff0c7230 */ /* 0x000fe40000004100 */
[----:B------:R-:W-:Y:S01]  /*12b90*/  FFMA R30, R13, R0, R30 ;  /* 0x000000000d1e7223 */ /* 0x000fe2000000001e */
[----:B------:R-:W-:Y:S02]  /*12ba0*/  F2FP.F16.F32.PACK_AB R13, R27, R26 ;  /* 0x0000001a1b0d723e */ /* 0x000fe400000000ff */
[----:B------:R-:W-:Y:S01]  /*12bb0*/  FFMA R15, R12, R0, R31 ;  /* 0x000000000c0f7223 */ /* 0x000fe2000000001f */
[----:B------:R-:W-:-:S02]  /*12bc0*/  F2FP.F16.F32.PACK_AB R12, R25, R24 ;  /* 0x00000018190c723e */ /* 0x000fc400000000ff */
[----:B------:R-:W-:Y:S02]  /*12bd0*/  F2FP.F16.F32.PACK_AB R14, R14, R28 ;  /* 0x0000001c0e0e723e */ /* 0x000fe400000000ff */
[----:B------:R-:W-:-:S05]  /*12be0*/  F2FP.F16.F32.PACK_AB R15, R15, R30 ;  /* 0x0000001e0f0f723e */ /* 0x000fca00000000ff */
[----:B------:R2:W-:Y:S02]  /*12bf0*/  STSM.16.MT88.4 [R3+0x33000], R12 ;  /* 0x0330000c03007844 */ /* 0x0005e40000004200 */
[--C-:B--2---:R-:W-:Y:S02]  /*12c00*/  HADD2.F32 R13, -RZ, R4.reuse.H0_H0 ;  /* 0x20000004ff0d7230 */ /* 0x104fe40000004100 */
        /* <DEDUP_REMOVED lines=34> */
.L_x_85:
[----:B------:R-:W-:Y:S05]  /*12e30*/  BSYNC B0 ;  /* 0x0000000000007941 */ /* 0x000fea0003800000 */
.L_x_84:
[----:B------:R-:W-:Y:S06]  /*12e40*/  BAR.SYNC.DEFER_BLOCKING 0x1, 0x80 ;  /* 0x0042000000007b1d */ /* 0x000fec0000010000 */
[----:B------:R-:W-:Y:S05]  /*12e50*/  @!P0 BRA `(.L_x_86) ;  /* 0x0000000000048947 */ /* 0x000fea0003800000 */
[----:B------:R-:W-:Y:S01]  /*12e60*/  BPT.TRAP 0x1 ;  /* 0x000000040000795c */ /* 0x000fe20000300000 */
.L_x_86:
[----:B------:R-:W-:-:S04]  /*12e70*/  UIADD3 UR6, UR47, 0x34510, URZ ;  /* 0x000345102f067890 */ /* 0x000fc8000fffe03f */
[----:B------:R-:W-:-:S09]  /*12e80*/  UPRMT UR6, UR57, 0x654, UR6 ;  /* 0x0000065439067896 */ /* 0x000fd20008000006 */
[----:B------:R-:W-:Y:S01]  /*12e90*/  SYNCS.ARRIVE.TRANS64.RED.A1T0 RZ, [UR6], RZ ;  /* 0x000000ffffff79a7 */ /* 0x000fe20008100406 */
[----:B------:R-:W-:Y:S05]  /*12ea0*/  @!P0 BRA `(.L_x_87) ;  /* 0x0000000000048947 */ /* 0x000fea0003800000 */
[----:B------:R-:W-:Y:S01]  /*12eb0*/  BPT.TRAP 0x1 ;  /* 0x000000040000795c */ /* 0x000fe20000300000 */
.L_x_87:
[----:B------:R-:W-:-:S04]  /*12ec0*/  MOV R25, 0x1 ;  /* 0x0000000100197802 */ /* 0x000fc80000000f00 */
[----:B------:R-:W-:-:S04]  /*12ed0*/  SHF.L.U32 R25, R25, 0x1f, RZ ;  /* 0x0000001f19197819 */ /* 0x000fc800000006ff */
[----:B------:R-:W2:Y:S02]  /*12ee0*/  SYNCS.PHASECHK.TRANS64.TRYWAIT P3, [UR47+0x344e0], R25 ;  /* 0x0344e019ff0075a7 */ /* 0x000ea4000806016f */
[----:B--2---:R-:W-:Y:S05]  /*12ef0*/  @!P3 BRA `(.L_x_88) ;  /* 0x0000013000f0b947 */ /* 0x004fea0003800000 */
.L_x_548:
        /* <DEDUP_REMOVED lines=22> */
[----:B-1----:R-:W-:-:S05]  /*13060*/  HADD2.F32 R12, -RZ, R8.H0_H0 ;  /* 0x20000008ff0c7230 */ /* 0x002fca0000004100 */
[----:B------:R-:W-:Y:S01]  /*13070*/  FFMA R21, R12, R0, R13 ;  /* 0x000000000c157223 */ /* 0x000fe2000000000d */
[----:B------:R-:W-:Y:S02]  /*13080*/  HADD2.F32 R12, -RZ, R8.H1_H1 ;  /* 0x30000008ff0c7230 */ /* 0x000fe40000004100 */
[----:B---3--:R-:W-:-:S04]  /*13090*/  FMUL R13, R20, R2 ;  /* 0x00000002140d7220 */ /* 0x008fc80000400000 */
[----:B------:R-:W-:Y:S01]  /*130a0*/  FFMA R20, R12, R0, R13 ;  /* 0x000000000c147223 */ /* 0x000fe2000000000d */
[----:B------:R-:W-:Y:S02]  /*130b0*/  HADD2.F32 R12, -RZ, R9.H0_H0 ;  /* 0x20000009ff0c7230 */ /* 0x000fe40000004100 */
[----:B----4-:R-:W-:-:S04]  /*130c0*/  FMUL R13, R19, R2 ;  /* 0x00000002130d7220 */ /* 0x010fc80000400000 */
[----:B------:R-:W-:Y:S01]  /*130d0*/  FFMA R19, R12, R0, R13 ;  /* 0x000000000c137223 */ /* 0x000fe2000000000d */
[----:B------:R-:W-:Y:S02]  /*130e0*/  HADD2.F32 R12, -RZ, R9.H1_H1 ;  /* 0x30000009ff0c7230 */ /* 0x000fe40000004100 */
[----:B-----5:R-:W-:-:S04]  /*130f0*/  FMUL R13, R18, R2 ;  /* 0x00000002120d7220 */ /* 0x020fc80000400000 */
[----:B------:R-:W-:Y:S01]  /*13100*/  FFMA R18, R12, R0, R13 ;  /* 0x000000000c127223 */ /* 0x000fe2000000000d */
[----:B------:R-:W-:Y:S02]  /*13110*/  HADD2.F32 R12, -RZ, R10.H0_H0 ;  /* 0x2000000aff0c7230 */ /* 0x000fe40000004100 */
[----:B------:R-:W-:-:S04]  /*13120*/  FMUL R13, R17, R2 ;  /* 0x00000002110d7220 */ /* 0x000fc80000400000 */
[----:B------:R-:W-:Y:S01]  /*13130*/  FFMA R17, R12, R0, R13 ;  /* 0x000000000c117223 */ /* 0x000fe2000000000d */
[----:B------:R-:W-:Y:S02]  /*13140*/  HADD2.F32 R12, -RZ, R10.H1_H1 ;  /* 0x3000000aff0c7230 */ /* 0x000fe40000004100 */
[----:B------:R-:W-:-:S04]  /*13150*/  FMUL R13, R14, R2 ;  /* 0x000000020e0d7220 */ /* 0x000fc80000400000 */
[----:B------:R-:W-:Y:S01]  /*13160*/  FFMA R14, R12, R0, R13 ;  /* 0x000000000c0e7223 */ /* 0x000fe2000000000d */
[--C-:B------:R-:W-:Y:S02]  /*13170*/  HADD2.F32 R12, -RZ, R11.reuse.H0_H0 ;  /* 0x2000000bff0c7230 */ /* 0x100fe40000004100 */
[----:B------:R-:W-:Y:S02]  /*13180*/  FMUL R13, R16, R2 ;  /* 0x00000002100d7220 */ /* 0x000fe40000400000 */
[----:B------:R-:W-:Y:S02]  /*13190*/  F2FP.F16.F32.PACK_AB R14, R14, R17 ;  /* 0x000000110e0e723e */ /* 0x000fe400000000ff */
[----:B------:R-:W-:Y:S01]  /*131a0*/  FFMA R16, R12, R0, R13 ;  /* 0x000000000c107223 */ /* 0x000fe2000000000d */
[----:B------:R-:W-:Y:S02]  /*131b0*/  HADD2.F32 R12, -RZ, R11.H1_H1 ;  /* 0x3000000bff0c7230 */ /* 0x000fe40000004100 */
[----:B------:R-:W-:-:S04]  /*131c0*/  FMUL R13, R15, R2 ;  /* 0x000000020f0d7220 */ /* 0x000fc80000400000 */
        /* <DEDUP_REMOVED lines=48> */
.L_x_90:
[----:B------:R-:W-:Y:S05]  /*134d0*/  BSYNC B0 ;  /* 0x0000000000007941 */ /* 0x000fea0003800000 */
.L_x_89:
[----:B------:R-:W-:Y:S06]  /*134e0*/  BAR.SYNC.DEFER_BLOCKING 0x1, 0x80 ;  /* 0x0042000000007b1d */ /* 0x000fec0000010000 */
[----:B------:R-:W-:Y:S05]  /*134f0*/  @!P0 BRA `(.L_x_91) ;  /* 0x0000000000048947 */ /* 0x000fea0003800000 */
[----:B------:R-:W-:Y:S01]  /*13500*/  BPT.TRAP 0x1 ;  /* 0x000000040000795c */ /* 0x000fe20000300000 */
.L_x_91:
[----:B------:R-:W-:-:S04]  /*13510*/  UIADD3 UR7, UR47, 0x34518, URZ ;  /* 0x000345182f077890 */ /* 0x000fc8000fffe03f */
[----:B------:R-:W-:-:S09]  /*13520*/  UPRMT UR7, UR57, 0x654, UR7 ;  /* 0x0000065439077896 */ /* 0x000fd20008000007 */
[----:B------:R-:W-:Y:S01]  /*13530*/  SYNCS.ARRIVE.TRANS64.RED.A1T0 RZ, [UR7], RZ ;  /* 0x000000ffffff79a7 */ /* 0x000fe20008100407 */
[----:B------:R-:W-:Y:S05]  /*13540*/  @!P0 BRA `(.L_x_92) ;  /* 0x0000000000048947 */ /* 0x000fea0003800000 */
[----:B------:R-:W-:Y:S01]  /*13550*/  BPT.TRAP 0x1 ;  /* 0x000000040000795c */ /* 0x000fe20000300000 */
.L_x_92:
[----:B------:R-:W2:Y:S02]  /*13560*/  SYNCS.PHASECHK.TRANS64.TRYWAIT P3, [UR47+0x344e8], R25 ;  /* 0x0344e819ff0075a7 */ /* 0x000ea4000806016f */
[----:B--2---:R-:W-:Y:S05]  /*13570*/  @!P3 BRA `(.L_x_93) ;  /* 0x0000012c0068b947 */ /* 0x004fea0003800000 */
.L_x_549:
        /* <DEDUP_REMOVED lines=88> */
[----:B------:R-:W-:Y:S02]  /*13b00*/  UIADD3 UR9, UR45, 0x40, URZ ;  /* 0x000000402d097890 */ /* 0x000fe4000fffe03f */
[----:B------:R-:W-:-:S09]  /*13b10*/  UIADD3 UR8, UR47, 0x31000, URZ ;  /* 0x000310002f087890 */ /* 0x000fd2000fffe03f */
[----:B------:R2:W-:Y:S01]  /*13b20*/  UTMASTG.2D [UR8], [UR36] ;  /* 0x00000008240073b5 */ /* 0x0005e20008008000 */
[----:B------:R0:W-:Y:S01]  /*13b30*/  UTMACMDFLUSH ;  /* 0x00000000000079b7 */ /* 0x0001e20000000000 */
[----:B--2---:R-:W-:-:S04]  /*13b40*/  DEPBAR.LE SB0, 0x1 ;  /* 0x000080400000791a */ /* 0x004fc80000000000 */
.L_x_95:
[----:B------:R-:W-:Y:S05]  /*13b50*/  BSYNC B0 ;  /* 0x0000000000007941 */ /* 0x000fea0003800000 */
.L_x_94:
[----:B------:R-:W-:Y:S06]  /*13b60*/  BAR.SYNC.DEFER_BLOCKING 0x1, 0x80 ;  /* 0x0042000000007b1d */ /* 0x000fec0000010000 */
[----:B------:R-:W-:Y:S05]  /*13b70*/  @!P0 BRA `(.L_x_96) ;  /* 0x0000000000048947 */ /* 0x000fea0003800000 */
[----:B------:R-:W-:Y:S01]  /*13b80*/  BPT.TRAP 0x1 ;  /* 0x000000040000795c */ /* 0x000fe20000300000 */
.L_x_96:
[----:B------:R-:W-:Y:S01]  /*13b90*/  SYNCS.ARRIVE.TRANS64.RED.A1T0 RZ, [UR4], RZ ;  /* 0x000000ffffff79a7 */ /* 0x000fe20008100404 */
[----:B------:R-:W-:Y:S05]  /*13ba0*/  @!P0 BRA `(.L_x_97) ;  /* 0x0000000000048947 */ /* 0x000fea0003800000 */
[----:B------:R-:W-:Y:S01]  /*13bb0*/  BPT.TRAP 0x1 ;  /* 0x000000040000795c */ /* 0x000fe20000300000 */
.L_x_97:
[----:B------:R-:W2:Y:S02]  /*13bc0*/  SYNCS.PHASECHK.TRANS64.TRYWAIT P3, [UR47+0x344f0], R25 ;  /* 0x0344f019ff0075a7 */ /* 0x000ea4000806016f */
[----:B--2---:R-:W-:Y:S05]  /*13bd0*/  @!P3 BRA `(.L_x_98) ;  /* 0x0000012400e8b947 */ /* 0x004fea0003800000 */
.L_x_550:
        /* <DEDUP_REMOVED lines=93> */
.L_x_100:
[----:B------:R-:W-:Y:S05]  /*141b0*/  BSYNC B0 ;  /* 0x0000000000007941 */ /* 0x000fea0003800000 */
.L_x_99:
[----:B------:R-:W-:Y:S06]  /*141c0*/  BAR.SYNC.DEFER_BLOCKING 0x1, 0x80 ;  /* 0x0042000000007b1d */ /* 0x000fec0000010000 */
[----:B------:R-:W-:Y:S05]  /*141d0*/  @!P0 BRA `(.L_x_101) ;  /* 0x0000000000048947 */ /* 0x000fea0003800000 */
[----:B------:R-:W-:Y:S01]  /*141e0*/  BPT.TRAP 0x1 ;  /* 0x000000040000795c */ /* 0x000fe20000300000 */
.L_x_101:
[----:B------:R-:W-:Y:S01]  /*141f0*/  SYNCS.ARRIVE.TRANS64.RED.A1T0 RZ, [UR5], RZ ;  /* 0x000000ffffff79a7 */ /* 0x000fe20008100405 */
[----:B------:R-:W-:Y:S05]  /*14200*/  @!P0 BRA `(.L_x_102) ;  /* 0x0000000000048947 */ /* 0x000fea0003800000 */
[----:B------:R-:W-:Y:S01]  /*14210*/  BPT.TRAP 0x1 ;  /* 0x000000040000795c */ /* 0x000fe20000300000 */
.L_x_102:
[----:B------:R-:W2:Y:S02]  /*14220*/  SYNCS.PHASECHK.TRANS64.TRYWAIT P3, [UR47+0x344f8], R25 ;  /* 0x0344f819ff0075a7 */ /* 0x000ea4000806016f */
[----:B--2---:R-:W-:Y:S05]  /*14230*/  @!P3 BRA `(.L_x_103) ;  /* 0x000001200068b947 */ /* 0x004fea0003800000 */
.L_x_551:
        /* <DEDUP_REMOVED lines=21> */
[----:B-1----:R-:W-:-:S05]  /*14390*/  HADD2.F32 R12, -RZ, R8.H0_H0 ;  /* 0x20000008ff0c7230 */ /* 0x002fca0000004100 */
[----:B------:R-:W-:Y:S01]  /*143a0*/  FFMA R40, R12, R0, R40 ;  /* 0x000000000c287223 */ /* 0x000fe20000000028 */
[----:B------:R-:W-:-:S05]  /*143b0*/  HADD2.F32 R12, -RZ, R8.H1_H1 ;  /* 0x30000008ff0c7230 */ /* 0x000fca0000004100 */
[----:B------:R-:W-:Y:S01]  /*143c0*/  FFMA R41, R12, R0, R41 ;  /* 0x000000000c297223 */ /* 0x000fe20000000029 */
[----:B------:R-:W-:-:S05]  /*143d0*/  HADD2.F32 R12, -RZ, R9.H0_H0 ;  /* 0x20000009ff0c7230 */ /* 0x000fca0000004100 */
[----:B------:R-:W-:Y:S01]  /*143e0*/  FFMA R42, R12, R0, R42 ;  /* 0x000000000c2a7223 */ /* 0x000fe2000000002a */
[----:B------:R-:W-:-:S05]  /*143f0*/  HADD2.F32 R12, -RZ, R9.H1_H1 ;  /* 0x30000009ff0c7230 */ /* 0x000fca0000004100 */
[----:B------:R-:W-:Y:S01]  /*14400*/  FFMA R13, R12, R0, R43 ;  /* 0x000000000c0d7223 */ /* 0x000fe2000000002b */
[----:B------:R-:W-:-:S04]  /*14410*/  HADD2.F32 R12, -RZ, R10.H0_H0 ;  /* 0x2000000aff0c7230 */ /* 0x000fc80000004100 */
[----:B------:R-:W-:Y:S01]  /*14420*/  F2FP.F16.F32.PACK_AB R13, R13, R42 ;  /* 0x0000002a0d0d723e */ /* 0x000fe200000000ff */
        /* <DEDUP_REMOVED lines=8> */
[----:B------:R-:W-:-:S04]  /*144b0*/  F2FP.F16.F32.PACK_AB R12, R41, R40 ;  /* 0x00000028290c723e */ /* 0x000fc800000000ff */
        /* <DEDUP_REMOVED lines=37> */
.L_x_105:
[----:B------:R-:W-:Y:S05]  /*14710*/  BSYNC B0 ;  /* 0x0000000000007941 */ /* 0x000fea0003800000 */
.L_x_104:
[----:B------:R-:W-:Y:S06]  /*14720*/  BAR.SYNC.DEFER_BLOCKING 0x1, 0x80 ;  /* 0x0042000000007b1d */ /* 0x000fec0000010000 */
[----:B------:R-:W-:Y:S05]  /*14730*/  @!P0 BRA `(.L_x_106) ;  /* 0x0000000000048947 */ /* 0x000fea0003800000 */
[----:B------:R-:W-:Y:S01]  /*14740*/  BPT.TRAP 0x1 ;  /* 0x000000040000795c */ /* 0x000fe20000300000 */
.L_x_106:
[----:B------:R-:W-:Y:S01]  /*14750*/  SYNCS.ARRIVE.TRANS64.RED.A1T0 RZ, [UR6], RZ ;  /* 0x000000ffffff79a7 */ /* 0x000fe20008100406 */
[----:B------:R-:W-:Y:S05]  /*14760*/  @!P0 BRA `(.L_x_107) ;  /* 0x0000000000048947 */ /* 0x000fea0003800000 */
[----:B------:R-:W-:Y:S01]  /*14770*/  BPT.TRAP 0x1 ;  /* 0x000000040000795c */ /* 0x000fe20000300000 */
.L_x_107:
[----:B------:R-:W2:Y:S02]  /*14780*/  SYNCS.PHASECHK.TRANS64.TRYWAIT P3, [UR47+0x344e0], R159 ;  /* 0x0344e09fff0075a7 */ /* 0x000ea4000806016f */
[----:B--2---:R-:W-:Y:S05]  /*14790*/  @!P3 BRA `(.L_x_108) ;  /* 0x0000011c0028b947 */ /* 0x004fea0003800000 */
.L_x_552:
        /* <DEDUP_REMOVED lines=93> */
.L_x_110:
[----:B------:R-:W-:Y:S05]  /*14d70*/  BSYNC B0 ;  /* 0x0000000000007941 */ /* 0x000fea0003800000 */
.L_x_109:
[----:B------:R-:W-:Y:S06]  /*14d80*/  BAR.SYNC.DEFER_BLOCKING 0x1, 0x80 ;  /* 0x0042000000007b1d */ /* 0x000fec0000010000 */
[----:B------:R-:W-:Y:S05]  /*14d90*/  @!P0 BRA `(.L_x_111) ;  /* 0x0000000000048947 */ /* 0x000fea0003800000 */
[----:B------:R-:W-:Y:S01]  /*14da0*/  BPT.TRAP 0x1 ;  /* 0x000000040000795c */ /* 0x000fe20000300000 */
.L_x_111:
[----:B------:R-:W-:Y:S01]  /*14db0*/  SYNCS.ARRIVE.TRANS64.RED.A1T0 RZ, [UR7], RZ ;  /* 0x000000ffffff79a7 */ /* 0x000fe20008100407 */
[----:B------:R-:W-:Y:S05]  /*14dc0*/  @!P0 BRA `(.L_x_112) ;  /* 0x0000000000048947 */ /* 0x000fea0003800000 */
[----:B------:R-:W-:Y:S01]  /*14dd0*/  BPT.TRAP 0x1 ;  /* 0x000000040000795c */ /* 0x000fe20000300000 */
.L_x_112:
[----:B------:R-:W2:Y:S02]  /*14de0*/  SYNCS.PHASECHK.TRANS64.TRYWAIT P3, [UR47+0x344e8], R159 ;  /* 0x0344e89fff0075a7 */ /* 0x000ea4000806016f */
[----:B--2---:R-:W-:Y:S05]  /*14df0*/  @!P3 BRA `(.L_x_113) ;  /* 0x0000011400a8b947 */ /* 0x004fea0003800000 */
.L_x_553:
        /* <DEDUP_REMOVED lines=93> */
.L_x_115:
[----:B------:R-:W-:Y:S05]  /*153d0*/  BSYNC B0 ;  /* 0x0000000000007941 */ /* 0x000fea0003800000 */
.L_x_114:
[----:B------:R-:W-:Y:S06]  /*153e0*/  BAR.SYNC.DEFER_BLOCKING 0x1, 0x80 ;  /* 0x0042000000007b1d */ /* 0x000fec0000010000 */
[----:B------:R-:W-:Y:S05]  /*153f0*/  @!P0 BRA `(.L_x_116) ;  /* 0x0000000000048947 */ /* 0x000fea0003800000 */
[----:B------:R-:W-:Y:S01]  /*15400*/  BPT.TRAP 0x1 ;  /* 0x000000040000795c */ /* 0x000fe20000300000 */
.L_x_116:
[----:B------:R-:W-:Y:S01]  /*15410*/  SYNCS.ARRIVE.TRANS64.RED.A1T0 RZ, [UR4], RZ ;  /* 0x000000ffffff79a7 */ /* 0x000fe20008100404 */
[----:B------:R-:W-:Y:S05]  /*15420*/  @!P0 BRA `(.L_x_117) ;  /* 0x0000000000048947 */ /* 0x000fea0003800000 */
[----:B------:R-:W-:Y:S01]  /*15430*/  BPT.TRAP 0x1 ;  /* 0x000000040000795c */ /* 0x000fe20000300000 */
.L_x_117:
[----:B------:R-:W2:Y:S02]  /*15440*/  SYNCS.PHASECHK.TRANS64.TRYWAIT P3, [UR47+0x344f0], R159 ;  /* 0x0344f09fff0075a7 */ /* 0x000ea4000806016f */
[----:B--2---:R-:W-:Y:S05]  /*15450*/  @!P3 BRA `(.L_x_118) ;  /* 0x000001100028b947 */ /* 0x004fea0003800000 */
.L_x_554:
        /* <DEDUP_REMOVED lines=93> */
.L_x_120:
[----:B------:R-:W-:Y:S05]  /*15a30*/  BSYNC B0 ;  /* 0x0000000000007941 */ /* 0x000fea0003800000 */
.L_x_119:
[----:B------:R-:W-:Y:S06]  /*15a40*/  BAR.SYNC.DEFER_BLOCKING 0x1, 0x80 ;  /* 0x0042000000007b1d */ /* 0x000fec0000010000 */
[----:B------:R-:W-:Y:S05]  /*15a50*/  @!P0 BRA `(.L_x_121) ;  /* 0x0000000000048947 */ /* 0x000fea0003800000 */
[----:B------:R-:W-:Y:S01]  /*15a60*/  BPT.TRAP 0x1 ;  /* 0x000000040000795c */ /* 0x000fe20000300000 */
.L_x_121:
[----:B------:R-:W-:Y:S01]  /*15a70*/  SYNCS.ARRIVE.TRANS64.RED.A1T0 RZ, [UR5], RZ ;  /* 0x000000ffffff79a7 */ /* 0x000fe20008100405 */
[----:B------:R-:W-:Y:S05]  /*15a80*/  @!P0 BRA `(.L_x_122) ;  /* 0x0000000000048947 */ /* 0x000fea0003800000 */
[----:B------:R-:W-:Y:S01]  /*15a90*/  BPT.TRAP 0x1 ;  /* 0x000000040000795c */ /* 0x000fe20000300000 */
.L_x_122:
[----:B------:R-:W2:Y:S02]  /*15aa0*/  SYNCS.PHASECHK.TRANS64.TRYWAIT P3, [UR47+0x344f8], R159 ;  /* 0x0344f89fff0075a7 */ /* 0x000ea4000806016f */
[----:B--2---:R-:W-:Y:S05]  /*15ab0*/  @!P3 BRA `(.L_x_123) ;  /* 0x0000010800a8b947 */ /* 0x004fea0003800000 */
.L_x_555:
        /* <DEDUP_REMOVED lines=77> */
.L_x_125:
[----:B------:R-:W-:Y:S05]  /*15f90*/  BSYNC B0 ;  /* 0x0000000000007941 */ /* 0x000fea0003800000 */
.L_x_124:
[----:B------:R-:W-:Y:S06]  /*15fa0*/  BAR.SYNC.DEFER_BLOCKING 0x1, 0x80 ;  /* 0x0042000000007b1d */ /* 0x000fec0000010000 */
[----:B------:R-:W-:Y:S05]  /*15fb0*/  @!P0 BRA `(.L_x_126) ;  /* 0x0000000000048947 */ /* 0x000fea0003800000 */
[----:B------:R-:W-:Y:S01]  /*15fc0*/  BPT.TRAP 0x1 ;  /* 0x000000040000795c */ /* 0x000fe20000300000 */
.L_x_126:
[----:B------:R-:W-:Y:S01]  /*15fd0*/  SYNCS.ARRIVE.TRANS64.RED.A1T0 RZ, [UR6], RZ ;  /* 0x000000ffffff79a7 */ /* 0x000fe20008100406 */
[----:B------:R-:W-:Y:S05]  /*15fe0*/  @!P0 BRA `(.L_x_127) ;  /* 0x0000000000048947 */ /* 0x000fea0003800000 */
[----:B------:R-:W-:Y:S01]  /*15ff0*/  BPT.TRAP 0x1 ;  /* 0x000000040000795c */ /* 0x000fe20000300000 */
.L_x_127:
[----:B------:R-:W2:Y:S02]  /*16000*/  SYNCS.PHASECHK.TRANS64.TRYWAIT P3, [UR47+0x344e0], R25 ;  /* 0x0344e019ff0075a7 */ /* 0x000ea4000806016f */
[----:B--2---:R-:W-:Y:S05]  /*16010*/  @!P3 BRA `(.L_x_128) ;  /* 0x000001040068b947 */ /* 0x004fea0003800000 */
.L_x_556:
        /* <DEDUP_REMOVED lines=27> */
[----:B------:R-:W-:-:S04]  /*161d0*/  HADD2.F32 R13, -RZ, R9.H0_H0 ;  /* 0x20000009ff0d7230 */ /* 0x000fc80000004100 */
[----:B------:R-:W-:Y:S01]  /*161e0*/  F2FP.F16.F32.PACK_AB R12, R12, R14 ;  /* 0x0000000e0c0c723e */ /* 0x000fe200000000ff */
        /* <DEDUP_REMOVED lines=11> */
[----:B------:R-:W-:Y:S02]  /*162a0*/  HADD2.F32 R13, -RZ, R11.H0_H0 ;  /* 0x2000000bff0d7230 */ /* 0x000fe40000004100 */
[----:B------:R-:W-:-:S04]  /*162b0*/  FMUL R14, R16, R2 ;  /* 0x00000002100e7220 */ /* 0x000fc80000400000 */
        /* <DEDUP_REMOVED lines=51> */
.L_x_130:
[----:B------:R-:W-:Y:S05]  /*165f0*/  BSYNC B0 ;  /* 0x0000000000007941 */ /* 0x000fea0003800000 */
.L_x_129:
[----:B------:R-:W-:Y:S06]  /*16600*/  BAR.SYNC.DEFER_BLOCKING 0x1, 0x80 ;  /* 0x0042000000007b1d */ /* 0x000fec0000010000 */
[----:B------:R-:W-:Y:S05]  /*16610*/  @!P0 BRA `(.L_x_131) ;  /* 0x0000000000048947 */ /* 0x000fea0003800000 */
[----:B------:R-:W-:Y:S01]  /*16620*/  BPT.TRAP 0x1 ;  /* 0x000000040000795c */ /* 0x000fe20000300000 */
.L_x_131:
[----:B------:R-:W-:Y:S01]  /*16630*/  SYNCS.ARRIVE.TRANS64.RED.A1T0 RZ, [UR7], RZ ;  /* 0x000000ffffff79a7 */ /* 0x000fe20008100407 */
[----:B------:R-:W-:Y:S05]  /*16640*/  @!P0 BRA `(.L_x_132) ;  /* 0x0000000000048947 */ /* 0x000fea0003800000 */
[----:B------:R-:W-:Y:S01]  /*16650*/  BPT.TRAP 0x1 ;  /* 0x000000040000795c */ /* 0x000fe20000300000 */
.L_x_132:
[----:B------:R-:W2:Y:S02]  /*16660*/  SYNCS.PHASECHK.TRANS64.TRYWAIT P3, [UR47+0x344e8], R25 ;  /* 0x0344e819ff0075a7 */ /* 0x000ea4000806016f */
[----:B--2---:R-:W-:Y:S05]  /*16670*/  @!P3 BRA `(.L_x_133) ;  /* 0x000000fc00e8b947 */ /* 0x004fea0003800000 */
.L_x_557:
        /* <DEDUP_REMOVED lines=93> */
.L_x_135:
[----:B------:R-:W-:Y:S05]  /*16c50*/  BSYNC B0 ;  /* 0x0000000000007941 */ /* 0x000fea0003800000 */
.L_x_134:
[----:B------:R-:W-:Y:S06]  /*16c60*/  BAR.SYNC.DEFER_BLOCKING 0x1, 0x80 ;  /* 0x0042000000007b1d */ /* 0x000fec0000010000 */
[----:B------:R-:W-:Y:S05]  /*16c70*/  @!P0 BRA `(.L_x_136) ;  /* 0x0000000000048947 */ /* 0x000fea0003800000 */
[----:B------:R-:W-:Y:S01]  /*16c80*/  BPT.TRAP 0x1 ;  /* 0x000000040000795c */ /* 0x000fe20000300000 */
.L_x_136:
[----:B------:R-:W-:Y:S01]  /*16c90*/  SYNCS.ARRIVE.TRANS64.RED.A1T0 RZ, [UR4], RZ ;  /* 0x000000ffffff79a7 */ /* 0x000fe20008100404 */
[----:B------:R-:W-:Y:S05]  /*16ca0*/  @!P0 BRA `(.L_x_137) ;  /* 0x0000000000048947 */ /* 0x000fea0003800000 */
[----:B------:R-:W-:Y:S01]  /*16cb0*/  BPT.TRAP 0x1 ;  /* 0x000000040000795c */ /* 0x000fe20000300000 */
.L_x_137:
[----:B------:R-:W2:Y:S02]  /*16cc0*/  SYNCS.PHASECHK.TRANS64.TRYWAIT P3, [UR47+0x344f0], R25 ;  /* 0x0344f019ff0075a7 */ /* 0x000ea4000806016f */
[----:B--2---:R-:W-:Y:S05]  /*16cd0*/  @!P3 BRA `(.L_x_138) ;  /* 0x000000f80068b947 */ /* 0x004fea0003800000 */
.L_x_558:
        /* <DEDUP_REMOVED lines=93> */
.L_x_140:
[----:B------:R-:W-:Y:S05]  /*172b0*/  BSYNC B0 ;  /* 0x0000000000007941 */ /* 0x000fea0003800000 */
.L_x_139:
[----:B------:R-:W-:Y:S06]  /*172c0*/  BAR.SYNC.DEFER_BLOCKING 0x1, 0x80 ;  /* 0x0042000000007b1d */ /* 0x000fec0000010000 */
[----:B------:R-:W-:Y:S05]  /*172d0*/  @!P0 BRA `(.L_x_141) ;  /* 0x0000000000048947 */ /* 0x000fea0003800000 */
[----:B------:R-:W-:Y:S01]  /*172e0*/  BPT.TRAP 0x1 ;  /* 0x000000040000795c */ /* 0x000fe20000300000 */
.L_x_141:
[----:B------:R-:W-:Y:S01]  /*172f0*/  SYNCS.ARRIVE.TRANS64.RED.A1T0 RZ, [UR5], RZ ;  /* 0x000000ffffff79a7 */ /* 0x000fe20008100405 */
[----:B------:R-:W-:Y:S05]  /*17300*/  @!P0 BRA `(.L_x_142) ;  /* 0x0000000000048947 */ /* 0x000fea0003800000 */
[----:B------:R-:W-:Y:S01]  /*17310*/  BPT.TRAP 0x1 ;  /* 0x000000040000795c */ /* 0x000fe20000300000 */
.L_x_142:
[----:B------:R-:W2:Y:S02]  /*17320*/  SYNCS.PHASECHK.TRANS64.TRYWAIT P3, [UR47+0x344f8], R25 ;  /* 0x0344f819ff0075a7 */ /* 0x000ea4000806016f */
[----:B--2---:R-:W-:Y:S05]  /*17330*/  @!P3 BRA `(.L_x_143) ;  /* 0x000000f000e8b947 */ /* 0x004fea0003800000 */
.L_x_559:
        /* <DEDUP_REMOVED lines=22> */
[----:B------:R-:W-:-:S03]  /*174a0*/  HADD2.F32 R12, -RZ, R8.H0_H0 ;  /* 0x20000008ff0c7230 */ /* 0x000fc60000004100 */
[-C--:B------:R-:W-:Y:S01]  /*174b0*/  FFMA R74, R13, R0.reuse, R74 ;  /* 0x000000000d4a7223 */ /* 0x080fe2000000004a */
[----:B------:R-:W-:Y:S02]  /*174c0*/  HADD2.F32 R13, -RZ, R9.H1_H1 ;  /* 0x30000009ff0d7230 */ /* 0x000fe40000004100 */
[-C--:B------:R-:W-:Y:S01]  /*174d0*/  FFMA R72, R12, R0.reuse, R72 ;  /* 0x000000000c487223 */ /* 0x080fe20000000048 */
[----:B------:R-:W-:Y:S02]  /*174e0*/  HADD2.F32 R12, -RZ, R8.H1_H1 ;  /* 0x30000008ff0c7230 */ /* 0x000fe40000004100 */
[-C--:B------:R-:W-:Y:S01]  /*174f0*/  FFMA R75, R13, R0.reuse, R75 ;  /* 0x000000000d4b7223 */ /* 0x080fe2000000004b */
[----:B------:R-:W-:Y:S02]  /*17500*/  HADD2.F32 R13, -RZ, R10.H0_H0 ;  /* 0x2000000aff0d7230 */ /* 0x000fe40000004100 */
[----:B------:R-:W-:-:S03]  /*17510*/  FFMA R12, R12, R0, R73 ;  /* 0x000000000c0c7223 */ /* 0x000fc60000000049 */
[----:B------:R-:W-:Y:S01]  /*17520*/  FFMA R76, R13, R0, R76 ;  /* 0x000000000d4c7223 */ /* 0x000fe2000000004c */
[----:B------:R-:W-:Y:S01]  /*17530*/  HADD2.F32 R13, -RZ, R10.H1_H1 ;  /* 0x3000000aff0d7230 */ /* 0x000fe20000004100 */
[----:B------:R-:W-:-:S04]  /*17540*/  F2FP.F16.F32.PACK_AB R12, R12, R72 ;  /* 0x000000480c0c723e */ /* 0x000fc800000000ff */
        /* <DEDUP_REMOVED lines=44> */
.L_x_145:
[----:B------:R-:W-:Y:S05]  /*17810*/  BSYNC B0 ;  /* 0x0000000000007941 */ /* 0x000fea0003800000 */
.L_x_144:
[----:B------:R-:W-:Y:S06]  /*17820*/  BAR.SYNC.DEFER_BLOCKING 0x1, 0x80 ;  /* 0x0042000000007b1d */ /* 0x000fec0000010000 */
[----:B------:R-:W-:Y:S05]  /*17830*/  @!P0 BRA `(.L_x_146) ;  /* 0x0000000000048947 */ /* 0x000fea0003800000 */
[----:B------:R-:W-:Y:S01]  /*17840*/  BPT.TRAP 0x1 ;  /* 0x000000040000795c */ /* 0x000fe20000300000 */
.L_x_146:
[----:B------:R-:W-:Y:S01]  /*17850*/  SYNCS.ARRIVE.TRANS64.RED.A1T0 RZ, [UR6], RZ ;  /* 0x000000ffffff79a7 */ /* 0x000fe20008100406 */
[----:B------:R-:W-:Y:S05]  /*17860*/  @!P0 BRA `(.L_x_147) ;  /* 0x0000000000048947 */ /* 0x000fea0003800000 */
[----:B------:R-:W-:Y:S01]  /*17870*/  BPT.TRAP 0x1 ;  /* 0x000000040000795c */ /* 0x000fe20000300000 */
.L_x_147:
[----:B------:R-:W2:Y:S02]  /*17880*/  SYNCS.PHASECHK.TRANS64.TRYWAIT P3, [UR47+0x344e0], R159 ;  /* 0x0344e09fff0075a7 */ /* 0x000ea4000806016f */
[----:B--2---:R-:W-:Y:S05]  /*17890*/  @!P3 BRA `(.L_x_148) ;  /* 0x000000ec00a8b947 */ /* 0x004fea0003800000 */
.L_x_560:
        /* <DEDUP_REMOVED lines=34> */
[----:B------:R-:W-:-:S04]  /*17ac0*/  HADD2.F32 R14, -RZ, R10.H0_H0 ;  /* 0x2000000aff0e7230 */ /* 0x000fc80000004100 */
[----:B------:R-:W-:Y:S01]  /*17ad0*/  F2FP.F16.F32.PACK_AB R13, R13, R15 ;  /* 0x0000000f0d0d723e */ /* 0x000fe200000000ff */
        /* <DEDUP_REMOVED lines=11> */
[----:B------:R-:W-:-:S04]  /*17b90*/  F2FP.F16.F32.PACK_AB R14, R17, R18 ;  /* 0x00000012110e723e */ /* 0x000fc800000000ff */
        /* <DEDUP_REMOVED lines=45> */
.L_x_150:
[----:B------:R-:W-:Y:S05]  /*17e70*/  BSYNC B0 ;  /* 0x0000000000007941 */ /* 0x000fea0003800000 */
.L_x_149:
[----:B------:R-:W-:Y:S06]  /*17e80*/  BAR.SYNC.DEFER_BLOCKING 0x1, 0x80 ;  /* 0x0042000000007b1d */ /* 0x000fec0000010000 */
[----:B------:R-:W-:Y:S05]  /*17e90*/  @!P0 BRA `(.L_x_151) ;  /* 0x0000000000048947 */ /* 0x000fea0003800000 */
[----:B------:R-:W-:Y:S01]  /*17ea0*/  BPT.TRAP 0x1 ;  /* 0x000000040000795c */ /* 0x000fe20000300000 */
.L_x_151:
[----:B------:R-:W-:Y:S01]  /*17eb0*/  SYNCS.ARRIVE.TRANS64.RED.A1T0 RZ, [UR7], RZ ;  /* 0x000000ffffff79a7 */ /* 0x000fe20008100407 */
[----:B------:R-:W-:Y:S05]  /*17ec0*/  @!P0 BRA `(.L_x_152) ;  /* 0x0000000000048947 */ /* 0x000fea0003800000 */
[----:B------:R-:W-:Y:S01]  /*17ed0*/  BPT.TRAP 0x1 ;  /* 0x000000040000795c */ /* 0x000fe20000300000 */
.L_x_152:
[----:B------:R-:W2:Y:S02]  /*17ee0*/  SYNCS.PHASECHK.TRANS64.TRYWAIT P3, [UR47+0x344e8], R159 ;  /* 0x0344e89fff0075a7 */ /* 0x000ea4000806016f */
[----:B--2---:R-:W-:Y:S05]  /*17ef0*/  @!P3 BRA `(.L_x_153) ;  /* 0x000000e80028b947 */ /* 0x004fea0003800000 */
.L_x_561:
        /* <DEDUP_REMOVED lines=93> */
.L_x_155:
[----:B------:R-:W-:Y:S05]  /*184d0*/  BSYNC B0 ;  /* 0x0000000000007941 */ /* 0x000fea0003800000 */
.L_x_154:
[----:B------:R-:W-:Y:S06]  /*184e0*/  BAR.SYNC.DEFER_BLOCKING 0x1, 0x80 ;  /* 0x0042000000007b1d */ /* 0x000fec0000010000 */
[----:B------:R-:W-:Y:S05]  /*184f0*/  @!P0 BRA `(.L_x_156) ;  /* 0x0000000000048947 */ /* 0x000fea0003800000 */
[----:B------:R-:W-:Y:S01]  /*18500*/  BPT.TRAP 0x1 ;  /* 0x000000040000795c */ /* 0x000fe20000300000 */
.L_x_156:
[----:B------:R-:W-:Y:S01]  /*18510*/  SYNCS.ARRIVE.TRANS64.RED.A1T0 RZ, [UR4], RZ ;  /* 0x000000ffffff79a7 */ /* 0x000fe20008100404 */
[----:B------:R-:W-:Y:S05]  /*18520*/  @!P0 BRA `(.L_x_157) ;  /* 0x0000000000048947 */ /* 0x000fea0003800000 */
[----:B------:R-:W-:Y:S01]  /*18530*/  BPT.TRAP 0x1 ;  /* 0x000000040000795c */ /* 0x000fe20000300000 */
.L_x_157:
[----:B------:R-:W2:Y:S02]  /*18540*/  SYNCS.PHASECHK.TRANS64.TRYWAIT P3, [UR47+0x344f0], R159 ;  /* 0x0344f09fff0075a7 */ /* 0x000ea4000806016f */
[----:B--2---:R-:W-:Y:S05]  /*18550*/  @!P3 BRA `(.L_x_158) ;  /* 0x000000e000a8b947 */ /* 0x004fea0003800000 */
.L_x_562:
        /* <DEDUP_REMOVED lines=47> */
[----:B------:R-:W-:Y:S01]  /*18850*/  F2FP.F16.F32.PACK_AB R14, R17, R18 ;  /* 0x00000012110e723e */ /* 0x000fe200000000ff */
[----:B------:R-:W-:Y:S02]  /*18860*/  HADD2.F32 R18, -RZ, R7.H0_H0 ;  /* 0x20000007ff127230 */ /* 0x000fe40000004100 */
[----:B------:R-:W-:Y:S01]  /*18870*/  FMUL R17, R24, R2 ;  /* 0x0000000218117220 */ /* 0x000fe20000400000 */
[----:B------:R-:W-:Y:S01]  /*18880*/  F2FP.F16.F32.PACK_AB R15, R15, R16 ;  /* 0x000000100f0f723e */ /* 0x000fe200000000ff */
[----:B------:R-:W-:-:S04]  /*18890*/  HADD2.F32 R16, -RZ, R6.H0_H0 ;  /* 0x20000006ff107230 */ /* 0x000fc80000004100 */
        /* <DEDUP_REMOVED lines=12> */
[----:B------:R-:W-:Y:S02]  /*18960*/  FMUL R15, R28, R2 ;  /* 0x000000021c0f7220 */ /* 0x000fe40000400000 */
[----:B------:R-:W-:Y:S01]  /*18970*/  FFMA R13, R14, R0, R12 ;  /* 0x000000000e0d7223 */ /* 0x000fe2000000000c */
[----:B------:R-:W-:Y:S02]  /*18980*/  HADD2.F32 R12, -RZ, R6.H1_H1 ;  /* 0x30000006ff0c7230 */ /* 0x000fe40000004100 */
[----:B------:R-:W-:Y:S01]  /*18990*/  FMUL R14, R27, R2 ;  /* 0x000000021b0e7220 */ /* 0x000fe20000400000 */
[----:B------:R-:W-:Y:S01]  /*189a0*/  FFMA R15, R16, R0, R15 ;  /* 0x00000000100f7223 */ /* 0x000fe2000000000f */
[----:B------:R-:W-:Y:S01]  /*189b0*/  FMUL R16, R26, R2 ;  /* 0x000000021a107220 */ /* 0x000fe20000400000 */
[----:B------:R-:W-:Y:S01]  /*189c0*/  F2FP.F16.F32.PACK_AB R13, R13, R19 ;  /* 0x000000130d0d723e */ /* 0x000fe200000000ff */
[----:B------:R-:W-:Y:S01]  /*189d0*/  FFMA R14, R12, R0, R14 ;  /* 0x000000000c0e7223 */ /* 0x000fe2000000000e */
[----:B------:R-:W-:-:S02]  /*189e0*/  HADD2.F32 R12, -RZ, R7.H1_H1 ;  /* 0x30000007ff0c7230 */ /* 0x000fc40000004100 */
[-C--:B------:R-:W-:Y:S02]  /*189f0*/  FFMA R16, R18, R0.reuse, R16 ;  /* 0x0000000012107223 */ /* 0x080fe40000000010 */
[----:B------:R-:W-:Y:S01]  /*18a00*/  F2FP.F16.F32.PACK_AB R14, R14, R15 ;  /* 0x0000000f0e0e723e */ /* 0x000fe200000000ff */
[----:B------:R-:W-:Y:S01]  /*18a10*/  FFMA R17, R12, R0, R17 ;  /* 0x000000000c117223 */ /* 0x000fe20000000011 */
[----:B------:R-:W-:-:S04]  /*18a20*/  F2FP.F16.F32.PACK_AB R12, R20, R21 ;  /* 0x00000015140c723e */ /* 0x000fc800000000ff */
        /* <DEDUP_REMOVED lines=16> */
.L_x_160:
[----:B------:R-:W-:Y:S05]  /*18b30*/  BSYNC B0 ;  /* 0x0000000000007941 */ /* 0x000fea0003800000 */
.L_x_159:
[----:B------:R-:W-:Y:S06]  /*18b40*/  BAR.SYNC.DEFER_BLOCKING 0x1, 0x80 ;  /* 0x0042000000007b1d */ /* 0x000fec0000010000 */
[----:B------:R-:W-:Y:S05]  /*18b50*/  @!P0 BRA `(.L_x_161) ;  /* 0x0000000000048947 */ /* 0x000fea0003800000 */
[----:B------:R-:W-:Y:S01]  /*18b60*/  BPT.TRAP 0x1 ;  /* 0x000000040000795c */ /* 0x000fe20000300000 */
.L_x_161:
[----:B------:R-:W-:Y:S01]  /*18b70*/  SYNCS.ARRIVE.TRANS64.RED.A1T0 RZ, [UR5], RZ ;  /* 0x000000ffffff79a7 */ /* 0x000fe20008100405 */
[----:B------:R-:W-:Y:S05]  /*18b80*/  @!P0 BRA `(.L_x_162) ;  /* 0x0000000000048947 */ /* 0x000fea0003800000 */
[----:B------:R-:W-:Y:S01]  /*18b90*/  BPT.TRAP 0x1 ;  /* 0x000000040000795c */ /* 0x000fe20000300000 */
.L_x_162:
[----:B------:R-:W2:Y:S02]  /*18ba0*/  SYNCS.PHASECHK.TRANS64.TRYWAIT P3, [UR47+0x344f8], R159 ;  /* 0x0344f89fff0075a7 */ /* 0x000ea4000806016f */
[----:B--2---:R-:W-:Y:S05]  /*18bb0*/  @!P3 BRA `(.L_x_163) ;  /* 0x000000dc0028b947 */ /* 0x004fea0003800000 */
.L_x_563:
[----:B------:R-:W-:Y:S05]  /*18bc0*/  @P1 WARPSYNC.ALL ;  /* 0x0000000000001948 */ /* 0x000fea0003800000 */
[----:B------:R-:W2:Y:S01]  /*18bd0*/  @P1 LDSM.16.MT88.4 R8, [R3+0x33000] ;  /* 0x033000000308183b */ /* 0x000ea20000004200 */
[-C--:B------:R-:W-:Y:S01]  /*18be0*/  FMUL R88, R88, R2.reuse ;  /* 0x0000000258587220 */ /* 0x080fe20000400000 */
[-C--:B------:R-:W-:Y:S01]  /*18bf0*/  FMUL R89, R89, R2.reuse ;  /* 0x0000000259597220 */ /* 0x080fe20000400000 */
[-C--:B------:R-:W-:Y:S01]  /*18c00*/  FMUL R91, R91, R2.reuse ;  /* 0x000000025b5b7220 */ /* 0x080fe20000400000 */
[----:B------:R-:W3:Y:S01]  /*18c10*/  @P1 LDSM.16.MT88.4 R4, [R3+0x33800] ;  /* 0x033800000304183b */ /* 0x000ee20000004200 */
[-C--:B-1----:R-:W-:Y:S01]  /*18c20*/  FMUL R15, R92, R2.reuse ;  /* 0x000000025c0f7220 */ /* 0x082fe20000400000 */
[-C--:B------:R-:W-:Y:S01]  /*18c30*/  FMUL R17, R94, R2.reuse ;  /* 0x000000025e117220 */ /* 0x080fe20000400000 */
[-C--:B------:R-:W-:Y:S01]  /*18c40*/  FMUL R95, R95, R2.reuse ;  /* 0x000000025f5f7220 */ /* 0x080fe20000400000 */
[-C--:B------:R-:W-:Y:S01]  /*18c50*/  FMUL R97, R97, R2.reuse ;  /* 0x0000000261617220 */ /* 0x080fe20000400000 */
[----:B------:R-:W-:Y:S05]  /*18c60*/  WARPSYNC.ALL ;  /* 0x0000000000007948 */ /* 0x000fea0003800000 */
[-C--:B------:R-:W-:Y:S01]  /*18c70*/  FMUL R19, R98, R2.reuse ;  /* 0x0000000262137220 */ /* 0x080fe20000400000 */
[-C--:B------:R-:W-:Y:S01]  /*18c80*/  FMUL R99, R99, R2.reuse ;  /* 0x0000000263637220 */ /* 0x080fe20000400000 */
[-C--:B------:R-:W-:Y:S01]  /*18c90*/  FMUL R101, R101, R2.reuse ;  /* 0x0000000265657220 */ /* 0x080fe20000400000 */
[----:B------:R-:W-:Y:S01]  /*18ca0*/  FMUL R103, R103, R2 ;  /* 0x0000000267677220 */ /* 0x000fe20000400000 */
[----:B------:R-:W-:Y:S01]  /*18cb0*/  BSSY B0, `(.L_x_164) ;  /* 0x000003e000007945 */ /* 0x000fe20003800000 */
[----:B--2---:R-:W-:-:S02]  /*18cc0*/  HADD2.F32 R12, -RZ, R8.H0_H0 ;  /* 0x20000008ff0c7230 */ /* 0x004fc40000004100 */
[----:B------:R-:W-:Y:S02]  /*18cd0*/  HADD2.F32 R13, -RZ, R8.H1_H1 ;  /* 0x30000008ff0d7230 */ /* 0x000fe40000004100 */
[----:B------:R-:W-:Y:S02]  /*18ce0*/  HADD2.F32 R14, -RZ, R9.H0_H0 ;  /* 0x20000009ff0e7230 */ /* 0x000fe40000004100 */
[-C--:B------:R-:W-:Y:S01]  /*18cf0*/  FFMA R12, R12, R0.reuse, R88 ;  /* 0x000000000c0c7223 */ /* 0x080fe20000000058 */
[----:B------:R-:W-:Y:S02]  /*18d00*/  HADD2.F32 R16, -RZ, R10.H1_H1 ;  /* 0x3000000aff107230 */ /* 0x000fe40000004100 */
[----:B------:R-:W-:Y:S01]  /*18d10*/  FFMA R13, R13, R0, R89 ;  /* 0x000000000d0d7223 */ /* 0x000fe20000000059 */
[----:B------:R-:W-:Y:S02]  /*18d20*/  HADD2.F32 R18, -RZ, R11.H1_H1 ;  /* 0x3000000bff127230 */ /* 0x000fe40000004100 */
[----:B---3--:R-:W-:-:S02]  /*18d30*/  HADD2.F32 R20, -RZ, R5.H1_H1 ;  /* 0x30000005ff147230 */ /* 0x008fc40000004100 */
[----:B------:R-:W-:Y:S01]  /*18d40*/  F2FP.F16.F32.PACK_AB R12, R13, R12 ;  /* 0x0000000c0d0c723e */ /* 0x000fe200000000ff */
[----:B------:R-:W-:Y:S01]  /*18d50*/  FMUL R13, R90, R2 ;  /* 0x000000025a0d7220 */ /* 0x000fe20000400000 */
[-C--:B------:R-:W-:Y:S01]  /*18d60*/  FFMA R95, R18, R0.reuse, R95 ;  /* 0x00000000125f7223 */ /* 0x080fe2000000005f */
[----:B------:R-:W-:Y:S02]  /*18d70*/  HADD2.F32 R18, -RZ, R4.H1_H1 ;  /* 0x30000004ff127230 */ /* 0x000fe40000004100 */
[----:B------:R-:W-:Y:S01]  /*18d80*/  FFMA R13, R14, R0, R13 ;  /* 0x000000000e0d7223 */ /* 0x000fe2000000000d */
[----:B------:R-:W-:-:S05]  /*18d90*/  HADD2.F32 R14, -RZ, R9.H1_H1 ;  /* 0x30000009ff0e7230 */ /* 0x000fca0000004100 */
[----:B------:R-:W-:-:S05]  /*18da0*/  FFMA R14, R14, R0, R91 ;  /* 0x000000000e0e7223 */ /* 0x000fca000000005b */
[----:B------:R-:W-:Y:S01]  /*18db0*/  F2FP.F16.F32.PACK_AB R13, R14, R13 ;  /* 0x0000000d0e0d723e */ /* 0x000fe200000000ff */
[----:B------:R-:W-:-:S05]  /*18dc0*/  HADD2.F32 R14, -RZ, R10.H0_H0 ;  /* 0x2000000aff0e7230 */ /* 0x000fca0000004100 */
[----:B------:R-:W-:Y:S01]  /*18dd0*/  FFMA R14, R14, R0, R15 ;  /* 0x000000000e0e7223 */ /* 0x000fe2000000000f */
[----:B------:R-:W-:-:S04]  /*18de0*/  FMUL R15, R93, R2 ;  /* 0x000000025d0f7220 */ /* 0x000fc80000400000 */
[----:B------:R-:W-:Y:S01]  /*18df0*/  FFMA R15, R16, R0, R15 ;  /* 0x00000000100f7223 */ /* 0x000fe2000000000f */
[----:B------:R-:W-:-:S04]  /*18e00*/  HADD2.F32 R16, -RZ, R11.H0_H0 ;  /* 0x2000000bff107230 */ /* 0x000fc80000004100 */
[----:B------:R-:W-:Y:S01]  /*18e10*/  F2FP.F16.F32.PACK_AB R14, R15, R14 ;  /* 0x0000000e0f0e723e */ /* 0x000fe200000000ff */
[----:B------:R-:W-:Y:S01]  /*18e20*/  FFMA R16, R16, R0, R17 ;  /* 0x0000000010107223 */ /* 0x000fe20000000011 */
[----:B------:R-:W-:-:S04]  /*18e30*/  FMUL R17, R96, R2 ;  /* 0x0000000260117220 */ /* 0x000fc80000400000 */
[----:B------:R-:W-:Y:S01]  /*18e40*/  F2FP.F16.F32.PACK_AB R15, R95, R16 ;  /* 0x000000105f0f723e */ /* 0x000fe200000000ff */
[----:B------:R-:W-:-:S04]  /*18e50*/  HADD2.F32 R16, -RZ, R4.H0_H0 ;  /* 0x20000004ff107230 */ /* 0x000fc80000004100 */
[----:B------:R1:W-:Y:S01]  /*18e60*/  STSM.16.MT88.4 [R3+0x33000], R12 ;  /* 0x0330000c03007844 */ /* 0x0003e20000004200 */
[-C--:B------:R-:W-:Y:S01]  /*18e70*/  FFMA R16, R16, R0.reuse, R17 ;  /* 0x0000000010107223 */ /* 0x080fe20000000011 */
[----:B------:R-:W-:Y:S01]  /*18e80*/  FFMA R17, R18, R0, R97 ;  /* 0x0000000012117223 */ /* 0x000fe20000000061 */
[----:B------:R-:W-:Y:S02]  /*18e90*/  HADD2.F32 R18, -RZ, R5.H0_H0 ;  /* 0x20000005ff127230 */ /* 0x000fe40000004100 */
[--C-:B-1----:R-:W-:Y:S02]  /*18ea0*/  HADD2.F32 R12, -RZ, R6.reuse.H0_H0 ;  /* 0x20000006ff0c7230 */ /* 0x102fe40000004100 */
[----:B------:R-:W-:Y:S01]  /*18eb0*/  FMUL R15, R100, R2 ;  /* 0x00000002640f7220 */ /* 0x000fe20000400000 */
[-C--:B------:R-:W-:Y:S01]  /*18ec0*/  FFMA R13, R18, R0.reuse, R19 ;  /* 0x00000000120d7223 */ /* 0x080fe20000000013 */
[----:B------:R-:W-:Y:S01]  /*18ed0*/  FFMA R14, R20, R0, R99 ;  /* 0x00000000140e7223 */ /* 0x000fe20000000063 */
[----:B------:R-:W-:-:S02]  /*18ee0*/  HADD2.F32 R18, -RZ, R6.H1_H1 ;  /* 0x30000006ff127230 */ /* 0x000fc40000004100 */
[----:B------:R-:W-:Y:S01]  /*18ef0*/  FFMA R15, R12, R0, R15 ;  /* 0x000000000c0f7223 */ /* 0x000fe2000000000f */
[--C-:B------:R-:W-:Y:S02]  /*18f00*/  HADD2.F32 R12, -RZ, R7.reuse.H0_H0 ;  /* 0x20000007ff0c7230 */ /* 0x100fe40000004100 */
[----:B------:R-:W-:Y:S01]  /*18f10*/  FMUL R19, R102, R2 ;  /* 0x0000000266137220 */ /* 0x000fe20000400000 */
[----:B------:R-:W-:Y:S02]  /*18f20*/  HADD2.F32 R20, -RZ, R7.H1_H1 ;  /* 0x30000007ff147230 */ /* 0x000fe40000004100 */
[-C--:B------:R-:W-:Y:S01]  /*18f30*/  FFMA R18, R18, R0.reuse, R101 ;  /* 0x0000000012127223 */ /* 0x080fe20000000065 */
[----:B------:R-:W-:Y:S01]  /*18f40*/  F2FP.F16.F32.PACK_AB R13, R14, R13 ;  /* 0x0000000d0e0d723e */ /* 0x000fe200000000ff */
[----:B------:R-:W-:Y:S01]  /*18f50*/  FFMA R19, R12, R0, R19 ;  /* 0x000000000c137223 */ /* 0x000fe20000000013 */
        /* <DEDUP_REMOVED lines=19> */
.L_x_165:
[----:B------:R-:W-:Y:S05]  /*19090*/  BSYNC B0 ;  /* 0x0000000000007941 */ /* 0x000fea0003800000 */
.L_x_164:
[----:B------:R-:W-:Y:S06]  /*190a0*/  BAR.SYNC.DEFER_BLOCKING 0x1, 0x80 ;  /* 0x0042000000007b1d */ /* 0x000fec0000010000 */
[----:B------:R-:W-:Y:S05]  /*190b0*/  @!P0 BRA `(.L_x_166) ;  /* 0x0000000000048947 */ /* 0x000fea0003800000 */
[----:B------:R-:W-:Y:S01]  /*190c0*/  BPT.TRAP 0x1 ;  /* 0x000000040000795c */ /* 0x000fe20000300000 */
.L_x_166:
[----:B------:R-:W-:Y:S01]  /*190d0*/  SYNCS.ARRIVE.TRANS64.RED.A1T0 RZ, [UR6], RZ ;  /* 0x000000ffffff79a7 */ /* 0x000fe20008100406 */
[----:B------:R-:W-:Y:S05]  /*190e0*/  @!P0 BRA `(.L_x_167) ;  /* 0x0000000000048947 */ /* 0x000fea0003800000 */
[----:B------:R-:W-:Y:S01]  /*190f0*/  BPT.TRAP 0x1 ;  /* 0x000000040000795c */ /* 0x000fe20000300000 */
.L_x_167:
[----:B------:R-:W2:Y:S02]  /*19100*/  SYNCS.PHASECHK.TRANS64.TRYWAIT P3, [UR47+0x344e0], R25 ;  /* 0x0344e019ff0075a7 */ /* 0x000ea4000806016f */
[----:B--2---:R-:W-:Y:S05]  /*19110*/  @!P3 BRA `(.L_x_168) ;  /* 0x000000d400e8b947 */ /* 0x004fea0003800000 */
.L_x_564:
        /* <DEDUP_REMOVED lines=21> */
[----:B-1----:R-:W-:-:S02]  /*19270*/  HADD2.F32 R14, -RZ, R8.H1_H1 ;  /* 0x30000008ff0e7230 */ /* 0x002fc40000004100 */
[-C--:B--2---:R-:W-:Y:S01]  /*19280*/  FMUL R13, R13, R2.reuse ;  /* 0x000000020d0d7220 */ /* 0x084fe20000400000 */
[----:B---3--:R-:W-:Y:S01]  /*19290*/  FMUL R15, R12, R2 ;  /* 0x000000020c0f7220 */ /* 0x008fe20000400000 */
[----:B------:R-:W-:-:S03]  /*192a0*/  HADD2.F32 R12, -RZ, R8.H0_H0 ;  /* 0x20000008ff0c7230 */ /* 0x000fc60000004100 */
[-C--:B------:R-:W-:Y:S01]  /*192b0*/  FFMA R15, R14, R0.reuse, R15 ;  /* 0x000000000e0f7223 */ /* 0x080fe2000000000f */
[--C-:B------:R-:W-:Y:S02]  /*192c0*/  HADD2.F32 R14, -RZ, R9.reuse.H0_H0 ;  /* 0x20000009ff0e7230 */ /* 0x100fe40000004100 */
[----:B------:R-:W-:Y:S01]  /*192d0*/  FFMA R12, R12, R0, R13 ;  /* 0x000000000c0c7223 */ /* 0x000fe2000000000d */
[-C--:B----4-:R-:W-:Y:S01]  /*192e0*/  FMUL R13, R17, R2.reuse ;  /* 0x00000002110d7220 */ /* 0x090fe20000400000 */
[----:B-----5:R-:W-:Y:S01]  /*192f0*/  FMUL R17, R16, R2 ;  /* 0x0000000210117220 */ /* 0x020fe20000400000 */
[----:B------:R-:W-:Y:S02]  /*19300*/  HADD2.F32 R16, -RZ, R9.H1_H1 ;  /* 0x30000009ff107230 */ /* 0x000fe40000004100 */
[----:B------:R-:W-:Y:S01]  /*19310*/  FFMA R13, R14, R0, R13 ;  /* 0x000000000e0d7223 */ /* 0x000fe2000000000d */
[----:B------:R-:W-:Y:S01]  /*19320*/  F2FP.F16.F32.PACK_AB R12, R15, R12 ;  /* 0x0000000c0f0c723e */ /* 0x000fe200000000ff */
[----:B------:R-:W-:Y:S01]  /*19330*/  FMUL R15, R32, R2 ;  /* 0x00000002200f7220 */ /* 0x000fe20000400000 */
[----:B------:R-:W-:Y:S01]  /*19340*/  FFMA R14, R16, R0, R17 ;  /* 0x00000000100e7223 */ /* 0x000fe20000000011 */
[----:B------:R-:W-:-:S02]  /*19350*/  HADD2.F32 R16, -RZ, R10.H1_H1 ;  /* 0x3000000aff107230 */ /* 0x000fc40000004100 */
[----:B------:R-:W-:Y:S02]  /*19360*/  FMUL R17, R31, R2 ;  /* 0x000000021f117220 */ /* 0x000fe40000400000 */
[----:B------:R-:W-:Y:S01]  /*19370*/  F2FP.F16.F32.PACK_AB R13, R14, R13 ;  /* 0x0000000d0e0d723e */ /* 0x000fe200000000ff */
[----:B------:R-:W-:-:S05]  /*19380*/  HADD2.F32 R14, -RZ, R10.H0_H0 ;  /* 0x2000000aff0e7230 */ /* 0x000fca0000004100 */
[-C--:B------:R-:W-:Y:S01]  /*19390*/  FFMA R14, R14, R0.reuse, R15 ;  /* 0x000000000e0e7223 */ /* 0x080fe2000000000f */
[----:B------:R-:W-:Y:S01]  /*193a0*/  FFMA R15, R16, R0, R17 ;  /* 0x00000000100f7223 */ /* 0x000fe20000000011 */
[-C--:B------:R-:W-:Y:S01]  /*193b0*/  FMUL R17, R19, R2.reuse ;  /* 0x0000000213117220 */ /* 0x080fe20000400000 */
[----:B------:R-:W-:Y:S01]  /*193c0*/  FMUL R19, R18, R2 ;  /* 0x0000000212137220 */ /* 0x000fe20000400000 */
[--C-:B------:R-:W-:Y:S02]  /*193d0*/  HADD2.F32 R16, -RZ, R11.reuse.H0_H0 ;  /* 0x2000000bff107230 */ /* 0x100fe40000004100 */
[----:B------:R-:W-:Y:S01]  /*193e0*/  HADD2.F32 R18, -RZ, R11.H1_H1 ;  /* 0x3000000bff127230 */ /* 0x000fe20000004100 */
[----:B------:R-:W-:Y:S02]  /*193f0*/  F2FP.F16.F32.PACK_AB R14, R15, R14 ;  /* 0x0000000e0f0e723e */ /* 0x000fe400000000ff */
[-C--:B------:R-:W-:Y:S02]  /*19400*/  FFMA R16, R16, R0.reuse, R17 ;  /* 0x0000000010107223 */ /* 0x080fe40000000011 */
[----:B------:R-:W-:Y:S01]  /*19410*/  FFMA R17, R18, R0, R19 ;  /* 0x0000000012117223 */ /* 0x000fe20000000013 */
[-C--:B------:R-:W-:Y:S01]  /*19420*/  FMUL R19, R21, R2.reuse ;  /* 0x0000000215137220 */ /* 0x080fe20000400000 */
[----:B------:R-:W-:Y:S01]  /*19430*/  FMUL R21, R20, R2 ;  /* 0x0000000214157220 */ /* 0x000fe20000400000 */
[----:B------:R-:W-:-:S02]  /*19440*/  HADD2.F32 R18, -RZ, R4.H0_H0 ;  /* 0x20000004ff127230 */ /* 0x000fc40000004100 */
[----:B------:R-:W-:Y:S01]  /*19450*/  HADD2.F32 R20, -RZ, R4.H1_H1 ;  /* 0x30000004ff147230 */ /* 0x000fe20000004100 */
[----:B------:R-:W-:Y:S02]  /*19460*/  F2FP.F16.F32.PACK_AB R15, R17, R16 ;  /* 0x00000010110f723e */ /* 0x000fe400000000ff */
[-C--:B------:R-:W-:Y:S02]  /*19470*/  FFMA R18, R18, R0.reuse, R19 ;  /* 0x0000000012127223 */ /* 0x080fe40000000013 */
[----:B------:R-:W-:Y:S01]  /*19480*/  FFMA R19, R20, R0, R21 ;  /* 0x0000000014137223 */ /* 0x000fe20000000015 */
[-C--:B------:R-:W-:Y:S01]  /*19490*/  FMUL R21, R27, R2.reuse ;  /* 0x000000021b157220 */ /* 0x080fe20000400000 */
[----:B------:R-:W-:Y:S01]  /*194a0*/  FMUL R27, R24, R2 ;  /* 0x00000002181b7220 */ /* 0x000fe20000400000 */
[--C-:B------:R-:W-:Y:S01]  /*194b0*/  HADD2.F32 R20, -RZ, R5.reuse.H0_H0 ;  /* 0x20000005ff147230 */ /* 0x100fe20000004100 */
[----:B------:R1:W-:Y:S01]  /*194c0*/  STSM.16.MT88.4 [R3+0x30000], R12 ;  /* 0x0300000c03007844 */ /* 0x0003e20000004200 */
[----:B------:R-:W-:Y:S01]  /*194d0*/  HADD2.F32 R24, -RZ, R5.H1_H1 ;  /* 0x30000005ff187230 */ /* 0x000fe20000004100 */
[----:B------:R-:W-:-:S02]  /*194e0*/  F2FP.F16.F32.PACK_AB R16, R19, R18 ;  /* 0x000000121310723e */ /* 0x000fc400000000ff */
[-C--:B------:R-:W-:Y:S02]  /*194f0*/  FFMA R21, R20, R0.reuse, R21 ;  /* 0x0000000014157223 */ /* 0x080fe40000000015 */
[----:B------:R-:W-:Y:S01]  /*19500*/  FFMA R20, R24, R0, R27 ;  /* 0x0000000018147223 */ /* 0x000fe2000000001b */
[-C--:B------:R-:W-:Y:S01]  /*19510*/  FMUL R27, R29, R2.reuse ;  /* 0x000000021d1b7220 */ /* 0x080fe20000400000 */
[-C--:B------:R-:W-:Y:S01]  /*19520*/  FMUL R29, R26, R2.reuse ;  /* 0x000000021a1d7220 */ /* 0x080fe20000400000 */
[--C-:B------:R-:W-:Y:S02]  /*19530*/  HADD2.F32 R24, -RZ, R6.reuse.H0_H0 ;  /* 0x20000006ff187230 */ /* 0x100fe40000004100 */
[----:B------:R-:W-:Y:S01]  /*19540*/  FMUL R31, R28, R2 ;  /* 0x000000021c1f7220 */ /* 0x000fe20000400000 */
[----:B------:R-:W-:Y:S01]  /*19550*/  HADD2.F32 R26, -RZ, R6.H1_H1 ;  /* 0x30000006ff1a7230 */ /* 0x000fe20000004100 */
[----:B------:R-:W-:Y:S01]  /*19560*/  F2FP.F16.F32.PACK_AB R17, R20, R21 ;  /* 0x000000151411723e */ /* 0x000fe200000000ff */
[----:B------:R-:W-:-:S02]  /*19570*/  HADD2.F32 R28, -RZ, R7.H1_H1 ;  /* 0x30000007ff1c7230 */ /* 0x000fc40000004100 */
[-C--:B------:R-:W-:Y:S01]  /*19580*/  FFMA R27, R24, R0.reuse, R27 ;  /* 0x00000000181b7223 */ /* 0x080fe2000000001b */
[----:B------:R-:W-:Y:S01]  /*19590*/  FFMA R24, R26, R0, R29 ;  /* 0x000000001a187223 */ /* 0x000fe2000000001d */
[----:B------:R-:W-:Y:S02]  /*195a0*/  HADD2.F32 R26, -RZ, R7.H0_H0 ;  /* 0x20000007ff1a7230 */ /* 0x000fe40000004100 */
[----:B------:R-:W-:Y:S02]  /*195b0*/  FMUL R29, R30, R2 ;  /* 0x000000021e1d7220 */ /* 0x000fe40000400000 */
[----:B------:R-:W-:Y:S02]  /*195c0*/  F2FP.F16.F32.PACK_AB R18, R24, R27 ;  /* 0x0000001b1812723e */ /* 0x000fe400000000ff */
[-C--:B------:R-:W-:Y:S01]  /*195d0*/  FFMA R29, R26, R0.reuse, R29 ;  /* 0x000000001a1d7223 */ /* 0x080fe2000000001d */
[----:B------:R-:W-:-:S05]  /*195e0*/  FFMA R26, R28, R0, R31 ;  /* 0x000000001c1a7223 */ /* 0x000fca000000001f */
        /* <DEDUP_REMOVED lines=16> */
.L_x_170:
[----:B------:R-:W-:Y:S05]  /*196f0*/  BSYNC B0 ;  /* 0x0000000000007941 */ /* 0x000fea0003800000 */
.L_x_169:
[----:B------:R-:W-:Y:S06]  /*19700*/  BAR.SYNC.DEFER_BLOCKING 0x1, 0x80 ;  /* 0x0042000000007b1d */ /* 0x000fec0000010000 */
[----:B------:R-:W-:Y:S05]  /*19710*/  @!P0 BRA `(.L_x_171) ;  /* 0x0000000000048947 */ /* 0x000fea0003800000 */
[----:B------:R-:W-:Y:S01]  /*19720*/  BPT.TRAP 0x1 ;  /* 0x000000040000795c */ /* 0x000fe20000300000 */
.L_x_171:
[----:B------:R-:W-:Y:S01]  /*19730*/  SYNCS.ARRIVE.TRANS64.RED.A1T0 RZ, [UR7], RZ ;  /* 0x000000ffffff79a7 */ /* 0x000fe20008100407 */
[----:B------:R-:W-:Y:S05]  /*19740*/  @!P0 BRA `(.L_x_172) ;  /* 0x0000000000048947 */ /* 0x000fea0003800000 */
[----:B------:R-:W-:Y:S01]  /*19750*/  BPT.TRAP 0x1 ;  /* 0x000000040000795c */ /* 0x000fe20000300000 */
.L_x_172:
[----:B------:R-:W2:Y:S02]  /*19760*/  SYNCS.PHASECHK.TRANS64.TRYWAIT P3, [UR47+0x344e8], R25 ;  /* 0x0344e819ff0075a7 */ /* 0x000ea4000806016f */
[----:B--2---:R-:W-:Y:S05]  /*19770*/  @!P3 BRA `(.L_x_173) ;  /* 0x000000d00068b947 */ /* 0x004fea0003800000 */
.L_x_565:
        /* <DEDUP_REMOVED lines=21> */
[----:B-1----:R-:W-:-:S02]  /*198d0*/  HADD2.F32 R16, -RZ, R9.H0_H0 ;  /* 0x20000009ff107230 */ /* 0x002fc40000004100 */
[----:B------:R-:W-:Y:S02]  /*198e0*/  HADD2.F32 R18, -RZ, R9.H1_H1 ;  /* 0x30000009ff127230 */ /* 0x000fe40000004100 */
[-C--:B--2---:R-:W-:Y:S01]  /*198f0*/  FMUL R13, R13, R2.reuse ;  /* 0x000000020d0d7220 */ /* 0x084fe20000400000 */
[-C--:B---3--:R-:W-:Y:S01]  /*19900*/  FMUL R15, R14, R2.reuse ;  /* 0x000000020e0f7220 */ /* 0x088fe20000400000 */
[--C-:B------:R-:W-:Y:S02]  /*19910*/  HADD2.F32 R14, -RZ, R8.reuse.H1_H1 ;  /* 0x30000008ff0e7230 */ /* 0x100fe40000004100 */
[-C--:B----4-:R-:W-:Y:S01]  /*19920*/  FMUL R17, R12, R2.reuse ;  /* 0x000000020c117220 */ /* 0x090fe20000400000 */
[----:B------:R-:W-:Y:S02]  /*19930*/  HADD2.F32 R12, -RZ, R8.H0_H0 ;  /* 0x20000008ff0c7230 */ /* 0x000fe40000004100 */
[----:B-----5:R-:W-:-:S03]  /*19940*/  FMUL R19, R19, R2 ;  /* 0x0000000213137220 */ /* 0x020fc60000400000 */
[-C--:B------:R-:W-:Y:S01]  /*19950*/  FFMA R12, R12, R0.reuse, R13 ;  /* 0x000000000c0c7223 */ /* 0x080fe2000000000d */
[-C--:B------:R-:W-:Y:S01]  /*19960*/  FFMA R13, R14, R0.reuse, R15 ;  /* 0x000000000e0d7223 */ /* 0x080fe2000000000f */
[-C--:B------:R-:W-:Y:S01]  /*19970*/  FFMA R14, R16, R0.reuse, R17 ;  /* 0x00000000100e7223 */ /* 0x080fe20000000011 */
[----:B------:R-:W-:Y:S01]  /*19980*/  FFMA R15, R18, R0, R19 ;  /* 0x00000000120f7223 */ /* 0x000fe20000000013 */
[--C-:B------:R-:W-:Y:S02]  /*19990*/  HADD2.F32 R16, -RZ, R10.reuse.H0_H0 ;  /* 0x2000000aff107230 */ /* 0x100fe40000004100 */
[-C--:B------:R-:W-:Y:S01]  /*199a0*/  FMUL R17, R24, R2.reuse ;  /* 0x0000000218117220 */ /* 0x080fe20000400000 */
[----:B------:R-:W-:Y:S01]  /*199b0*/  FMUL R19, R21, R2 ;  /* 0x0000000215137220 */ /* 0x000fe20000400000 */
[----:B------:R-:W-:Y:S01]  /*199c0*/  HADD2.F32 R18, -RZ, R10.H1_H1 ;  /* 0x3000000aff127230 */ /* 0x000fe20000004100 */
[----:B------:R-:W-:Y:S01]  /*199d0*/  F2FP.F16.F32.PACK_AB R12, R13, R12 ;  /* 0x0000000c0d0c723e */ /* 0x000fe200000000ff */
[----:B------:R-:W-:-:S02]  /*199e0*/  HADD2.F32 R24, -RZ, R11.H1_H1 ;  /* 0x3000000bff187230 */ /* 0x000fc40000004100 */
[----:B------:R-:W-:Y:S01]  /*199f0*/  FMUL R21, R20, R2 ;  /* 0x0000000214157220 */ /* 0x000fe20000400000 */
[----:B------:R-:W-:Y:S02]  /*19a00*/  HADD2.F32 R20, -RZ, R11.H0_H0 ;  /* 0x2000000bff147230 */ /* 0x000fe40000004100 */
[-C--:B------:R-:W-:Y:S01]  /*19a10*/  FFMA R17, R16, R0.reuse, R17 ;  /* 0x0000000010117223 */ /* 0x080fe20000000011 */
[----:B------:R-:W-:Y:S01]  /*19a20*/  FFMA R16, R18, R0, R19 ;  /* 0x0000000012107223 */ /* 0x000fe20000000013 */
[----:B------:R-:W-:Y:S01]  /*19a30*/  FMUL R27, R27, R2 ;  /* 0x000000021b1b7220 */ /* 0x000fe20000400000 */
[----:B------:R-:W-:Y:S01]  /*19a40*/  F2FP.F16.F32.PACK_AB R13, R15, R14 ;  /* 0x0000000e0f0d723e */ /* 0x000fe200000000ff */
[----:B------:R-:W-:Y:S01]  /*19a50*/  FFMA R21, R20, R0, R21 ;  /* 0x0000000014157223 */ /* 0x000fe20000000015 */
[--C-:B------:R-:W-:Y:S02]  /*19a60*/  HADD2.F32 R20, -RZ, R4.reuse.H0_H0 ;  /* 0x20000004ff147230 */ /* 0x100fe40000004100 */
[----:B------:R-:W-:Y:S01]  /*19a70*/  FMUL R19, R29, R2 ;  /* 0x000000021d137220 */ /* 0x000fe20000400000 */
[----:B------:R-:W-:Y:S01]  /*19a80*/  FFMA R18, R24, R0, R27 ;  /* 0x0000000018127223 */ /* 0x000fe2000000001b */
[----:B------:R-:W-:Y:S01]  /*19a90*/  HADD2.F32 R24, -RZ, R4.H1_H1 ;  /* 0x30000004ff187230 */ /* 0x000fe20000004100 */
[----:B------:R-:W-:Y:S01]  /*19aa0*/  F2FP.F16.F32.PACK_AB R14, R16, R17 ;  /* 0x00000011100e723e */ /* 0x000fe200000000ff */
[----:B------:R-:W-:Y:S01]  /*19ab0*/  FMUL R27, R28, R2 ;  /* 0x000000021c1b7220 */ /* 0x000fe20000400000 */
[----:B------:R-:W-:-:S02]  /*19ac0*/  HADD2.F32 R28, -RZ, R5.H1_H1 ;  /* 0x30000005ff1c7230 */ /* 0x000fc40000004100 */
[----:B------:R-:W-:Y:S01]  /*19ad0*/  FFMA R19, R20, R0, R19 ;  /* 0x0000000014137223 */ /* 0x000fe20000000013 */
[----:B------:R-:W-:Y:S01]  /*19ae0*/  F2FP.F16.F32.PACK_AB R15, R18, R21 ;  /* 0x00000015120f723e */ /* 0x000fe200000000ff */
[----:B------:R-:W-:Y:S01]  /*19af0*/  FMUL R29, R26, R2 ;  /* 0x000000021a1d7220 */ /* 0x000fe20000400000 */
[----:B------:R-:W-:Y:S02]  /*19b00*/  HADD2.F32 R26, -RZ, R5.H0_H0 ;  /* 0x20000005ff1a7230 */ /* 0x000fe40000004100 */
[----:B------:R-:W-:Y:S01]  /*19b10*/  FFMA R20, R24, R0, R27 ;  /* 0x0000000018147223 */ /* 0x000fe2000000001b */
[----:B------:R-:W-:Y:S01]  /*19b20*/  FMUL R31, R31, R2 ;  /* 0x000000021f1f7220 */ /* 0x000fe20000400000 */
[----:B------:R1:W-:Y:S01]  /*19b30*/  STSM.16.MT88.4 [R3+0x31000], R12 ;  /* 0x0310000c03007844 */ /* 0x0003e20000004200 */
[-C--:B------:R-:W-:Y:S01]  /*19b40*/  FFMA R29, R26, R0.reuse, R29 ;  /* 0x000000001a1d7223 */ /* 0x080fe2000000001d */
[--C-:B------:R-:W-:Y:S02]  /*19b50*/  HADD2.F32 R26, -RZ, R6.reuse.H0_H0 ;  /* 0x20000006ff1a7230 */ /* 0x100fe40000004100 */
[----:B------:R-:W-:Y:S01]  /*19b60*/  FFMA R24, R28, R0, R31 ;  /* 0x000000001c187223 */ /* 0x000fe2000000001f */
[-C--:B------:R-:W-:Y:S01]  /*19b70*/  FMUL R27, R33, R2.reuse ;  /* 0x00000002211b7220 */ /* 0x080fe20000400000 */
        /* <DEDUP_REMOVED lines=9> */
[----:B------:R-:W-:Y:S02]  /*19c10*/  FMUL R35, R34, R2 ;  /* 0x0000000222237220 */ /* 0x000fe40000400000 */
[-C--:B------:R-:W-:Y:S02]  /*19c20*/  FFMA R33, R30, R0.reuse, R33 ;  /* 0x000000001e217223 */ /* 0x080fe40000000021 */
[----:B------:R-:W-:Y:S01]  /*19c30*/  F2FP.F16.F32.PACK_AB R18, R26, R27 ;  /* 0x0000001b1a12723e */ /* 0x000fe200000000ff */
        /* <DEDUP_REMOVED lines=17> */
.L_x_175:
[----:B------:R-:W-:Y:S05]  /*19d50*/  BSYNC B0 ;  /* 0x0000000000007941 */ /* 0x000fea0003800000 */
.L_x_174:
[----:B------:R-:W-:Y:S06]  /*19d60*/  BAR.SYNC.DEFER_BLOCKING 0x1, 0x80 ;  /* 0x0042000000007b1d */ /* 0x000fec0000010000 */
[----:B------:R-:W-:Y:S05]  /*19d70*/  @!P0 BRA `(.L_x_176) ;  /* 0x0000000000048947 */ /* 0x000fea0003800000 */
[----:B------:R-:W-:Y:S01]  /*19d80*/  BPT.TRAP 0x1 ;  /* 0x000000040000795c */ /* 0x000fe20000300000 */
.L_x_176:
[----:B------:R-:W-:Y:S01]  /*19d90*/  SYNCS.ARRIVE.TRANS64.RED.A1T0 RZ, [UR4], RZ ;  /* 0x000000ffffff79a7 */ /* 0x000fe20008100404 */
[----:B------:R-:W-:Y:S05]  /*19da0*/  @!P0 BRA `(.L_x_177) ;  /* 0x0000000000048947 */ /* 0x000fea0003800000 */
[----:B------:R-:W-:Y:S01]  /*19db0*/  BPT.TRAP 0x1 ;  /* 0x000000040000795c */ /* 0x000fe20000300000 */
.L_x_177:
[----:B------:R-:W2:Y:S02]  /*19dc0*/  SYNCS.PHASECHK.TRANS64.TRYWAIT P3, [UR47+0x344f0], R25 ;  /* 0x0344f019ff0075a7 */ /* 0x000ea4000806016f */
[----:B--2---:R-:W-:Y:S05]  /*19dd0*/  @!P3 BRA `(.L_x_178) ;  /* 0x000000c800e8b947 */ /* 0x004fea0003800000 */
.L_x_566:
        /* <DEDUP_REMOVED lines=26> */
[----:B----4-:R-:W-:Y:S01]  /*19f80*/  FMUL R17, R12, R2 ;  /* 0x000000020c117220 */ /* 0x010fe20000400000 */
[----:B------:R-:W-:Y:S02]  /*19f90*/  HADD2.F32 R12, -RZ, R8.H0_H0 ;  /* 0x20000008ff0c7230 */ /* 0x000fe40000004100 */
[----:B------:R-:W-:Y:S01]  /*19fa0*/  FFMA R15, R14, R0, R15 ;  /* 0x000000000e0f7223 */ /* 0x000fe2000000000f */
[----:B-----5:R-:W-:-:S02]  /*19fb0*/  FMUL R19, R19, R2 ;  /* 0x0000000213137220 */ /* 0x020fc40000400000 */
[-C--:B------:R-:W-:Y:S01]  /*19fc0*/  FFMA R12, R12, R0.reuse, R13 ;  /* 0x000000000c0c7223 */ /* 0x080fe2000000000d */
[-C--:B------:R-:W-:Y:S01]  /*19fd0*/  FFMA R13, R16, R0.reuse, R17 ;  /* 0x00000000100d7223 */ /* 0x080fe20000000011 */
[----:B------:R-:W-:Y:S01]  /*19fe0*/  FFMA R14, R18, R0, R19 ;  /* 0x00000000120e7223 */ /* 0x000fe20000000013 */
[--C-:B------:R-:W-:Y:S02]  /*19ff0*/  HADD2.F32 R16, -RZ, R10.reuse.H0_H0 ;  /* 0x2000000aff107230 */ /* 0x100fe40000004100 */
[-C--:B------:R-:W-:Y:S01]  /*1a000*/  FMUL R17, R24, R2.reuse ;  /* 0x0000000218117220 */ /* 0x080fe20000400000 */
[----:B------:R-:W-:Y:S02]  /*1a010*/  HADD2.F32 R18, -RZ, R10.H1_H1 ;  /* 0x3000000aff127230 */ /* 0x000fe40000004100 */
[----:B------:R-:W-:Y:S01]  /*1a020*/  FMUL R19, R21, R2 ;  /* 0x0000000215137220 */ /* 0x000fe20000400000 */
[--C-:B------:R-:W-:Y:S02]  /*1a030*/  HADD2.F32 R24, -RZ, R11.reuse.H1_H1 ;  /* 0x3000000bff187230 */ /* 0x100fe40000004100 */
[----:B------:R-:W-:Y:S01]  /*1a040*/  FFMA R17, R16, R0, R17 ;  /* 0x0000000010117223 */ /* 0x000fe20000000011 */
[----:B------:R-:W-:Y:S01]  /*1a050*/  F2FP.F16.F32.PACK_AB R13, R14, R13 ;  /* 0x0000000d0e0d723e */ /* 0x000fe200000000ff */
[----:B------:R-:W-:Y:S01]  /*1a060*/  FMUL R21, R20, R2 ;  /* 0x0000000214157220 */ /* 0x000fe20000400000 */
[----:B------:R-:W-:-:S02]  /*1a070*/  HADD2.F32 R20, -RZ, R11.H0_H0 ;  /* 0x2000000bff147230 */ /* 0x000fc40000004100 */
[----:B------:R-:W-:Y:S01]  /*1a080*/  FFMA R16, R18, R0, R19 ;  /* 0x0000000012107223 */ /* 0x000fe20000000013 */
[----:B------:R-:W-:Y:S01]  /*1a090*/  F2FP.F16.F32.PACK_AB R12, R15, R12 ;  /* 0x0000000c0f0c723e */ /* 0x000fe200000000ff */
[----:B------:R-:W-:Y:S01]  /*1a0a0*/  FMUL R27, R27, R2 ;  /* 0x000000021b1b7220 */ /* 0x000fe20000400000 */
        /* <DEDUP_REMOVED lines=48> */
.L_x_180:
[----:B------:R-:W-:Y:S05]  /*1a3b0*/  BSYNC B0 ;  /* 0x0000000000007941 */ /* 0x000fea0003800000 */
.L_x_179:
[----:B------:R-:W-:Y:S06]  /*1a3c0*/  BAR.SYNC.DEFER_BLOCKING 0x1, 0x80 ;  /* 0x0042000000007b1d */ /* 0x000fec0000010000 */
[----:B------:R-:W-:Y:S05]  /*1a3d0*/  @!P0 BRA `(.L_x_181) ;  /* 0x0000000000048947 */ /* 0x000fea0003800000 */
[----:B------:R-:W-:Y:S01]  /*1a3e0*/  BPT.TRAP 0x1 ;  /* 0x000000040000795c */ /* 0x000fe20000300000 */
.L_x_181:
[----:B------:R-:W-:Y:S01]  /*1a3f0*/  SYNCS.ARRIVE.TRANS64.RED.A1T0 RZ, [UR5], RZ ;  /* 0x000000ffffff79a7 */ /* 0x000fe20008100405 */
[----:B------:R-:W-:Y:S05]  /*1a400*/  @!P0 BRA `(.L_x_182) ;  /* 0x0000000000048947 */ /* 0x000fea0003800000 */
[----:B------:R-:W-:Y:S01]  /*1a410*/  BPT.TRAP 0x1 ;  /* 0x000000040000795c */ /* 0x000fe20000300000 */
.L_x_182:
[----:B------:R-:W2:Y:S02]  /*1a420*/  SYNCS.PHASECHK.TRANS64.TRYWAIT P3, [UR47+0x344f8], R25 ;  /* 0x0344f819ff0075a7 */ /* 0x000ea4000806016f */
[----:B--2---:R-:W-:Y:S05]  /*1a430*/  @!P3 BRA `(.L_x_183) ;  /* 0x000000c40068b947 */ /* 0x004fea0003800000 */
.L_x_567:
[----:B------:R-:W-:Y:S05]  /*1a440*/  @P1 WARPSYNC.ALL ;  /* 0x0000000000001948 */ /* 0x000fea0003800000 */
[----:B------:R-:W2:Y:S01]  /*1a450*/  @P1 LDSM.16.MT88.4 R8, [R3+0x33000] ;  /* 0x033000000308183b */ /* 0x000ea20000004200 */
[-C--:B-1----:R-:W-:Y:S01]  /*1a460*/  FMUL R13, R104, R2.reuse ;  /* 0x00000002680d7220 */ /* 0x082fe20000400000 */
[-C--:B------:R-:W-:Y:S01]  /*1a470*/  FMUL R105, R105, R2.reuse ;  /* 0x0000000269697220 */ /* 0x080fe20000400000 */
[-C--:B------:R-:W-:Y:S01]  /*1a480*/  FMUL R15, R106, R2.reuse ;  /* 0x000000026a0f7220 */ /* 0x080fe20000400000 */
[----:B------:R-:W1:Y:S01]  /*1a490*/  @P1 LDSM.16.MT88.4 R4, [R3+0x33800] ;  /* 0x033800000304183b */ /* 0x000e620000004200 */
[-C--:B------:R-:W-:Y:S01]  /*1a4a0*/  FMUL R107, R107, R2.reuse ;  /* 0x000000026b6b7220 */ /* 0x080fe20000400000 */
        /* <DEDUP_REMOVED lines=11> */
[----:B------:R-:W-:Y:S05]  /*1a560*/  WARPSYNC.ALL ;  /* 0x0000000000007948 */ /* 0x000fea0003800000 */
[----:B------:R-:W-:Y:S01]  /*1a570*/  BSSY B0, `(.L_x_184) ;  /* 0x000003a000007945 */ /* 0x000fe20003800000 */
[----:B--2---:R-:W-:-:S02]  /*1a580*/  HADD2.F32 R12, -RZ, R8.H0_H0 ;  /* 0x20000008ff0c7230 */ /* 0x004fc40000004100 */
[----:B------:R-:W-:Y:S02]  /*1a590*/  HADD2.F32 R14, -RZ, R8.H1_H1 ;  /* 0x30000008ff0e7230 */ /* 0x000fe40000004100 */
[--C-:B------:R-:W-:Y:S02]  /*1a5a0*/  HADD2.F32 R16, -RZ, R9.reuse.H0_H0 ;  /* 0x20000009ff107230 */ /* 0x100fe40000004100 */
[-C--:B------:R-:W-:Y:S01]  /*1a5b0*/  FFMA R12, R12, R0.reuse, R13 ;  /* 0x000000000c0c7223 */ /* 0x080fe2000000000d */
[----:B------:R-:W-:Y:S02]  /*1a5c0*/  HADD2.F32 R18, -RZ, R9.H1_H1 ;  /* 0x30000009ff127230 */ /* 0x000fe40000004100 */
[-C--:B------:R-:W-:Y:S01]  /*1a5d0*/  FFMA R105, R14, R0.reuse, R105 ;  /* 0x000000000e697223 */ /* 0x080fe20000000069 */
[----:B------:R-:W-:Y:S02]  /*1a5e0*/  HADD2.F32 R20, -RZ, R11.H0_H0 ;  /* 0x2000000bff147230 */ /* 0x000fe40000004100 */
[----:B------:R-:W-:Y:S01]  /*1a5f0*/  FFMA R13, R16, R0, R15 ;  /* 0x00000000100d7223 */ /* 0x000fe2000000000f */
[----:B------:R-:W-:-:S02]  /*1a600*/  HADD2.F32 R16, -RZ, R10.H0_H0 ;  /* 0x2000000aff107230 */ /* 0x000fc40000004100 */
[----:B------:R-:W-:Y:S01]  /*1a610*/  FFMA R14, R18, R0, R107 ;  /* 0x00000000120e7223 */ /* 0x000fe2000000006b */
[----:B------:R-:W-:Y:S01]  /*1a620*/  FMUL R15, R108, R2 ;  /* 0x000000026c0f7220 */ /* 0x000fe20000400000 */
[----:B------:R-:W-:Y:S02]  /*1a630*/  HADD2.F32 R18, -RZ, R10.H1_H1 ;  /* 0x3000000aff127230 */ /* 0x000fe40000004100 */
[-C--:B------:R-:W-:Y:S01]  /*1a640*/  FFMA R17, R20, R0.reuse, R17 ;  /* 0x0000000014117223 */ /* 0x080fe20000000011 */
[----:B------:R-:W-:Y:S02]  /*1a650*/  HADD2.F32 R24, -RZ, R11.H1_H1 ;  /* 0x3000000bff187230 */ /* 0x000fe40000004100 */
[-C--:B------:R-:W-:Y:S01]  /*1a660*/  FFMA R15, R16, R0.reuse, R15 ;  /* 0x00000000100f7223 */ /* 0x080fe2000000000f */
[----:B-1----:R-:W-:Y:S02]  /*1a670*/  HADD2.F32 R20, -RZ, R4.H0_H0 ;  /* 0x20000004ff147230 */ /* 0x002fe40000004100 */
[----:B------:R-:W-:Y:S01]  /*1a680*/  FFMA R16, R18, R0, R109 ;  /* 0x0000000012107223 */ /* 0x000fe2000000006d */
[----:B------:R-:W-:-:S02]  /*1a690*/  HADD2.F32 R26, -RZ, R5.H0_H0 ;  /* 0x20000005ff1a7230 */ /* 0x000fc40000004100 */
[-C--:B------:R-:W-:Y:S01]  /*1a6a0*/  FFMA R18, R24, R0.reuse, R111 ;  /* 0x0000000018127223 */ /* 0x080fe2000000006f */
[----:B------:R-:W-:Y:S02]  /*1a6b0*/  HADD2.F32 R24, -RZ, R4.H1_H1 ;  /* 0x30000004ff187230 */ /* 0x000fe40000004100 */
[-C--:B------:R-:W-:Y:S01]  /*1a6c0*/  FFMA R19, R20, R0.reuse, R19 ;  /* 0x0000000014137223 */ /* 0x080fe20000000013 */
[----:B------:R-:W-:Y:S02]  /*1a6d0*/  HADD2.F32 R28, -RZ, R5.H1_H1 ;  /* 0x30000005ff1c7230 */ /* 0x000fe40000004100 */
[-C--:B------:R-:W-:Y:S01]  /*1a6e0*/  FFMA R21, R26, R0.reuse, R21 ;  /* 0x000000001a157223 */ /* 0x080fe20000000015 */
[----:B------:R-:W-:Y:S02]  /*1a6f0*/  HADD2.F32 R26, -RZ, R6.H0_H0 ;  /* 0x20000006ff1a7230 */ /* 0x000fe40000004100 */
[----:B------:R-:W-:Y:S01]  /*1a700*/  FFMA R20, R24, R0, R113 ;  /* 0x0000000018147223 */ /* 0x000fe20000000071 */
[----:B------:R-:W-:-:S02]  /*1a710*/  HADD2.F32 R30, -RZ, R7.H0_H0 ;  /* 0x20000007ff1e7230 */ /* 0x000fc40000004100 */
[-C--:B------:R-:W-:Y:S01]  /*1a720*/  FFMA R24, R28, R0.reuse, R115 ;  /* 0x000000001c187223 */ /* 0x080fe20000000073 */
[----:B------:R-:W-:Y:S02]  /*1a730*/  HADD2.F32 R28, -RZ, R6.H1_H1 ;  /* 0x30000006ff1c7230 */ /* 0x000fe40000004100 */
[-C--:B------:R-:W-:Y:S01]  /*1a740*/  FFMA R27, R26, R0.reuse, R27 ;  /* 0x000000001a1b7223 */ /* 0x080fe2000000001b */
[----:B------:R-:W-:Y:S02]  /*1a750*/  HADD2.F32 R32, -RZ, R7.H1_H1 ;  /* 0x30000007ff207230 */ /* 0x000fe40000004100 */
[-C--:B------:R-:W-:Y:S01]  /*1a760*/  FFMA R29, R30, R0.reuse, R29 ;  /* 0x000000001e1d7223 */ /* 0x080fe2000000001d */
[----:B------:R-:W-:Y:S01]  /*1a770*/  F2FP.F16.F32.PACK_AB R13, R14, R13 ;  /* 0x0000000d0e0d723e */ /* 0x000fe200000000ff */
[-C--:B------:R-:W-:Y:S01]  /*1a780*/  FFMA R26, R28, R0.reuse, R117 ;  /* 0x000000001c1a7223 */ /* 0x080fe20000000075 */
[----:B------:R-:W-:Y:S01]  /*1a790*/  F2FP.F16.F32.PACK_AB R14, R16, R15 ;  /* 0x0000000f100e723e */ /* 0x000fe200000000ff */
[----:B------:R-:W-:Y:S01]  /*1a7a0*/  FFMA R28, R32, R0, R119 ;  /* 0x00000000201c7223 */ /* 0x000fe20000000077 */
[----:B------:R-:W-:-:S02]  /*1a7b0*/  F2FP.F16.F32.PACK_AB R12, R105, R12 ;  /* 0x0000000c690c723e */ /* 0x000fc400000000ff */
[----:B------:R-:W-:Y:S02]  /*1a7c0*/  F2FP.F16.F32.PACK_AB R15, R18, R17 ;  /* 0x00000011120f723e */ /* 0x000fe400000000ff */
[----:B------:R-:W-:Y:S02]  /*1a7d0*/  F2FP.F16.F32.PACK_AB R16, R20, R19 ;  /* 0x000000131410723e */ /* 0x000fe400000000ff */
[----:B------:R-:W-:Y:S01]  /*1a7e0*/  F2FP.F16.F32.PACK_AB R17, R24, R21 ;  /* 0x000000151811723e */ /* 0x000fe200000000ff */
[----:B------:R1:W-:Y:S01]  /*1a7f0*/  STSM.16.MT88.4 [R3+0x33000], R12 ;  /* 0x0330000c03007844 */ /* 0x0003e20000004200 */
        /* <DEDUP_REMOVED lines=17> */
.L_x_185:
[----:B------:R-:W-:Y:S05]  /*1a910*/  BSYNC B0 ;  /* 0x0000000000007941 */ /* 0x000fea0003800000 */
.L_x_184:
[----:B------:R-:W-:Y:S06]  /*1a920*/  BAR.SYNC.DEFER_BLOCKING 0x1, 0x80 ;  /* 0x0042000000007b1d */ /* 0x000fec0000010000 */
[----:B------:R-:W-:Y:S05]  /*1a930*/  @!P0 BRA `(.L_x_186) ;  /* 0x0000000000048947 */ /* 0x000fea0003800000 */
[----:B------:R-:W-:Y:S01]  /*1a940*/  BPT.TRAP 0x1 ;  /* 0x000000040000795c */ /* 0x000fe20000300000 */
.L_x_186:
[----:B------:R-:W-:Y:S01]  /*1a950*/  SYNCS.ARRIVE.TRANS64.RED.A1T0 RZ, [UR6], RZ ;  /* 0x000000ffffff79a7 */ /* 0x000fe20008100406 */
[----:B------:R-:W-:Y:S05]  /*1a960*/  @!P0 BRA `(.L_x_187) ;  /* 0x0000000000048947 */ /* 0x000fea0003800000 */
[----:B------:R-:W-:Y:S01]  /*1a970*/  BPT.TRAP 0x1 ;  /* 0x000000040000795c */ /* 0x000fe20000300000 */
.L_x_187:
[----:B------:R-:W2:Y:S02]  /*1a980*/  SYNCS.PHASECHK.TRANS64.TRYWAIT P3, [UR47+0x344e0], R159 ;  /* 0x0344e09fff0075a7 */ /* 0x000ea4000806016f */
[----:B--2---:R-:W-:Y:S05]  /*1a990*/  @!P3 BRA `(.L_x_188) ;  /* 0x000000c00028b947 */ /* 0x004fea0003800000 */
.L_x_568:
        /* <DEDUP_REMOVED lines=93> */
.L_x_190:
[----:B------:R-:W-:Y:S05]  /*1af70*/  BSYNC B0 ;  /* 0x0000000000007941 */ /* 0x000fea0003800000 */
.L_x_189:
[----:B------:R-:W-:Y:S06]  /*1af80*/  BAR.SYNC.DEFER_BLOCKING 0x1, 0x80 ;  /* 0x0042000000007b1d */ /* 0x000fec0000010000 */
[----:B------:R-:W-:Y:S05]  /*1af90*/  @!P0 BRA `(.L_x_191) ;  /* 0x0000000000048947 */ /* 0x000fea0003800000 */
[----:B------:R-:W-:Y:S01]  /*1afa0*/  BPT.TRAP 0x1 ;  /* 0x000000040000795c */ /* 0x000fe20000300000 */
.L_x_191:
[----:B------:R-:W-:Y:S01]  /*1afb0*/  SYNCS.ARRIVE.TRANS64.RED.A1T0 RZ, [UR7], RZ ;  /* 0x000000ffffff79a7 */ /* 0x000fe20008100407 */
[----:B------:R-:W-:Y:S05]  /*1afc0*/  @!P0 BRA `(.L_x_192) ;  /* 0x0000000000048947 */ /* 0x000fea0003800000 */
[----:B------:R-:W-:Y:S01]  /*1afd0*/  BPT.TRAP 0x1 ;  /* 0x000000040000795c */ /* 0x000fe20000300000 */
.L_x_192:
[----:B------:R-:W2:Y:S02]  /*1afe0*/  SYNCS.PHASECHK.TRANS64.TRYWAIT P3, [UR47+0x344e8], R159 ;  /* 0x0344e89fff0075a7 */ /* 0x000ea4000806016f */
[----:B--2---:R-:W-:Y:S05]  /*1aff0*/  @!P3 BRA `(.L_x_193) ;  /* 0x000000b800a8b947 */ /* 0x004fea0003800000 */
.L_x_569:
        /* <DEDUP_REMOVED lines=28> */
[----:B-----5:R-:W-:Y:S01]  /*1b1c0*/  FMUL R19, R19, R2 ;  /* 0x0000000213137220 */ /* 0x020fe20000400000 */
[----:B------:R-:W-:-:S02]  /*1b1d0*/  FFMA R17, R16, R0, R17 ;  /* 0x0000000010117223 */ /* 0x000fc40000000011 */
        /* <DEDUP_REMOVED lines=63> */
.L_x_195:
[----:B------:R-:W-:Y:S05]  /*1b5d0*/  BSYNC B0 ;  /* 0x0000000000007941 */ /* 0x000fea0003800000 */
.L_x_194:
[----:B------:R-:W-:Y:S06]  /*1b5e0*/  BAR.SYNC.DEFER_BLOCKING 0x1, 0x80 ;  /* 0x0042000000007b1d */ /* 0x000fec0000010000 */
[----:B------:R-:W-:Y:S05]  /*1b5f0*/  @!P0 BRA `(.L_x_196) ;  /* 0x0000000000048947 */ /* 0x000fea0003800000 */
[----:B------:R-:W-:Y:S01]  /*1b600*/  BPT.TRAP 0x1 ;  /* 0x000000040000795c */ /* 0x000fe20000300000 */
.L_x_196:
[----:B------:R-:W-:Y:S01]  /*1b610*/  SYNCS.ARRIVE.TRANS64.RED.A1T0 RZ, [UR4], RZ ;  /* 0x000000ffffff79a7 */ /* 0x000fe20008100404 */
[----:B------:R-:W-:Y:S05]  /*1b620*/  @!P0 BRA `(.L_x_197) ;  /* 0x0000000000048947 */ /* 0x000fea0003800000 */
[----:B------:R-:W-:Y:S01]  /*1b630*/  BPT.TRAP 0x1 ;  /* 0x000000040000795c */ /* 0x000fe20000300000 */
.L_x_197:
[----:B------:R-:W2:Y:S02]  /*1b640*/  SYNCS.PHASECHK.TRANS64.TRYWAIT P3, [UR47+0x344f0], R159 ;  /* 0x0344f09fff0075a7 */ /* 0x000ea4000806016f */
[----:B--2---:R-:W-:Y:S05]  /*1b650*/  @!P3 BRA `(.L_x_198) ;  /* 0x000000b40028b947 */ /* 0x004fea0003800000 */
.L_x_570:
        /* <DEDUP_REMOVED lines=93> */
.L_x_200:
[----:B------:R-:W-:Y:S05]  /*1bc30*/  BSYNC B0 ;  /* 0x0000000000007941 */ /* 0x000fea0003800000 */
.L_x_199:
[----:B------:R-:W-:Y:S06]  /*1bc40*/  BAR.SYNC.DEFER_BLOCKING 0x1, 0x80 ;  /* 0x0042000000007b1d */ /* 0x000fec0000010000 */
[----:B------:R-:W-:Y:S05]  /*1bc50*/  @!P0 BRA `(.L_x_201) ;  /* 0x0000000000048947 */ /* 0x000fea0003800000 */
[----:B------:R-:W-:Y:S01]  /*1bc60*/  BPT.TRAP 0x1 ;  /* 0x000000040000795c */ /* 0x000fe20000300000 */
.L_x_201:
[----:B------:R-:W-:Y:S01]  /*1bc70*/  SYNCS.ARRIVE.TRANS64.RED.A1T0 RZ, [UR5], RZ ;  /* 0x000000ffffff79a7 */ /* 0x000fe20008100405 */
[----:B------:R-:W-:Y:S05]  /*1bc80*/  @!P0 BRA `(.L_x_202) ;  /* 0x0000000000048947 */ /* 0x000fea0003800000 */
[----:B------:R-:W-:Y:S01]  /*1bc90*/  BPT.TRAP 0x1 ;  /* 0x000000040000795c */ /* 0x000fe20000300000 */
.L_x_202:
[----:B------:R-:W2:Y:S02]  /*1bca0*/  SYNCS.PHASECHK.TRANS64.TRYWAIT P3, [UR47+0x344f8], R159 ;  /* 0x0344f89fff0075a7 */ /* 0x000ea4000806016f */
[----:B--2---:R-:W-:Y:S05]  /*1bcb0*/  @!P3 BRA `(.L_x_203) ;  /* 0x000000ac00a8b947 */ /* 0x004fea0003800000 */
.L_x_571:
        /* <DEDUP_REMOVED lines=77> */
.L_x_205:
[----:B------:R-:W-:Y:S05]  /*1c190*/  BSYNC B0 ;  /* 0x0000000000007941 */ /* 0x000fea0003800000 */
.L_x_204:
[----:B------:R-:W-:Y:S06]  /*1c1a0*/  BAR.SYNC.DEFER_BLOCKING 0x1, 0x80 ;  /* 0x0042000000007b1d */ /* 0x000fec0000010000 */
[----:B------:R-:W-:Y:S05]  /*1c1b0*/  @!P0 BRA `(.L_x_206) ;  /* 0x0000000000048947 */ /* 0x000fea0003800000 */
[----:B------:R-:W-:Y:S01]  /*1c1c0*/  BPT.TRAP 0x1 ;  /* 0x000000040000795c */ /* 0x000fe20000300000 */
.L_x_206:
[----:B------:R-:W-:Y:S01]  /*1c1d0*/  SYNCS.ARRIVE.TRANS64.RED.A1T0 RZ, [UR6], RZ ;  /* 0x000000ffffff79a7 */ /* 0x000fe20008100406 */
[----:B------:R-:W-:Y:S05]  /*1c1e0*/  @!P0 BRA `(.L_x_207) ;  /* 0x0000000000048947 */ /* 0x000fea0003800000 */
[----:B------:R-:W-:Y:S01]  /*1c1f0*/  BPT.TRAP 0x1 ;  /* 0x000000040000795c */ /* 0x000fe20000300000 */
.L_x_207:
[----:B------:R-:W2:Y:S02]  /*1c200*/  SYNCS.PHASECHK.TRANS64.TRYWAIT P3, [UR47+0x344e0], R25 ;  /* 0x0344e019ff0075a7 */ /* 0x000ea4000806016f */
[----:B--2---:R-:W-:Y:S05]  /*1c210*/  @!P3 BRA `(.L_x_208) ;  /* 0x000000a80068b947 */ /* 0x004fea0003800000 */
.L_x_572:
        /* <DEDUP_REMOVED lines=17> */
[----:B------:R-:W-:Y:S04]  /*1c330*/  @P1 LDSM.16.MT88.4 R8, [R3+0x30000] ;  /* 0x030000000308183b */ /* 0x000fe80000004200 */
[----:B------:R-:W1:Y:S01]  /*1c340*/  @P1 LDSM.16.MT88.4 R4, [R3+0x30800] ;  /* 0x030800000304183b */ /* 0x000e620000004200 */
[----:B------:R-:W-:Y:S05]  /*1c350*/  WARPSYNC.ALL ;  /* 0x0000000000007948 */ /* 0x000fea0003800000 */
[----:B------:R-:W-:Y:S01]  /*1c360*/  BSSY B0, `(.L_x_209) ;  /* 0x0000049000007945 */ /* 0x000fe20003800000 */
[----:B-1----:R-:W-:-:S02]  /*1c370*/  HADD2.F32 R32, -RZ, R7.H1_H1 ;  /* 0x30000007ff207230 */ /* 0x002fc40000004100 */
[-C--:B--2---:R-:W-:Y:S01]  /*1c380*/  FMUL R13, R13, R2.reuse ;  /* 0x000000020d0d7220 */ /* 0x084fe20000400000 */
[-C--:B---3--:R-:W-:Y:S01]  /*1c390*/  FMUL R15, R15, R2.reuse ;  /* 0x000000020f0f7220 */ /* 0x088fe20000400000 */
[-C--:B----4-:R-:W-:Y:S01]  /*1c3a0*/  FMUL R17, R17, R2.reuse ;  /* 0x0000000211117220 */ /* 0x090fe20000400000 */
[-C--:B-----5:R-:W-:Y:S01]  /*1c3b0*/  FMUL R19, R19, R2.reuse ;  /* 0x0000000213137220 */ /* 0x0a0fe20000400000 */
[-C--:B------:R-:W-:Y:S01]  /*1c3c0*/  FMUL R21, R21, R2.reuse ;  /* 0x0000000215157220 */ /* 0x080fe20000400000 */
[-C--:B------:R-:W-:Y:S01]  /*1c3d0*/  FMUL R27, R27, R2.reuse ;  /* 0x000000021b1b7220 */ /* 0x080fe20000400000 */
[-C--:B------:R-:W-:Y:S01]  /*1c3e0*/  FMUL R29, R29, R2.reuse ;  /* 0x000000021d1d7220 */ /* 0x080fe20000400000 */
[-C--:B------:R-:W-:Y:S01]  /*1c3f0*/  FMUL R31, R30, R2.reuse ;  /* 0x000000021e1f7220 */ /* 0x080fe20000400000 */
[----:B------:R-:W-:Y:S02]  /*1c400*/  HADD2.F32 R30, -RZ, R7.H0_H0 ;  /* 0x20000007ff1e7230 */ /* 0x000fe40000004100 */
[----:B------:R-:W-:Y:S01]  /*1c410*/  FMUL R33, R28, R2 ;  /* 0x000000021c217220 */ /* 0x000fe20000400000 */
[----:B------:R-:W-:-:S02]  /*1c420*/  HADD2.F32 R28, -RZ, R5.H0_H0 ;  /* 0x20000005ff1c7230 */ /* 0x000fc40000004100 */
[-C--:B------:R-:W-:Y:S01]  /*1c430*/  FMUL R35, R26, R2.reuse ;  /* 0x000000021a237220 */ /* 0x080fe20000400000 */
[--C-:B------:R-:W-:Y:S02]  /*1c440*/  HADD2.F32 R26, -RZ, R4.reuse.H1_H1 ;  /* 0x30000004ff1a7230 */ /* 0x100fe40000004100 */
[-C--:B------:R-:W-:Y:S01]  /*1c450*/  FMUL R37, R24, R2.reuse ;  /* 0x0000000218257220 */ /* 0x080fe20000400000 */
[----:B------:R-:W-:Y:S02]  /*1c460*/  HADD2.F32 R24, -RZ, R4.H0_H0 ;  /* 0x20000004ff187230 */ /* 0x000fe40000004100 */
[----:B------:R-:W-:Y:S01]  /*1c470*/  FMUL R39, R12, R2 ;  /* 0x000000020c277220 */ /* 0x000fe20000400000 */
[----:B------:R-:W-:Y:S02]  /*1c480*/  HADD2.F32 R12, -RZ, R8.H0_H0 ;  /* 0x20000008ff0c7230 */ /* 0x000fe40000004100 */
[-C--:B------:R-:W-:Y:S01]  /*1c490*/  FFMA R37, R28, R0.reuse, R37 ;  /* 0x000000001c257223 */ /* 0x080fe20000000025 */
[----:B------:R-:W-:Y:S01]  /*1c4a0*/  FFMA R33, R24, R0, R33 ;  /* 0x0000000018217223 */ /* 0x000fe20000000021 */
[----:B------:R-:W-:Y:S01]  /*1c4b0*/  FMUL R41, R20, R2 ;  /* 0x0000000214297220 */ /* 0x000fe20000400000 */
[----:B------:R-:W-:-:S02]  /*1c4c0*/  HADD2.F32 R20, -RZ, R10.H1_H1 ;  /* 0x3000000aff147230 */ /* 0x000fc40000004100 */
[----:B------:R-:W-:Y:S01]  /*1c4d0*/  FFMA R13, R12, R0, R13 ;  /* 0x000000000c0d7223 */ /* 0x000fe2000000000d */
[----:B------:R-:W-:Y:S02]  /*1c4e0*/  HADD2.F32 R12, -RZ, R8.H1_H1 ;  /* 0x30000008ff0c7230 */ /* 0x000fe40000004100 */
[-C--:B------:R-:W-:Y:S01]  /*1c4f0*/  FMUL R43, R18, R2.reuse ;  /* 0x00000002122b7220 */ /* 0x080fe20000400000 */
[----:B------:R-:W-:Y:S02]  /*1c500*/  HADD2.F32 R18, -RZ, R10.H0_H0 ;  /* 0x2000000aff127230 */ /* 0x000fe40000004100 */
[----:B------:R-:W-:Y:S02]  /*1c510*/  HADD2.F32 R28, -RZ, R6.H1_H1 ;  /* 0x30000006ff1c7230 */ /* 0x000fe40000004100 */
[----:B------:R-:W-:Y:S01]  /*1c520*/  FMUL R45, R16, R2 ;  /* 0x00000002102d7220 */ /* 0x000fe20000400000 */
[----:B------:R-:W-:Y:S02]  /*1c530*/  HADD2.F32 R16, -RZ, R9.H1_H1 ;  /* 0x30000009ff107230 */ /* 0x000fe40000004100 */
[----:B------:R-:W-:Y:S01]  /*1c540*/  FFMA R21, R18, R0, R21 ;  /* 0x0000000012157223 */ /* 0x000fe20000000015 */
[----:B------:R-:W-:-:S02]  /*1c550*/  HADD2.F32 R18, -RZ, R11.H0_H0 ;  /* 0x2000000bff127230 */ /* 0x000fc40000004100 */
[----:B------:R-:W-:Y:S01]  /*1c560*/  FMUL R47, R14, R2 ;  /* 0x000000020e2f7220 */ /* 0x000fe20000400000 */
[----:B------:R-:W-:Y:S02]  /*1c570*/  HADD2.F32 R14, -RZ, R9.H0_H0 ;  /* 0x20000009ff0e7230 */ /* 0x000fe40000004100 */
[-C--:B------:R-:W-:Y:S01]  /*1c580*/  FFMA R12, R12, R0.reuse, R15 ;  /* 0x000000000c0c7223 */ /* 0x080fe2000000000f */
[----:B------:R-:W-:Y:S02]  /*1c590*/  HADD2.F32 R24, -RZ, R5.H1_H1 ;  /* 0x30000005ff187230 */ /* 0x000fe40000004100 */
[-C--:B------:R-:W-:Y:S01]  /*1c5a0*/  FFMA R29, R18, R0.reuse, R29 ;  /* 0x00000000121d7223 */ /* 0x080fe2000000001d */
[-C--:B------:R-:W-:Y:S01]  /*1c5b0*/  FFMA R45, R30, R0.reuse, R45 ;  /* 0x000000001e2d7223 */ /* 0x080fe2000000002d */
[-C--:B------:R-:W-:Y:S01]  /*1c5c0*/  FFMA R17, R14, R0.reuse, R17 ;  /* 0x000000000e117223 */ /* 0x080fe20000000011 */
[-C--:B------:R-:W-:Y:S01]  /*1c5d0*/  FFMA R14, R16, R0.reuse, R19 ;  /* 0x00000000100e7223 */ /* 0x080fe20000000013 */
[----:B------:R-:W-:Y:S01]  /*1c5e0*/  FFMA R16, R20, R0, R27 ;  /* 0x0000000014107223 */ /* 0x000fe2000000001b */
[----:B------:R-:W-:-:S02]  /*1c5f0*/  HADD2.F32 R20, -RZ, R11.H1_H1 ;  /* 0x3000000bff147230 */ /* 0x000fc40000004100 */
[-C--:B------:R-:W-:Y:S01]  /*1c600*/  FFMA R24, R24, R0.reuse, R39 ;  /* 0x0000000018187223 */ /* 0x080fe20000000027 */
[----:B------:R-:W-:Y:S02]  /*1c610*/  F2FP.F16.F32.PACK_AB R12, R12, R13 ;  /* 0x0000000d0c0c723e */ /* 0x000fe400000000ff */
[----:B------:R-:W-:Y:S01]  /*1c620*/  F2FP.F16.F32.PACK_AB R13, R14, R17 ;  /* 0x000000110e0d723e */ /* 0x000fe200000000ff */
[-C--:B------:R-:W-:Y:S01]  /*1c630*/  FFMA R18, R20, R0.reuse, R31 ;  /* 0x0000000014127223 */ /* 0x080fe2000000001f */
[-C--:B------:R-:W-:Y:S01]  /*1c640*/  FFMA R20, R26, R0.reuse, R35 ;  /* 0x000000001a147223 */ /* 0x080fe20000000023 */
[----:B------:R-:W-:Y:S01]  /*1c650*/  HADD2.F32 R26, -RZ, R6.H0_H0 ;  /* 0x20000006ff1a7230 */ /* 0x000fe20000004100 */
[----:B------:R-:W-:Y:S02]  /*1c660*/  F2FP.F16.F32.PACK_AB R14, R16, R21 ;  /* 0x00000015100e723e */ /* 0x000fe400000000ff */
[----:B------:R-:W-:Y:S02]  /*1c670*/  F2FP.F16.F32.PACK_AB R15, R18, R29 ;  /* 0x0000001d120f723e */ /* 0x000fe400000000ff */
[-C--:B------:R-:W-:Y:S01]  /*1c680*/  FFMA R41, R26, R0.reuse, R41 ;  /* 0x000000001a297223 */ /* 0x080fe20000000029 */
[-C--:B------:R-:W-:Y:S01]  /*1c690*/  FFMA R26, R28, R0.reuse, R43 ;  /* 0x000000001c1a7223 */ /* 0x080fe2000000002b */
[----:B------:R-:W-:Y:S01]  /*1c6a0*/  FFMA R28, R32, R0, R47 ;  /* 0x00000000201c7223 */ /* 0x000fe2000000002f */
[----:B------:R-:W-:Y:S01]  /*1c6b0*/  F2FP.F16.F32.PACK_AB R36, R20, R33 ;  /* 0x000000211424723e */ /* 0x000fe200000000ff */
[----:B------:R1:W-:Y:S01]  /*1c6c0*/  STSM.16.MT88.4 [R3+0x30000], R12 ;  /* 0x0300000c03007844 */ /* 0x0003e20000004200 */
        /* <DEDUP_REMOVED lines=18> */
.L_x_210:
[----:B------:R-:W-:Y:S05]  /*1c7f0*/  BSYNC B0 ;  /* 0x0000000000007941 */ /* 0x000fea0003800000 */
.L_x_209:
[----:B------:R-:W-:Y:S06]  /*1c800*/  BAR.SYNC.DEFER_BLOCKING 0x1, 0x80 ;  /* 0x0042000000007b1d */ /* 0x000fec0000010000 */
[----:B------:R-:W-:Y:S05]  /*1c810*/  @!P0 BRA `(.L_x_211) ;  /* 0x0000000000048947 */ /* 0x000fea0003800000 */
[----:B------:R-:W-:Y:S01]  /*1c820*/  BPT.TRAP 0x1 ;  /* 0x000000040000795c */ /* 0x000fe20000300000 */
.L_x_211:
[----:B------:R-:W-:Y:S01]  /*1c830*/  SYNCS.ARRIVE.TRANS64.RED.A1T0 RZ, [UR7], RZ ;  /* 0x000000ffffff79a7 */ /* 0x000fe20008100407 */
[----:B------:R-:W-:Y:S05]  /*1c840*/  @!P0 BRA `(.L_x_212) ;  /* 0x0000000000048947 */ /* 0x000fea0003800000 */
[----:B------:R-:W-:Y:S01]  /*1c850*/  BPT.TRAP 0x1 ;  /* 0x000000040000795c */ /* 0x000fe20000300000 */
.L_x_212:
[----:B------:R-:W2:Y:S02]  /*1c860*/  SYNCS.PHASECHK.TRANS64.TRYWAIT P3, [UR47+0x344e8], R25 ;  /* 0x0344e819ff0075a7 */ /* 0x000ea4000806016f */
[----:B--2---:R-:W-:Y:S05]  /*1c870*/  @!P3 BRA `(.L_x_213) ;  /* 0x000000a000e8b947 */ /* 0x004fea0003800000 */
.L_x_573:
        /* <DEDUP_REMOVED lines=93> */
.L_x_215:
[----:B------:R-:W-:Y:S05]  /*1ce50*/  BSYNC B0 ;  /* 0x0000000000007941 */ /* 0x000fea0003800000 */
.L_x_214:
[----:B------:R-:W-:Y:S06]  /*1ce60*/  BAR.SYNC.DEFER_BLOCKING 0x1, 0x80 ;  /* 0x0042000000007b1d */ /* 0x000fec0000010000 */
[----:B------:R-:W-:Y:S05]  /*1ce70*/  @!P0 BRA `(.L_x_216) ;  /* 0x0000000000048947 */ /* 0x000fea0003800000 */
[----:B------:R-:W-:Y:S01]  /*1ce80*/  BPT.TRAP 0x1 ;  /* 0x000000040000795c */ /* 0x000fe20000300000 */
.L_x_216:
[----:B------:R-:W-:Y:S01]  /*1ce90*/  SYNCS.ARRIVE.TRANS64.RED.A1T0 RZ, [UR4], RZ ;  /* 0x000000ffffff79a7 */ /* 0x000fe20008100404 */
[----:B------:R-:W-:Y:S05]  /*1cea0*/  @!P0 BRA `(.L_x_217) ;  /* 0x0000000000048947 */ /* 0x000fea0003800000 */
[----:B------:R-:W-:Y:S01]  /*1ceb0*/  BPT.TRAP 0x1 ;  /* 0x000000040000795c */ /* 0x000fe20000300000 */
.L_x_217:
[----:B------:R-:W2:Y:S02]  /*1cec0*/  SYNCS.PHASECHK.TRANS64.TRYWAIT P3, [UR47+0x344f0], R25 ;  /* 0x0344f019ff0075a7 */ /* 0x000ea4000806016f */
[----:B--2---:R-:W-:Y:S05]  /*1ced0*/  @!P3 BRA `(.L_x_218) ;  /* 0x0000009c0068b947 */ /* 0x004fea0003800000 */
.L_x_574:
        /* <DEDUP_REMOVED lines=93> */
.L_x_220:
[----:B------:R-:W-:Y:S05]  /*1d4b0*/  BSYNC B0 ;  /* 0x0000000000007941 */ /* 0x000fea0003800000 */
.L_x_219:
[----:B------:R-:W-:Y:S06]  /*1d4c0*/  BAR.SYNC.DEFER_BLOCKING 0x1, 0x80 ;  /* 0x0042000000007b1d */ /* 0x000fec0000010000 */
[----:B------:R-:W-:Y:S05]  /*1d4d0*/  @!P0 BRA `(.L_x_221) ;  /* 0x0000000000048947 */ /* 0x000fea0003800000 */
[----:B------:R-:W-:Y:S01]  /*1d4e0*/  BPT.TRAP 0x1 ;  /* 0x000000040000795c */ /* 0x000fe20000300000 */
.L_x_221:
[----:B------:R-:W-:Y:S01]  /*1d4f0*/  SYNCS.ARRIVE.TRANS64.RED.A1T0 RZ, [UR5], RZ ;  /* 0x000000ffffff79a7 */ /* 0x000fe20008100405 */
[----:B------:R-:W-:Y:S05]  /*1d500*/  @!P0 BRA `(.L_x_222) ;  /* 0x0000000000048947 */ /* 0x000fea0003800000 */
[----:B------:R-:W-:Y:S01]  /*1d510*/  BPT.TRAP 0x1 ;  /* 0x000000040000795c */ /* 0x000fe20000300000 */
.L_x_222:
[----:B------:R-:W2:Y:S02]  /*1d520*/  SYNCS.PHASECHK.TRANS64.TRYWAIT P3, [UR47+0x344f8], R25 ;  /* 0x0344f819ff0075a7 */ /* 0x000ea4000806016f */
[----:B--2---:R-:W-:Y:S05]  /*1d530*/  @!P3 BRA `(.L_x_223) ;  /* 0x0000009400e8b947 */ /* 0x004fea0003800000 */
.L_x_575:
[----:B------:R-:W-:Y:S05]  /*1d540*/  @P1 WARPSYNC.ALL ;  /* 0x0000000000001948 */ /* 0x000fea0003800000 */
[----:B------:R-:W2:Y:S01]  /*1d550*/  @P1 LDSM.16.MT88.4 R8, [R3+0x33000] ;  /* 0x033000000308183b */ /* 0x000ea20000004200 */
[-C--:B------:R-:W-:Y:S01]  /*1d560*/  FMUL R136, R136, R2.reuse ;  /* 0x0000000288887220 */ /* 0x080fe20000400000 */
[-C--:B-1----:R-:W-:Y:S01]  /*1d570*/  FMUL R12, R137, R2.reuse ;  /* 0x00000002890c7220 */ /* 0x082fe20000400000 */
        /* <DEDUP_REMOVED lines=35> */
[--C-:B------:R-:W-:Y:S02]  /*1d7b0*/  HADD2.F32 R27, -RZ, R4.reuse.H0_H0 ;  /* 0x20000004ff1b7230 */ /* 0x100fe40000004100 */
[-C--:B------:R-:W-:Y:S01]  /*1d7c0*/  FFMA R31, R31, R0.reuse, R146 ;  /* 0x000000001f1f7223 */ /* 0x080fe20000000092 */
[----:B------:R-:W-:Y:S02]  /*1d7d0*/  HADD2.F32 R29, -RZ, R4.H1_H1 ;  /* 0x30000004ff1d7230 */ /* 0x000fe40000004100 */
[-C--:B------:R-:W-:Y:S01]  /*1d7e0*/  FFMA R37, R37, R0.reuse, R150 ;  /* 0x0000000025257223 */ /* 0x080fe20000000096 */
[----:B------:R-:W-:Y:S02]  /*1d7f0*/  HADD2.F32 R5, -RZ, R5.H1_H1 ;  /* 0x30000005ff057230 */ /* 0x000fe40000004100 */
        /* <DEDUP_REMOVED lines=33> */
.L_x_225:
[----:B------:R-:W-:Y:S05]  /*1da10*/  BSYNC B0 ;  /* 0x0000000000007941 */ /* 0x000fea0003800000 */
.L_x_224:
[----:B------:R-:W-:Y:S06]  /*1da20*/  BAR.SYNC.DEFER_BLOCKING 0x1, 0x80 ;  /* 0x0042000000007b1d */ /* 0x000fec0000010000 */
[----:B------:R-:W-:Y:S05]  /*1da30*/  @!P0 BRA `(.L_x_226) ;  /* 0x0000000000048947 */ /* 0x000fea0003800000 */
[----:B------:R-:W-:Y:S01]  /*1da40*/  BPT.TRAP 0x1 ;  /* 0x000000040000795c */ /* 0x000fe20000300000 */
.L_x_226:
[----:B------:R-:W-:Y:S01]  /*1da50*/  UISETP.NE.AND UP0, UPT, UR53, 0x3, UPT ;  /* 0x000000033500788c */ /* 0x000fe2000bf05270 */
[----:B------:R-:W-:Y:S05]  /*1da60*/  SYNCS.ARRIVE.TRANS64.RED.A1T0 RZ, [UR6], RZ ;  /* 0x000000ffffff79a7 */ /* 0x000fea0008100406 */
[----:B------:R-:W-:-:S13]  /*1da70*/  PLOP3.LUT P1, PT, PT, PT, UP0, 0x80, 0x0 ;  /* 0x000000000000781c */ /* 0x000fda0003f2f008 */
[----:B------:R-:W-:Y:S05]  /*1da80*/  @!P1 BRA `(.L_x_227) ;  /* 0x0000000000049947 */ /* 0x000fea0003800000 */
[----:B------:R-:W-:Y:S01]  /*1da90*/  BPT.TRAP 0x1 ;  /* 0x000000040000795c */ /* 0x000fe20000300000 */
.L_x_227:
[----:B------:R-:W2:Y:S01]  /*1daa0*/  LDL R2, [R1+0x600] ;  /* 0x0006000001027983 */ /* 0x000ea20000100800 */
[----:B------:R-:W-:Y:S02]  /*1dab0*/  SHF.L.U32 R0, R153, 0x1f, RZ ;  /* 0x0000001f99007819 */ /* 0x000fe400000006ff */
[C---:B--2---:R-:W-:Y:S02]  /*1dac0*/  R2UR UR4, R2.reuse ;  /* 0x00000000020472ca */ /* 0x044fe400000e0000 */
[----:B------:R-:W-:-:S11]  /*1dad0*/  LEA R19, R2, UR47, 0x4 ;  /* 0x0000002f02137c11 */ /* 0x000fd6000f8e20ff */
[----:B------:R-:W-:-:S09]  /*1dae0*/  ULEA UR4, UR4, UR47, 0x3 ;  /* 0x0000002f04047291 */ /* 0x000fd2000f8e183f */
[----:B------:R-:W2:Y:S02]  /*1daf0*/  SYNCS.PHASECHK.TRANS64.TRYWAIT P2, [UR4+0x34400], R0 ;  /* 0x03440000ff0075a7 */ /* 0x000ea40008040144 */
[----:B--2---:R-:W-:Y:S05]  /*1db00*/  @!P2 BRA `(.L_x_228) ;  /* 0x00000090008ca947 */ /* 0x004fea0003800000 */
.L_x_576:
[----:B------:R-:W2:Y:S01]  /*1db10*/  LDS.128 R16, [R19+0x34550] ;  /* 0x0345500013107984 */ /* 0x000ea20000000c00 */
        /* <DEDUP_REMOVED lines=8> */
.L_x_229:
[----:B-1----:R-:W4:Y:S01]  /*1dba0*/  LDL.LU R0, [R1+0x600] ;  /* 0x0006000001007983 */ /* 0x002f220000300800 */
[----:B------:R-:W-:Y:S01]  /*1dbb0*/  UIADD3 UR4, UR4, 0x34440, URZ ;  /* 0x0003444004047890 */ /* 0x000fe2000fffe03f */
[----:B--2---:R-:W-:Y:S02]  /*1dbc0*/  ISETP.NE.AND P3, PT, R19, RZ, PT ;  /* 0x000000ff1300720c */ /* 0x004fe40003f65270 */
[----:B------:R-:W-:Y:S01]  /*1dbd0*/  MOV R19, RZ ;  /* 0x000000ff00137202 */ /* 0x000fe20000000f00 */
[----:B------:R-:W-:-:S09]  /*1dbe0*/  UPRMT UR4, UR57, 0x654, UR4 ;  /* 0x0000065439047896 */ /* 0x000fd20008000004 */
[----:B---3--:R-:W-:Y:S01]  /*1dbf0*/  SYNCS.ARRIVE.TRANS64.RED.A1T0 RZ, [UR4], RZ ;  /* 0x000000ffffff79a7 */ /* 0x008fe20008100404 */
[----:B----4-:R-:W-:-:S05]  /*1dc00*/  VIADD R0, R0, 0x1 ;  /* 0x0000000100007836 */ /* 0x010fca0000000000 */
[----:B------:R-:W-:-:S04]  /*1dc10*/  ISETP.NE.AND P2, PT, R0, 0x8, PT ;  /* 0x000000080000780c */ /* 0x000fc80003f45270 */
[----:B------:R-:W-:Y:S02]  /*1dc20*/  SEL R4, R0, RZ, P2 ;  /* 0x000000ff00047207 */ /* 0x000fe40001000000 */
[----:B------:R-:W-:-:S03]  /*1dc30*/  SEL R2, RZ, 0x1, P2 ;  /* 0x00000001ff027807 */ /* 0x000fc60001000000 */
[----:B------:R1:W-:Y:S01]  /*1dc40*/  STL [R1+0x600], R4 ;  /* 0x0006000401007387 */ /* 0x0003e20000100800 */
[----:B------:R-:W-:Y:S01]  /*1dc50*/  LOP3.LUT R153, R153, R2, RZ, 0x3c, !PT ;  /* 0x0000000299997212 */ /* 0x000fe200078e3cff */
[----:B------:R-:W-:Y:S06]  /*1dc60*/  @!P3 BRA `(.L_x_230) ;  /* 0x0000000000bcb947 */ /* 0x000fec0003800000 */
[----:B------:R-:W2:Y:S02]  /*1dc70*/  LDC.64 R2, c[0x0][0x290] ;  /* 0x0000a400ff027b82 */ /* 0x000ea40000000a00 */
[----:B--2---:R-:W-:-:S06]  /*1dc80*/  IMAD.WIDE R2, R18, 0xc, R2 ;  /* 0x0000000c12027825 */ /* 0x004fcc00078e0202 */
[----:B------:R-:W2:Y:S02]  /*1dc90*/  LDG.E R2, desc[UR38][R2.64+0x8] ;  /* 0x0000082602027981 */ /* 0x000ea4000c1e1900 */
[----:B--2---:R-:W-:-:S13]  /*1dca0*/  R2UR UR4, R2 ;  /* 0x00000000020472ca */ /* 0x004fda00000e0000 */
[----:B------:R-:W-:-:S04]  /*1dcb0*/  UIADD3 UR4, UR4, 0x3f, URZ ;  /* 0x0000003f04047890 */ /* 0x000fc8000fffe03f */
[----:B------:R-:W-:-:S04]  /*1dcc0*/  USHF.R.S32.HI UR5, URZ, 0x1f, UR4 ;  /* 0x0000001f3f057899 */ /* 0x000fc80008011404 */
[----:B------:R-:W-:-:S04]  /*1dcd0*/  ULEA.HI UR5, UR5, UR4, URZ, 0x6 ;  /* 0x0000000405057291 */ /* 0x000fc8000f8f303f */
[----:B------:R-:W-:-:S04]  /*1dce0*/  USHF.R.S32.HI UR5, URZ, 0x6, UR5 ;  /* 0x000000063f057899 */ /* 0x000fc80008011405 */
[----:B------:R-:W-:Y:S02]  /*1dcf0*/  UIADD3 UR41, UR41, UR5, URZ ;  /* 0x0000000529297290 */ /* 0x000fe4000fffe03f */
[----:B------:R-:W-:Y:S02]  /*1dd00*/  UISETP.GE.U32.AND UP1, UPT, UR5, 0x6, UPT ;  /* 0x000000060500788c */ /* 0x000fe4000bf26070 */
[----:B------:R-:W-:-:S04]  /*1dd10*/  UISETP.GT.U32.AND UP0, UPT, UR41, 0x5, UPT ;  /* 0x000000052900788c */ /* 0x000fc8000bf04070 */
[----:B------:R-:W-:-:S04]  /*1dd20*/  UISETP.LT.U32.AND UP0, UPT, UR5, 0x6, UP0 ;  /* 0x000000060500788c */ /* 0x000fc80008701070 */
[----:B------:R-:W-:Y:S02]  /*1dd30*/  USEL UR6, URZ, 0x1, !UP0 ;  /* 0x000000013f067887 */ /* 0x000fe4000c000000 */
[----:B------:R-:W-:Y:S02]  /*1dd40*/  @UP1 UIMAD.WIDE.U32 UR4, UR41, -0x55555555, URZ ;  /* 0xaaaaaaab290418a5 */ /* 0x000fe4000f8e003f */
[----:B------:R-:W-:Y:S02]  /*1dd50*/  ULOP3.LUT UR42, UR42, UR6, URZ, 0x3c, !UPT ;  /* 0x000000062a2a7292 */ /* 0x000fe4000f8e3c3f */
[----:B------:R-:W-:-:S04]  /*1dd60*/  @UP1 USHF.R.U32.HI UR4, URZ, 0x2, UR5 ;  /* 0x000000023f041899 */ /* 0x000fc80008011605 */
[----:B------:R-:W-:Y:S01]  /*1dd70*/  @UP1 ULOP3.LUT UR42, UR42, 0x1, UR4, 0x78, !UPT ;  /* 0x000000012a2a1892 */ /* 0x000fe2000f8e7804 */
[----:B------:R-:W-:Y:S11]  /*1dd80*/  @!P1 BRA `(.L_x_231) ;  /* 0x0000000000049947 */ /* 0x000ff60003800000 */
[----:B------:R-:W-:Y:S01]  /*1dd90*/  BPT.TRAP 0x1 ;  /* 0x000000040000795c */ /* 0x000fe20000300000 */
.L_x_231:
[C---:B------:R-:W-:Y:S02]  /*1dda0*/  R2UR UR4, R4.reuse ;  /* 0x00000000040472ca */ /* 0x040fe400000e0000 */
[----:B------:R-:W-:Y:S02]  /*1ddb0*/  SHF.L.U32 R2, R153, 0x1f, RZ ;  /* 0x0000001f99027819 */ /* 0x000fe400000006ff */
[----:B------:R-:W-:-:S09]  /*1ddc0*/  LEA R0, R4, UR47, 0x4 ;  /* 0x0000002f04007c11 */ /* 0x000fd2000f8e20ff */
[----:B------:R-:W-:-:S09]  /*1ddd0*/  ULEA UR4, UR4, UR47, 0x3 ;  /* 0x0000002f04047291 */ /* 0x000fd2000f8e183f */
[----:B------:R-:W2:Y:S02]  /*1dde0*/  SYNCS.PHASECHK.TRANS64.TRYWAIT P2, [UR4+0x34400], R2 ;  /* 0x03440002ff0075a7 */ /* 0x000ea40008040144 */
[----:B--2---:R-:W-:Y:S05]  /*1ddf0*/  @!P2 BRA `(.L_x_232) ;  /* 0x0000008c00e8a947 */ /* 0x004fea0003800000 */
.L_x_577:
[----:B------:R3:W4:Y:S01]  /*1de00*/  LDS.128 R16, [R0+0x34550] ;  /* 0x0345500000107984 */ /* 0x0007220000000c00 */
[----:B------:R-:W-:Y:S01]  /*1de10*/  @!PT LDS RZ, [RZ] ;  /* 0x00000000fffff984 */ /* 0x000fe20000000800 */
[----:B------:R-:W-:Y:S01]  /*1de20*/  @!PT LDS RZ, [RZ] ;  /* 0x00000000fffff984 */ /* 0x000fe20000000800 */
[----:B------:R-:W-:Y:S01]  /*1de30*/  @!PT LDS RZ, [RZ] ;  /* 0x00000000fffff984 */ /* 0x000fe20000000800 */
[----:B------:R-:W-:Y:S01]  /*1de40*/  @!PT LDS RZ, [RZ] ;  /* 0x00000000fffff984 */ /* 0x000fe20000000800 */
[----:B------:R5:W-:Y:S06]  /*1de50*/  MEMBAR.ALL.CTA ;  /* 0x0000000000007992 */ /* 0x000bec0000008000 */
[----:B-----5:R-:W1:Y:S01]  /*1de60*/  FENCE.VIEW.ASYNC.S ;  /* 0x00000000000073c6 */ /* 0x020e620000000000 */
[----:B---3--:R-:W-:Y:S05]  /*1de70*/  @!P1 BRA `(.L_x_233) ;  /* 0x0000000000049947 */ /* 0x008fea0003800000 */
[----:B------:R-:W-:Y:S01]  /*1de80*/  BPT.TRAP 0x1 ;  /* 0x000000040000795c */ /* 0x000fe20000300000 */
.L_x_233:
[----:B------:R-:W3:Y:S01]  /*1de90*/  LDL.LU R0, [R1+0x600] ;  /* 0x0006000001007983 */ /* 0x000ee20000300800 */
[----:B------:R-:W-:-:S04]  /*1dea0*/  UIADD3 UR4, UR4, 0x34440, URZ ;  /* 0x0003444004047890 */ /* 0x000fc8000fffe03f */
[----:B------:R-:W-:-:S09]  /*1deb0*/  UPRMT UR4, UR57, 0x654, UR4 ;  /* 0x0000065439047896 */ /* 0x000fd20008000004 */
[----:B-1----:R-:W-:Y:S01]  /*1dec0*/  SYNCS.ARRIVE.TRANS64.RED.A1T0 RZ, [UR4], RZ ;  /* 0x000000ffffff79a7 */ /* 0x002fe20008100404 */
[----:B------:R-:W-:-:S04]  /*1ded0*/  UIMAD.WIDE.U32 UR4, UR41, -0x55555555, URZ ;  /* 0xaaaaaaab290478a5 */ /* 0x000fc8000f8e003f */
[----:B------:R-:W-:-:S04]  /*1dee0*/  USHF.R.U32.HI UR4, URZ, 0x2, UR5 ;  /* 0x000000023f047899 */ /* 0x000fc80008011605 */
[----:B------:R-:W-:Y:S01]  /*1def0*/  UIMAD UR41, UR4, -0x6, UR41 ;  /* 0xfffffffa042978a4 */ /* 0x000fe2000f8e0229 */
[----:B---3--:R-:W-:-:S04]  /*1df00*/  IADD3 R0, R0, 0x1, RZ ;  /* 0x0000000100007810 */ /* 0x008fc80007ffe0ff */
[----:B------:R-:W-:-:S04]  /*1df10*/  ISETP.NE.AND P1, PT, R0, 0x8, PT ;  /* 0x000000080000780c */ /* 0x000fc80003f25270 */
[----:B------:R-:W-:Y:S02]  /*1df20*/  SEL R0, R0, RZ, P1 ;  /* 0x000000ff00007207 */ /* 0x000fe40000800000 */
[----:B--2---:R-:W-:-:S03]  /*1df30*/  SEL R2, RZ, 0x1, P1 ;  /* 0x00000001ff027807 */ /* 0x004fc60000800000 */
[----:B------:R2:W-:Y:S01]  /*1df40*/  STL [R1+0x600], R0 ;  /* 0x0006000001007387 */ /* 0x0005e20000100800 */
[----:B------:R-:W-:-:S07]  /*1df50*/  LOP3.LUT R153, R153, R2, RZ, 0x3c, !PT ;  /* 0x0000000299997212 */ /* 0x000fce00078e3cff */
.L_x_230:
[----:B----4-:R-:W-:Y:S02]  /*1df60*/  ISETP.NE.AND P1, PT, R19, RZ, PT ;  /* 0x000000ff1300720c */ /* 0x010fe40003f25270 */
[CC--:B------:R-:W-:Y:S02]  /*1df70*/  ISETP.NE.AND P2, PT, R156.reuse, R18.reuse, PT ;  /* 0x000000129c00720c */ /* 0x0c0fe40003f45270 */
[----:B------:R-:W-:-:S13]  /*1df80*/  ISETP.EQ.OR P3, PT, R156, R18, !P1 ;  /* 0x000000129c00720c */ /* 0x000fda0004f62670 */
[----:B------:R-:W-:Y:S05]  /*1df90*/  @P3 BRA `(.L_x_234) ;  /* 0x0000000000fc3947 */ /* 0x000fea0003800000 */
[----:B------:R-:W-:-:S13]  /*1dfa0*/  ISETP.NE.AND P3, PT, RZ, UR52, PT ;  /* 0x00000034ff007c0c */ /* 0x000fda000bf65270 */
[----:B------:R-:W-:Y:S05]  /*1dfb0*/  @P3 BRA `(.L_x_234) ;  /* 0x0000000000f43947 */ /* 0x000fea0003800000 */
[----:B--2---:R-:W2:Y:S01]  /*1dfc0*/  S2R R0, SR_LANEID ;  /* 0x0000000000007919 */ /* 0x004ea20000000000 */
[----:B------:R-:W-:Y:S01]  /*1dfd0*/  ELECT P3, URZ, PT ;  /* 0x00000000003f782f */ /* 0x000fe20003860000 */
[----:B------:R-:W-:Y:S01]  /*1dfe0*/  BSSY B0, `(.L_x_235) ;  /* 0x000002f000007945 */ /* 0x000fe20003800000 */
[----:B--2---:R-:W-:-:S11]  /*1dff0*/  SHF.L.U32 R15, R0, 0x2, RZ ;  /* 0x00000002000f7819 */ /* 0x004fd600000006ff */
[----:B------:R-:W-:Y:S05]  /*1e000*/  @!P3 BRA `(.L_x_236) ;  /* 0x0000000000b0b947 */ /* 0x000fea0003800000 */
[----:B------:R-:W-:Y:S01]  /*1e010*/  SHF.R.S32.HI R3, RZ, 0x1f, R18 ;  /* 0x0000001fff037819 */ /* 0x000fe20000011412 */
[----:B------:R-:W-:Y:S01]  /*1e020*/  ULDC.64 UR4, c[0x0][0x820] ;  /* 0x0002080000047ab9 */ /* 0x000fe20000000a00 */
[C---:B------:R-:W-:Y:S02]  /*1e030*/  SHF.L.U32 R0, R18.reuse, 0x3, RZ ;  /* 0x0000000312007819 */ /* 0x040fe400000006ff */
[----:B------:R-:W-:Y:S02]  /*1e040*/  SHF.L.U64.HI R8, R18, 0x3, R3 ;  /* 0x0000000312087819 */ /* 0x000fe40000010203 */
[----:B-1----:R-:W-:Y:S01]  /*1e050*/  IADD3 R4, P3, R0, UR4, RZ ;  /* 0x0000000400047c10 */ /* 0x002fe2000ff7e0ff */
[----:B------:R-:W1:Y:S03]  /*1e060*/  LDC.64 R2, c[0x0][0x290] ;  /* 0x0000a400ff027b82 */ /* 0x000e660000000a00 */
[----:B------:R-:W-:Y:S01]  /*1e070*/  IADD3.X R5, R8, UR5, RZ, P3, !PT ;  /* 0x0000000508057c10 */ /* 0x000fe20009ffe4ff */
[----:B------:R-:W-:-:S05]  /*1e080*/  ULDC.64 UR4, c[0x0][0x818] ;  /* 0x0002060000047ab9 */ /* 0x000fca0000000a00 */
[----:B------:R-:W2:Y:S01]  /*1e090*/  LDG.E.64 R4, desc[UR38][R4.64] ;  /* 0x0000002604047981 */ /* 0x000ea2000c1e1b00 */
[----:B-1----:R-:W-:Y:S01]  /*1e0a0*/  IMAD.WIDE R6, R18, 0xc, R2 ;  /* 0x0000000c12067825 */ /* 0x002fe200078e0202 */
[----:B------:R-:W-:Y:S02]  /*1e0b0*/  IADD3 R2, P3, R0, UR4, RZ ;  /* 0x0000000400027c10 */ /* 0x000fe4000ff7e0ff */
[----:B------:R-:W1:Y:S02]  /*1e0c0*/  LDS R0, [UR48+0x1c] ;  /* 0x00001c30ff007984 */ /* 0x000e640008000800 */
[----:B------:R-:W-:Y:S02]  /*1e0d0*/  IADD3.X R3, R8, UR5, RZ, P3, !PT ;  /* 0x0000000508037c10 */ /* 0x000fe40009ffe4ff */
[----:B------:R-:W3:Y:S04]  /*1e0e0*/  LDG.E R12, desc[UR38][R6.64] ;  /* 0x00000026060c7981 */ /* 0x000ee8000c1e1900 */
[----:B------:R4:W5:Y:S04]  /*1e0f0*/  LDG.E R13, desc[UR38][R6.64+0x4] ;  /* 0x00000426060d7981 */ /* 0x000968000c1e1900 */
[----:B------:R-:W5:Y:S01]  /*1e100*/  LDG.E.64 R2, desc[UR38][R2.64] ;  /* 0x0000002602027981 */ /* 0x000f62000c1e1b00 */
[----:B------:R-:W-:-:S03]  /*1e110*/  MOV R8, UR48 ;  /* 0x0000003000087c02 */ /* 0x000fc60008000f00 */
[----:B------:R-:W-:Y:S01]  /*1e120*/  STS [UR48+0x30], RZ ;  /* 0x000030ffff007988 */ /* 0x000fe20008000830 */
[----:B------:R-:W-:Y:S02]  /*1e130*/  SHF.R.U64 R8, R8, 0x4, RZ ;  /* 0x0000000408087819 */ /* 0x000fe400000012ff */
[----:B----4-:R-:W-:-:S03]  /*1e140*/  CS2R R6, SRZ ;  /* 0x0000000000067805 */ /* 0x010fc6000001ff00 */
[----:B------:R-:W-:Y:S04]  /*1e150*/  STS [UR48+0x10], R8 ;  /* 0x00001008ff007988 */ /* 0x000fe80008000830 */
[----:B------:R-:W-:Y:S01]  /*1e160*/  STS [UR48+0x14], R8 ;  /* 0x00001408ff007988 */ /* 0x000fe20008000830 */
[C---:B--2---:R-:W-:Y:S02]  /*1e170*/  SHF.L.U64.HI R11, R4.reuse, 0x1, R5 ;  /* 0x00000001040b7819 */ /* 0x044fe40000010205 */
[----:B------:R-:W-:Y:S02]  /*1e180*/  SHF.L.U32 R10, R4, 0x1, RZ ;  /* 0x00000001040a7819 */ /* 0x000fe400000006ff */
[----:B------:R-:W-:Y:S02]  /*1e190*/  LOP3.LUT R11, R11, 0x1fffffff, RZ, 0xc0, !PT ;  /* 0x1fffffff0b0b7812 */ /* 0x000fe400078ec0ff */
[----:B------:R-:W-:-:S02]  /*1e1a0*/  LOP3.LUT R10, R10, 0xfffffffe, RZ, 0xc0, !PT ;  /* 0xfffffffe0a0a7812 */ /* 0x000fc400078ec0ff */
[--C-:B------:R-:W-:Y:S02]  /*1e1b0*/  SHF.R.U32.HI R5, RZ, 0x4, R11.reuse ;  /* 0x00000004ff057819 */ /* 0x100fe4000001160b */
[----:B------:R-:W-:Y:S02]  /*1e1c0*/  SHF.R.U64 R10, R10, 0x4, R11 ;  /* 0x000000040a0a7819 */ /* 0x000fe4000000120b */
[----:B-1----:R-:W-:-:S03]  /*1e1d0*/  LOP3.LUT R0, R0, 0xf, R5, 0xb8, !PT ;  /* 0x0000000f00007812 */ /* 0x002fc600078eb805 */
[----:B------:R-:W-:Y:S04]  /*1e1e0*/  STS [UR48+0xc], R10 ;  /* 0x00000c0aff007988 */ /* 0x000fe80008000830 */
[----:B------:R-:W-:Y:S01]  /*1e1f0*/  STS [UR48+0x1c], R0 ;  /* 0x00001c00ff007988 */ /* 0x000fe20008000830 */
[----:B---3--:R-:W-:-:S03]  /*1e200*/  IADD3 R4, R12, -0x1, RZ ;  /* 0xffffffff0c047810 */ /* 0x008fc60007ffe0ff */
[----:B------:R-:W1:Y:S04]  /*1e210*/  LDS R5, [UR48+0x1c] ;  /* 0x00001c30ff057984 */ /* 0x000e680008000800 */
[----:B-----5:R-:W-:Y:S01]  /*1e220*/  STS.64 [UR48], R2 ;  /* 0x00000002ff007988 */ /* 0x020fe20008000a30 */
[----:B-1----:R-:W-:-:S05]  /*1e230*/  LOP3.LUT R5, R5, 0xf0, RZ, 0xb8, !PT ;  /* 0x000000f005057812 */ /* 0x002fca00078eb8ff */
[----:B------:R1:W-:Y:S04]  /*1e240*/  STS [UR48+0x1c], R5 ;  /* 0x00001c05ff007988 */ /* 0x0003e80008000830 */
[----:B------:R-:W2:Y:S01]  /*1e250*/  LDS R9, [UR48+0x1c] ;  /* 0x00001c30ff097984 */ /* 0x000ea20008000800 */
[----:B-1----:R-:W-:-:S05]  /*1e260*/  VIADD R5, R13, 0xffffffff ;  /* 0xffffffff0d057836 */ /* 0x002fca0000000000 */
[----:B------:R-:W-:Y:S01]  /*1e270*/  STS.128 [UR48+0x20], R4 ;  /* 0x00002004ff007988 */ /* 0x000fe20008000c30 */
[----:B--2---:R-:W-:-:S05]  /*1e280*/  LOP3.LUT R9, R9, 0xf00, RZ, 0xb8, !PT ;  /* 0x00000f0009097812 */ /* 0x004fca00078eb8ff */
[----:B------:R-:W-:Y:S04]  /*1e290*/  STS.64 [UR48+0x18], R8 ;  /* 0x00001808ff007988 */ /* 0x000fe80008000a30 */
[----:B------:R-:W1:Y:S02]  /*1e2a0*/  LDS R14, [UR48+0x1c] ;  /* 0x00001c30ff0e7984 */ /* 0x000e640008000800 */
[----:B-1----:R-:W-:-:S05]  /*1e2b0*/  LOP3.LUT R0, R14, 0xf000, RZ, 0xb8, !PT ;  /* 0x0000f0000e007812 */ /* 0x002fca00078eb8ff */
[----:B------:R2:W-:Y:S02]  /*1e2c0*/  STS [UR48+0x1c], R0 ;  /* 0x00001c00ff007988 */ /* 0x0005e40008000830 */
.L_x_236:
[----:B------:R-:W-:Y:S05]  /*1e2d0*/  BSYNC B0 ;  /* 0x0000000000007941 */ /* 0x000fea0003800000 */
.L_x_235:
[----:B------:R-:W-:Y:S01]  /*1e2e0*/  NOP ;  /* 0x0000000000007918 */ /* 0x000fe20000000000 */
[----:B------:R3:W4:Y:S01]  /*1e2f0*/  LDS R5, [R15+UR48] ;  /* 0x000000300f057984 */ /* 0x0007220008000800 */
[----:B------:R-:W-:Y:S02]  /*1e300*/  ELECT P3, URZ, PT ;  /* 0x00000000003f782f */ /* 0x000fe40003860000 */
[----:B------:R-:W-:Y:S01]  /*1e310*/  IADD3 R2, P4, R15, UR36, RZ ;  /* 0x000000240f027c10 */ /* 0x000fe2000ff9e0ff */
[----:B------:R-:W-:Y:S03]  /*1e320*/  BSSY B0, `(.L_x_237) ;  /* 0x0000005000007945 */ /* 0x000fe60003800000 */
[----:B------:R-:W-:-:S07]  /*1e330*/  IADD3.X R3, RZ, UR37, RZ, P4, !PT ;  /* 0x00000025ff037c10 */ /* 0x000fce000a7fe4ff */
[----:B---3--:R-:W-:Y:S05]  /*1e340*/  @!P3 BRA `(.L_x_238) ;  /* 0x000000000008b947 */ /* 0x008fea0003800000 */
[----:B------:R0:W-:Y:S01]  /*1e350*/  UTMACMDFLUSH ;  /* 0x00000000000079b7 */ /* 0x0001e20000000000 */
[----:B------:R-:W-:-:S04]  /*1e360*/  DEPBAR.LE SB0, 0x0 ;  /* 0x000080000000791a */ /* 0x000fc80000000000 */
.L_x_238:
[----:B------:R-:W-:Y:S05]  /*1e370*/  BSYNC B0 ;  /* 0x0000000000007941 */ /* 0x000fea0003800000 */
.L_x_237:
[----:B----4-:R3:W5:Y:S02]  /*1e380*/  ATOMG.E.EXCH.STRONG.GPU PT, RZ, [R2], R5 ;  /* 0x0000000502ff73a8 */ /* 0x01076400041ee100 */
.L_x_234:
[----:B------:R-:W-:-:S04]  /*1e390*/  DEPBAR.LE SB0, 0x0 ;  /* 0x000080000000791a */ /* 0x000fc80000000000 */
[----:B------:R-:W-:Y:S05]  /*1e3a0*/  @!P0 BRA `(.L_x_239) ;  /* 0x0000000000048947 */ /* 0x000fea0003800000 */
[----:B------:R-:W-:Y:S01]  /*1e3b0*/  BPT.TRAP 0x1 ;  /* 0x000000040000795c */ /* 0x000fe20000300000 */
.L_x_239:
[----:B--2---:R-:W-:Y:S01]  /*1e3c0*/  MOV R0, UR54 ;  /* 0x0000003600007c02 */ /* 0x004fe20008000f00 */
[----:B-----5:R-:W-:Y:S01]  /*1e3d0*/  SYNCS.ARRIVE.TRANS64.RED.A1T0 RZ, [UR7], RZ ;  /* 0x000000ffffff79a7 */ /* 0x020fe20008100407 */
[----:B------:R-:W-:Y:S02]  /*1e3e0*/  SEL R7, RZ, 0x1, !P2 ;  /* 0x00000001ff077807 */ /* 0x000fe40005000000 */
[----:B------:R-:W-:Y:S01]  /*1e3f0*/  LOP3.LUT R154, R154, 0x1, RZ, 0x3c, !PT ;  /* 0x000000019a9a7812 */ /* 0x000fe200078e3cff */
[----:B------:R2:W-:Y:S01]  /*1e400*/  SYNCS.ARRIVE.TRANS64.A1T0 RZ, [R0+UR50], RZ ;  /* 0x000000ff00ff79a7 */ /* 0x0005e20008100032 */
[----:B------:R-:W-:Y:S05]  /*1e410*/  @P1 BRA `(.L_x_240) ;  /* 0xfffffe5800801947 */ /* 0x000fea000383ffff */
[----:B------:R-:W-:Y:S05]  /*1e420*/  EXIT ;  /* 0x000000000000794d */ /* 0x000fea0003800000 */
.L_x_27:
[----:B------:R-:W-:-:S08]  /*1e430*/  NOP ;  /* 0x0000000000007918 */ /* 0x000fd00000000000 */
[----:B-1--45:R-:W1:-:S00]  /*1e440*/  USETMAXREG.DEALLOC.CTAPOOL 0x28 ;  /* 0x00000028000079c8 */ /* 0x032e4000080e0500 */
[----:B------:R-:W-:-:S06]  /*1e450*/  UISETP.NE.AND UP1, UPT, UR52, 0x3, UPT ;  /* 0x000000033400788c */ /* 0x000fcc000bf25270 */
[----:B------:R-:W-:-:S13]  /*1e460*/  PLOP3.LUT P1, PT, PT, PT, UP1, 0x80, 0x0 ;  /* 0x000000000000781c */ /* 0x000fda0003f2f018 */
[----:B-1----:R-:W-:Y:S05]  /*1e470*/  @!P1 BRA `(.L_x_241) ;  /* 0x0000005400cc9947 */ /* 0x002fea0003800000 */
[----:B------:R-:W-:-:S13]  /*1e480*/  ISETP.NE.AND P0, PT, RZ, UR52, PT ;  /* 0x00000034ff007c0c */ /* 0x000fda000bf05270 */
[----:B------:R-:W-:Y:S05]  /*1e490*/  @!P0 BRA `(.L_x_242) ;  /* 0x0000003800ac8947 */ /* 0x000fea0003800000 */
[----:B------:R-:W-:-:S06]  /*1e4a0*/  UISETP.NE.AND UP0, UPT, UR52, 0x2, UPT ;  /* 0x000000023400788c */ /* 0x000fcc000bf05270 */
[----:B------:R-:W-:-:S13]  /*1e4b0*/  PLOP3.LUT P0, PT, PT, PT, UP0, 0x80, 0x0 ;  /* 0x000000000000781c */ /* 0x000fda0003f0f008 */
[----:B--2---:R-:W-:Y:S05]  /*1e4c0*/  @P0 EXIT ;  /* 0x000000000000094d */ /* 0x004fea0003800000 */
[----:B------:R-:W1:Y:S01]  /*1e4d0*/  S2UR UR4, SR_CTAID.Y ;  /* 0x00000000000479c3 */ /* 0x000e620000002600 */
[----:B------:R-:W-:Y:S01]  /*1e4e0*/  ELECT P0, URZ, PT ;  /* 0x00000000003f782f */ /* 0x000fe20003800000 */
[----:B------:R-:W-:Y:S01]  /*1e4f0*/  BSSY B0, `(.L_x_243) ;  /* 0x000001f000007945 */ /* 0x000fe20003800000 */
[----:B-1----:R-:W-:-:S11]  /*1e500*/  UIMAD UR4, UR4, UR60, UR58 ;  /* 0x0000003c040472a4 */ /* 0x002fd6000f8e023a */
[----:B------:R-:W-:Y:S05]  /*1e510*/  @!P0 BRA `(.L_x_244) ;  /* 0x0000000000708947 */ /* 0x000fea0003800000 */
[----:B------:R1:W-:Y:S01]  /*1e520*/  STL [R1+0x604], R13 ;  /* 0x0006040d01007387 */ /* 0x0003e20000100800 */
[----:B------:R-:W2:Y:S01]  /*1e530*/  LDC.64 R14, c[0x0][0x618] ;  /* 0x00018600ff0e7b82 */ /* 0x000ea20000000a00 */
[----:B------:R-:W-:Y:S02]  /*1e540*/  UMOV UR5, 0x400 ;  /* 0x0000040000057882 */ /* 0x000fe40000000000 */
[----:B------:R-:W-:-:S05]  /*1e550*/  ULEA UR5, UR49, UR5, 0x18 ;  /* 0x0000000531057291 */ /* 0x000fca000f8ec03f */
[----:B------:R-:W3:Y:S08]  /*1e560*/  LDC.64 R4, c[0x0][0x600] ;  /* 0x00018000ff047b82 */ /* 0x000ef00000000a00 */
[----:B-1----:R-:W2:Y:S08]  /*1e570*/  LDC.64 R12, c[0x0][0x610] ;  /* 0x00018400ff0c7b82 */ /* 0x002eb00000000a00 */
[----:B------:R-:W3:Y:S08]  /*1e580*/  LDC.64 R6, c[0x0][0x608] ;  /* 0x00018200ff067b82 */ /* 0x000ef00000000a00 */
[----:B------:R-:W1:Y:S01]  /*1e590*/  LDC.64 R32, c[0x0][0x620] ;  /* 0x00018800ff207b82 */ /* 0x000e620000000a00 */
[----:B--2---:R2:W-:Y:S07]  /*1e5a0*/  STS.128 [UR5+0x34710], R12 ;  /* 0x0347100cff007988 */ /* 0x0045ee0008000c05 */
[----:B------:R-:W1:Y:S01]  /*1e5b0*/  LDC.64 R34, c[0x0][0x628] ;  /* 0x00018a00ff227b82 */ /* 0x000e620000000a00 */
[----:B---3--:R3:W-:Y:S07]  /*1e5c0*/  STS.128 [UR5+0x34700], R4 ;  /* 0x03470004ff007988 */ /* 0x0087ee0008000c05 */
[----:B------:R-:W4:Y:S01]  /*1e5d0*/  LDC.64 R28, c[0x0][0x630] ;  /* 0x00018c00ff1c7b82 */ /* 0x000f220000000a00 */
[----:B--2---:R2:W5:Y:S07]  /*1e5e0*/  LDL.LU R13, [R1+0x604] ;  /* 0x00060400010d7983 */ /* 0x00456e0000300800 */
[----:B------:R-:W4:Y:S08]  /*1e5f0*/  LDC.64 R30, c[0x0][0x638] ;  /* 0x00018e00ff1e7b82 */ /* 0x000f300000000a00 */
[----:B------:R-:W2:Y:S08]  /*1e600*/  LDC.64 R24, c[0x0][0x640] ;  /* 0x00019000ff187b82 */ /* 0x000eb00000000a00 */
[----:B------:R-:W2:Y:S08]  /*1e610*/  LDC.64 R26, c[0x0][0x648] ;  /* 0x00019200ff1a7b82 */ /* 0x000eb00000000a00 */
[----:B------:R-:W2:Y:S08]  /*1e620*/  LDC.64 R20, c[0x0][0x650] ;  /* 0x00019400ff147b82 */ /* 0x000eb00000000a00 */
[----:B------:R-:W2:Y:S08]  /*1e630*/  LDC.64 R22, c[0x0][0x658] ;  /* 0x00019600ff167b82 */ /* 0x000eb00000000a00 */
[----:B------:R-:W2:Y:S08]  /*1e640*/  LDC.64 R8, c[0x0][0x660] ;  /* 0x00019800ff087b82 */ /* 0x000eb00000000a00 */
[----:B------:R-:W2:Y:S08]  /*1e650*/  LDC.64 R10, c[0x0][0x668] ;  /* 0x00019a00ff0a7b82 */ /* 0x000eb00000000a00 */
[----:B---3--:R-:W3:Y:S08]  /*1e660*/  LDC.64 R4, c[0x0][0x670] ;  /* 0x00019c00ff047b82 */ /* 0x008ef00000000a00 */
[----:B------:R-:W3:Y:S01]  /*1e670*/  LDC.64 R6, c[0x0][0x678] ;  /* 0x00019e00ff067b82 */ /* 0x000ee20000000a00 */
[----:B-1----:R1:W-:Y:S04]  /*1e680*/  STS.128 [UR5+0x34720], R32 ;  /* 0x03472020ff007988 */ /* 0x0023e80008000c05 */
[----:B----4-:R1:W-:Y:S04]  /*1e690*/  STS.128 [UR5+0x34730], R28 ;  /* 0x0347301cff007988 */ /* 0x0103e80008000c05 */
[----:B--2---:R1:W-:Y:S04]  /*1e6a0*/  STS.128 [UR5+0x34740], R24 ;  /* 0x03474018ff007988 */ /* 0x0043e80008000c05 */
[----:B------:R1:W-:Y:S04]  /*1e6b0*/  STS.128 [UR5+0x34750], R20 ;  /* 0x03475014ff007988 */ /* 0x0003e80008000c05 */
[----:B------:R1:W-:Y:S04]  /*1e6c0*/  STS.128 [UR5+0x34760], R8 ;  /* 0x03476008ff007988 */ /* 0x0003e80008000c05 */
[----:B---3--:R1:W-:Y:S02]  /*1e6d0*/  STS.128 [UR5+0x34770], R4 ;  /* 0x03477004ff007988 */ /* 0x0083e40008000c05 */
.L_x_244:
[----:B------:R-:W-:Y:S05]  /*1e6e0*/  BSYNC B0 ;  /* 0x0000000000007941 */ /* 0x000fea0003800000 */
.L_x_243:
[----:B------:R-:W-:Y:S01]  /*1e6f0*/  ELECT P0, URZ, PT ;  /* 0x00000000003f782f */ /* 0x000fe20003800000 */
[----:B------:R-:W-:Y:S01]  /*1e700*/  NOP ;  /* 0x0000000000007918 */ /* 0x000fe20000000000 */
[----:B------:R-:W-:Y:S01]  /*1e710*/  ULDC UR5, c[0x0][0x884] ;  /* 0x0002210000057ab9 */ /* 0x000fe20000000800 */
[----:B------:R-:W-:Y:S01]  /*1e720*/  ULDC.64 UR10, c[0x0][0x800] ;  /* 0x00020000000a7ab9 */ /* 0x000fe20000000a00 */
[----:B------:R-:W-:Y:S01]  /*1e730*/  ULEA UR4, UR5, UR4, 0x1 ;  /* 0x0000000405047291 */ /* 0x000fe2000f8e083f */
[----:B------:R-:W-:Y:S03]  /*1e740*/  BSSY B0, `(.L_x_245) ;  /* 0x0000033000007945 */ /* 0x000fe60003800000 */
[----:B------:R-:W-:-:S05]  /*1e750*/  UIMAD.WIDE UR10, UR4, 0x80, UR10 ;  /* 0x00000080040a78a5 */ /* 0x000fca000f8e020a */
[----:B------:R-:W-:Y:S07]  /*1e760*/  @!P0 BRA `(.L_x_246) ;  /* 0x0000000000c08947 */ /* 0x000fee0003800000 */
[----:B------:R-:W-:Y:S01]  /*1e770*/  ULDC.64 UR4, c[0x0][0x808] ;  /* 0x0002020000047ab9 */ /* 0x000fe20000000a00 */
[----:B------:R-:W-:Y:S01]  /*1e780*/  ULDC.64 UR6, c[0x0][0x810] ;  /* 0x0002040000067ab9 */ /* 0x000fe20000000a00 */
[----:B------:R-:W-:Y:S02]  /*1e790*/  ISETP.NE.U32.AND P0, PT, RZ, UR4, PT ;  /* 0x00000004ff007c0c */ /* 0x000fe4000bf05070 */
[----:B------:R-:W-:Y:S02]  /*1e7a0*/  ISETP.NE.U32.AND P1, PT, RZ, UR6, PT ;  /* 0x00000006ff007c0c */ /* 0x000fe4000bf25070 */
[----:B------:R-:W-:Y:S02]  /*1e7b0*/  ISETP.NE.AND.EX P0, PT, RZ, UR5, PT, P0 ;  /* 0x00000005ff007c0c */ /* 0x000fe4000bf05300 */
[----:B------:R-:W-:-:S11]  /*1e7c0*/  ISETP.NE.AND.EX P1, PT, RZ, UR7, PT, P1 ;  /* 0x00000007ff007c0c */ /* 0x000fd6000bf25310 */
[----:B------:R-:W-:Y:S05]  /*1e7d0*/  @!P0 BRA `(.L_x_247) ;  /* 0x0000000000188947 */ /* 0x000fea0003800000 */
[----:B------:R-:W2:Y:S02]  /*1e7e0*/  LDC.64 R2, c[0x0][0x808] ;  /* 0x00020200ff027b82 */ /* 0x000ea40000000a00 */
[----:B--2---:R-:W-:-:S06]  /*1e7f0*/  IMAD.WIDE R2, R18, 0x8, R2 ;  /* 0x0000000812027825 */ /* 0x004fcc00078e0202 */
[----:B------:R-:W2:Y:S01]  /*1e800*/  LDG.E.64 R2, desc[UR38][R2.64] ;  /* 0x0000002602027981 */ /* 0x000ea2000c1e1b00 */
[----:B------:R-:W-:Y:S02]  /*1e810*/  UMOV UR4, 0x400 ;  /* 0x0000040000047882 */ /* 0x000fe40000000000 */
[----:B------:R-:W-:-:S09]  /*1e820*/  ULEA UR4, UR49, UR4, 0x18 ;  /* 0x0000000431047291 */ /* 0x000fd2000f8ec03f */
[----:B--2---:R2:W-:Y:S03]  /*1e830*/  STS.64 [UR4+0x34700], R2 ;  /* 0x03470002ff007988 */ /* 0x0045e60008000a04 */
.L_x_247:
[----:B------:R-:W-:Y:S05]  /*1e840*/  @!P1 BRA `(.L_x_246) ;  /* 0x0000000000889947 */ /* 0x000fea0003800000 */
[----:B--2---:R-:W2:Y:S02]  /*1e850*/  LDC.64 R2, c[0x0][0x810] ;  /* 0x00020400ff027b82 */ /* 0x004ea40000000a00 */
[----:B--2---:R-:W-:-:S06]  /*1e860*/  IMAD.WIDE R2, R18, 0x8, R2 ;  /* 0x0000000812027825 */ /* 0x004fcc00078e0202 */
[----:B------:R-:W2:Y:S01]  /*1e870*/  LDG.E.64 R2, desc[UR38][R2.64] ;  /* 0x0000002602027981 */ /* 0x000ea2000c1e1b00 */
[----:B------:R-:W-:Y:S01]  /*1e880*/  UMOV UR4, 0x400 ;  /* 0x0000040000047882 */ /* 0x000fe20000000000 */
[----:B-1---5:R-:W-:Y:S01]  /*1e890*/  IADD3 R4, R13, -0x1, RZ ;  /* 0xffffffff0d047810 */ /* 0x022fe20007ffe0ff */
[----:B------:R-:W-:-:S04]  /*1e8a0*/  ULEA UR4, UR49, UR4, 0x18 ;  /* 0x0000000431047291 */ /* 0x000fc8000f8ec03f */
[----:B------:R-:W-:-:S05]  /*1e8b0*/  UIADD3 UR5, UR4, 0x34700, URZ ;  /* 0x0003470004057890 */ /* 0x000fca000fffe03f */
[----:B------:R-:W1:Y:S01]  /*1e8c0*/  LDS R0, [UR4+0x3471c] ;  /* 0x03471c04ff007984 */ /* 0x000e620008000800 */
[----:B------:R-:W-:-:S03]  /*1e8d0*/  MOV R8, UR5 ;  /* 0x0000000500087c02 */ /* 0x000fc60008000f00 */
[----:B------:R-:W-:Y:S01]  /*1e8e0*/  STS [UR4+0x34730], RZ ;  /* 0x034730ffff007988 */ /* 0x000fe20008000804 */
[----:B------:R-:W-:-:S05]  /*1e8f0*/  SHF.R.U64 R8, R8, 0x4, RZ ;  /* 0x0000000408087819 */ /* 0x000fca00000012ff */
        /* <DEDUP_REMOVED lines=8> */
[----:B-1----:R-:W-:Y:S02]  /*1e980*/  LOP3.LUT R0, R0, 0xf, R5, 0xb8, !PT ;  /* 0x0000000f00007812 */ /* 0x002fe400078eb805 */
[----:B------:R-:W-:Y:S01]  /*1e990*/  IADD3 R5, R19, -0x1, RZ ;  /* 0xffffffff13057810 */ /* 0x000fe20007ffe0ff */
[----:B------:R-:W-:Y:S04]  /*1e9a0*/  STS [UR4+0x3470c], R2 ;  /* 0x03470c02ff007988 */ /* 0x000fe80008000804 */
[----:B------:R-:W-:Y:S04]  /*1e9b0*/  STS [UR4+0x3471c], R0 ;  /* 0x03471c00ff007988 */ /* 0x000fe80008000804 */
[----:B------:R-:W1:Y:S02]  /*1e9c0*/  LDS R6, [UR4+0x3471c] ;  /* 0x03471c04ff067984 */ /* 0x000e640008000800 */
[----:B-1----:R-:W-:-:S05]  /*1e9d0*/  LOP3.LUT R6, R6, 0xf0, RZ, 0xb8, !PT ;  /* 0x000000f006067812 */ /* 0x002fca00078eb8ff */
[----:B------:R1:W-:Y:S04]  /*1e9e0*/  STS [UR4+0x3471c], R6 ;  /* 0x03471c06ff007988 */ /* 0x0003e80008000804 */
[----:B------:R-:W2:Y:S01]  /*1e9f0*/  LDS R9, [UR4+0x3471c] ;  /* 0x03471c04ff097984 */ /* 0x000ea20008000800 */
[----:B-1----:R-:W-:-:S05]  /*1ea00*/  CS2R R6, SRZ ;  /* 0x0000000000067805 */ /* 0x002fca000001ff00 */
[----:B------:R-:W-:Y:S01]  /*1ea10*/  STS.128 [UR4+0x34720], R4 ;  /* 0x03472004ff007988 */ /* 0x000fe20008000c04 */
[----:B--2---:R-:W-:-:S05]  /*1ea20*/  LOP3.LUT R9, R9, 0xf00, RZ, 0xb8, !PT ;  /* 0x00000f0009097812 */ /* 0x004fca00078eb8ff */
[----:B------:R-:W-:Y:S04]  /*1ea30*/  STS.64 [UR4+0x34718], R8 ;  /* 0x03471808ff007988 */ /* 0x000fe80008000a04 */
[----:B------:R-:W1:Y:S02]  /*1ea40*/  LDS R3, [UR4+0x3471c] ;  /* 0x03471c04ff037984 */ /* 0x000e640008000800 */
[----:B-1----:R-:W-:-:S05]  /*1ea50*/  LOP3.LUT R0, R3, 0xf000, RZ, 0xb8, !PT ;  /* 0x0000f00003007812 */ /* 0x002fca00078eb8ff */
[----:B------:R3:W-:Y:S02]  /*1ea60*/  STS [UR4+0x3471c], R0 ;  /* 0x03471c00ff007988 */ /* 0x0007e40008000804 */
.L_x_246:
[----:B------:R-:W-:Y:S05]  /*1ea70*/  BSYNC B0 ;  /* 0x0000000000007941 */ /* 0x000fea0003800000 */
.L_x_245:
[----:B---3--:R-:W3:Y:S01]  /*1ea80*/  S2R R0, SR_LANEID ;  /* 0x0000000000007919 */ /* 0x008ee20000000000 */
[----:B------:R-:W-:Y:S01]  /*1ea90*/  ELECT P0, URZ, PT ;  /* 0x00000000003f782f */ /* 0x000fe20003800000 */
[----:B------:R-:W-:Y:S01]  /*1eaa0*/  NOP ;  /* 0x0000000000007918 */ /* 0x000fe20000000000 */
[----:B------:R-:W-:Y:S11]  /*1eab0*/  BSSY B0, `(.L_x_248) ;  /* 0x0000004000007945 */ /* 0x000ff60003800000 */
[----:B------:R-:W-:Y:S05]  /*1eac0*/  @!P0 BRA `(.L_x_249) ;  /* 0x0000000000088947 */ /* 0x000fea0003800000 */
[----:B------:R0:W-:Y:S01]  /*1ead0*/  UTMACMDFLUSH ;  /* 0x00000000000079b7 */ /* 0x0001e20000000000 */
[----:B------:R-:W-:-:S04]  /*1eae0*/  DEPBAR.LE SB0, 0x0 ;  /* 0x000080000000791a */ /* 0x000fc80000000000 */
.L_x_249:
[----:B------:R-:W-:Y:S05]  /*1eaf0*/  BSYNC B0 ;  /* 0x0000000000007941 */ /* 0x000fea0003800000 */
.L_x_248:
[----:B------:R-:W-:Y:S01]  /*1eb00*/  UMOV UR4, 0x400 ;  /* 0x0000040000047882 */ /* 0x000fe20000000000 */
[----:B-1-3--:R-:W-:Y:S01]  /*1eb10*/  SHF.L.U32 R4, R0, 0x2, RZ ;  /* 0x0000000200047819 */ /* 0x00afe200000006ff */
[----:B------:R-:W-:-:S03]  /*1eb20*/  ULEA UR4, UR49, UR4, 0x18 ;  /* 0x0000000431047291 */ /* 0x000fc6000f8ec03f */
[----:B--2---:R-:W-:Y:S01]  /*1eb30*/  IADD3 R2, P0, R4, UR10, RZ ;  /* 0x0000000a04027c10 */ /* 0x004fe2000ff1e0ff */
[----:B------:R-:W-:Y:S01]  /*1eb40*/  UIADD3 UR5, UR4, 0x34700, URZ ;  /* 0x0003470004057890 */ /* 0x000fe2000fffe03f */
[----:B------:R-:W-:-:S03]  /*1eb50*/  MOV R0, RZ ;  /* 0x000000ff00007202 */ /* 0x000fc60000000f00 */
[----:B------:R-:W-:-:S05]  /*1eb60*/  IMAD.X R3, RZ, RZ, UR11, P0 ;  /* 0x0000000bff037e24 */ /* 0x000fca00080e06ff */
[----:B------:R-:W1:Y:S01]  /*1eb70*/  LDS R5, [R4+UR5] ;  /* 0x0000000504057984 */ /* 0x000e620008000800 */
[----:B------:R-:W-:-:S03]  /*1eb80*/  SHF.L.U32 R0, R0, 0x1f, RZ ;  /* 0x0000001f00007819 */ /* 0x000fc600000006ff */
[----:B-1----:R1:W2:Y:S02]  /*1eb90*/  ATOMG.E.EXCH.STRONG.GPU PT, RZ, [R2], R5 ;  /* 0x0000000502ff73a8 */ /* 0x0022a400041ee100 */
[----:B--2---:R-:W2:Y:S01]  /*1eba0*/  SYNCS.PHASECHK.TRANS64.TRYWAIT P0, [UR4+0x34528], R0 ;  /* 0x03452800ff0075a7 */ /* 0x004ea20008000144 */
[----:B------:R-:W-:Y:S02]  /*1ebb0*/  ULOP3.LUT UR36, UR59, 0x1, URZ, 0xfc, !UPT ;  /* 0x000000013b247892 */ /* 0x000fe4000f8efc3f */
[----:B------:R-:W-:Y:S01]  /*1ebc0*/  ULOP3.LUT UR37, UR61, 0x2, URZ, 0xfc, !UPT ;  /* 0x000000023d257892 */ /* 0x000fe2000f8efc3f */
[----:B-12---:R-:W-:Y:S11]  /*1ebd0*/  @!P0 BRA `(.L_x_250) ;  /* 0x0000008000888947 */ /* 0x006ff60003800000 */
.L_x_578:
[----:B------:R-:W-:Y:S01]  /*1ebe0*/  MOV R2, 0x1 ;  /* 0x0000000100027802 */ /* 0x000fe20000000f00 */
[----:B------:R-:W-:Y:S01]  /*1ebf0*/  ULDC UR41, c[0x0][0x598] ;  /* 0x0001660000297ab9 */ /* 0x000fe20000000800 */
[----:B-1----:R-:W-:Y:S01]  /*1ec00*/  MOV R0, RZ ;  /* 0x000000ff00007202 */ /* 0x002fe20000000f00 */
[----:B------:R-:W-:Y:S01]  /*1ec10*/  ULDC UR42, c[0x0][0x580] ;  /* 0x00016000002a7ab9 */ /* 0x000fe20000000800 */
[----:B------:R-:W-:Y:S01]  /*1ec20*/  ULDC.64 UR34, c[0x0][0x590] ;  /* 0x0001640000227ab9 */ /* 0x000fe20000000a00 */
[----:B------:R-:W-:-:S05]  /*1ec30*/  ULDC.64 UR32, c[0x0][0x588] ;  /* 0x0001620000207ab9 */ /* 0x000fca0000000a00 */
.L_x_455:
[----:B------:R-:W-:-:S06]  /*1ec40*/  UISETP.NE.AND UP0, UPT, UR36, 0x3, UPT ;  /* 0x000000032400788c */ /* 0x000fcc000bf05270 */
[----:B------:R-:W-:-:S13]  /*1ec50*/  PLOP3.LUT P1, PT, PT, PT, UP0, 0x80, 0x0 ;  /* 0x000000000000781c */ /* 0x000fda0003f2f008 */
[----:B-1---5:R-:W-:Y:S05]  /*1ec60*/  @!P1 BRA `(.L_x_251) ;  /* 0x0000000000049947 */ /* 0x022fea0003800000 */
[----:B------:R-:W-:Y:S01]  /*1ec70*/  BPT.TRAP 0x1 ;  /* 0x000000040000795c */ /* 0x000fe20000300000 */
.L_x_251:
[----:B------:R-:W2:Y:S01]  /*1ec80*/  LDL R4, [R1+0x600] ;  /* 0x0006000001047983 */ /* 0x000ea20000100800 */
[----:B------:R-:W-:Y:S02]  /*1ec90*/  SHF.L.U32 R3, R0, 0x1f, RZ ;  /* 0x0000001f00037819 */ /* 0x000fe400000006ff */
[C---:B--2---:R-:W-:Y:S02]  /*1eca0*/  R2UR UR6, R4.reuse ;  /* 0x00000000040672ca */ /* 0x044fe400000e0000 */
[----:B------:R-:W-:-:S11]  /*1ecb0*/  LEA R4, R4, UR4, 0x4 ;  /* 0x0000000404047c11 */ /* 0x000fd6000f8e20ff */
[----:B------:R-:W-:-:S09]  /*1ecc0*/  ULEA UR6, UR6, UR4, 0x3 ;  /* 0x0000000406067291 */ /* 0x000fd2000f8e183f */
[----:B------:R-:W1:Y:S02]  /*1ecd0*/  SYNCS.PHASECHK.TRANS64.TRYWAIT P0, [UR6+0x34400], R3 ;  /* 0x03440003ff0075a7 */ /* 0x000e640008000146 */
[----:B-1----:R-:W-:Y:S05]  /*1ece0*/  @!P0 BRA `(.L_x_252) ;  /* 0x00000080005c8947 */ /* 0x002fea0003800000 */
.L_x_579:
[----:B-1----:R-:W1:Y:S01]  /*1ecf0*/  LDS.128 R4, [R4+0x34550] ;  /* 0x0345500004047984 */ /* 0x002e620000000c00 */
[----:B------:R-:W-:Y:S01]  /*1ed00*/  @!PT LDS RZ, [RZ] ;  /* 0x00000000fffff984 */ /* 0x000fe20000000800 */
[----:B------:R-:W-:Y:S01]  /*1ed10*/  @!PT LDS RZ, [RZ] ;  /* 0x00000000fffff984 */ /* 0x000fe20000000800 */
[----:B------:R-:W-:Y:S01]  /*1ed20*/  @!PT LDS RZ, [RZ] ;  /* 0x00000000fffff984 */ /* 0x000fe20000000800 */
[----:B------:R-:W-:Y:S01]  /*1ed30*/  @!PT LDS RZ, [RZ] ;  /* 0x00000000fffff984 */ /* 0x000fe20000000800 */
[----:B------:R2:W-:Y:S06]  /*1ed40*/  MEMBAR.ALL.CTA ;  /* 0x0000000000007992 */ /* 0x0005ec0000008000 */
[----:B--2---:R-:W2:Y:S01]  /*1ed50*/  FENCE.VIEW.ASYNC.S ;  /* 0x00000000000073c6 */ /* 0x004ea20000000000 */
[----:B------:R-:W-:Y:S05]  /*1ed60*/  @!P1 BRA `(.L_x_253) ;  /* 0x0000000000049947 */ /* 0x000fea0003800000 */
[----:B------:R-:W-:Y:S01]  /*1ed70*/  BPT.TRAP 0x1 ;  /* 0x000000040000795c */ /* 0x000fe20000300000 */
.L_x_253:
[----:B------:R-:W-:Y:S01]  /*1ed80*/  UIADD3 UR6, UR6, 0x34440, URZ ;  /* 0x0003444006067890 */ /* 0x000fe2000fffe03f */
[----:B------:R-:W-:Y:S02]  /*1ed90*/  R2UR UR14, R16 ;  /* 0x00000000100e72ca */ /* 0x000fe400000e0000 */
[----:B------:R-:W-:Y:S01]  /*1eda0*/  R2UR UR15, R17 ;  /* 0x00000000110f72ca */ /* 0x000fe200000e0000 */
[----:B------:R-:W-:Y:S01]  /*1edb0*/  UPRMT UR6, UR49, 0x654, UR6 ;  /* 0x0000065431067896 */ /* 0x000fe20008000006 */
[----:B------:R-:W-:Y:S02]  /*1edc0*/  LOP3.LUT P1, RZ, R2, 0xff, RZ, 0xc0, !PT ;  /* 0x000000ff02ff7812 */ /* 0x000fe4000782c0ff */
[----:B------:R-:W-:-:S04]  /*1edd0*/  ISETP.NE.U32.AND P0, PT, RZ, UR34, PT ;  /* 0x00000022ff007c0c */ /* 0x000fc8000bf05070 */
[----:B------:R-:W-:Y:S02]  /*1ede0*/  ISETP.NE.AND.EX P0, PT, RZ, UR35, PT, P0 ;  /* 0x00000023ff007c0c */ /* 0x000fe4000bf05300 */
[----:B--2---:R-:W-:Y:S01]  /*1edf0*/  SYNCS.ARRIVE.TRANS64.RED.A1T0 RZ, [UR6], RZ ;  /* 0x000000ffffff79a7 */ /* 0x004fe20008100406 */
[----:B------:R-:W-:Y:S02]  /*1ee00*/  USHF.L.U32 UR14, UR14, 0x8, URZ ;  /* 0x000000080e0e7899 */ /* 0x000fe4000800063f */
[----:B------:R-:W-:Y:S02]  /*1ee10*/  USHF.L.U32 UR15, UR15, 0x8, URZ ;  /* 0x000000080f0f7899 */ /* 0x000fe4000800063f */
[----:B------:R-:W-:Y:S10]  /*1ee20*/  @!P1 BRA `(.L_x_254) ;  /* 0x00000000000c9947 */ /* 0x000ff40003800000 */
[----:B------:R-:W-:-:S04]  /*1ee30*/  DEPBAR {5,4,3,2,1,0} ;  /* 0x0000003f0000791a */ /* 0x000fc80000000000 */
[----:B------:R2:W-:Y:S02]  /*1ee40*/  UTMACCTL.IV [UR10] ;  /* 0x000000000a0079b9 */ /* 0x0005e40008000000 */
[----:B--2---:R-:W-:Y:S01]  /*1ee50*/  NOP ;  /* 0x0000000000007918 */ /* 0x004fe20000000000 */
.L_x_254:
[----:B------:R-:W-:Y:S05]  /*1ee60*/  @!P0 BRA `(.L_x_255) ;  /* 0x0000000000188947 */ /* 0x000fea0003800000 */
[----:B------:R-:W2:Y:S02]  /*1ee70*/  LDC.64 R2, c[0x0][0x590] ;  /* 0x00016400ff027b82 */ /* 0x000ea40000000a00 */
[----:B--2---:R-:W-:-:S06]  /*1ee80*/  IMAD.WIDE R2, R18, 0x8, R2 ;  /* 0x0000000812027825 */ /* 0x004fcc00078e0202 */
[----:B------:R-:W2:Y:S04]  /*1ee90*/  LDG.E.64 R2, desc[UR38][R2.64] ;  /* 0x0000002602027981 */ /* 0x000ea8000c1e1b00 */
[----:B--2---:R-:W2:Y:S02]  /*1eea0*/  LD.E R8, desc[UR38][R2.64] ;  /* 0x0000002602087980 */ /* 0x004ea4000c101900 */
[----:B--2---:R-:W-:Y:S01]  /*1eeb0*/  FSETP.NEU.AND P0, PT, R8, RZ, PT ;  /* 0x000000ff0800720b */ /* 0x004fe20003f0d000 */
[----:B------:R-:W-:-:S12]  /*1eec0*/  BRA `(.L_x_256) ;  /* 0x0000000000247947 */ /* 0x000fd80003800000 */
.L_x_255:
[----:B------:R-:W-:Y:S02]  /*1eed0*/  ISETP.NE.U32.AND P1, PT, RZ, UR32, PT ;  /* 0x00000020ff007c0c */ /* 0x000fe4000bf25070 */
[----:B------:R-:W-:Y:S02]  /*1eee0*/  FSETP.NEU.AND P0, PT, RZ, UR42, PT ;  /* 0x0000002aff007c0b */ /* 0x000fe4000bf0d000 */
[----:B------:R-:W-:-:S13]  /*1eef0*/  ISETP.NE.AND.EX P1, PT, RZ, UR33, PT, P1 ;  /* 0x00000021ff007c0c */ /* 0x000fda000bf25310 */
[----:B------:R-:W-:Y:S05]  /*1ef00*/  @!P1 BRA `(.L_x_256) ;  /* 0x0000000000149947 */ /* 0x000fea0003800000 */
[----:B------:R-:W2:Y:S01]  /*1ef10*/  LDC.64 R2, c[0x0][0x588] ;  /* 0x00016200ff027b82 */ /* 0x000ea20000000a00 */
[----:B------:R-:W-:-:S04]  /*1ef20*/  IMAD R9, R18, UR41, RZ ;  /* 0x0000002912097c24 */ /* 0x000fc8000f8e02ff */
[----:B--2---:R-:W-:-:S06]  /*1ef30*/  IMAD.WIDE R2, R9, 0x4, R2 ;  /* 0x0000000409027825 */ /* 0x004fcc00078e0202 */
[----:B------:R-:W2:Y:S02]  /*1ef40*/  LDG.E R2, desc[UR38][R2.64] ;  /* 0x0000002602027981 */ /* 0x000ea4000c1e1900 */
[----:B--2---:R-:W-:-:S13]  /*1ef50*/  FSETP.NEU.AND P0, PT, R2, RZ, PT ;  /* 0x000000ff0200720b */ /* 0x004fda0003f0d000 */
.L_x_256:
[----:B------:R-:W-:Y:S01]  /*1ef60*/  UISETP.NE.AND UP0, UPT, UR37, 0x3, UPT ;  /* 0x000000032500788c */ /* 0x000fe2000bf05270 */
[----:B------:R-:W-:-:S05]  /*1ef70*/  ELECT P1, URZ, PT ;  /* 0x00000000003f782f */ /* 0x000fca0003820000 */
[----:B------:R-:W-:Y:S02]  /*1ef80*/  PLOP3.LUT P2, PT, PT, PT, UP0, 0x80, 0x0 ;  /* 0x000000000000781c */ /* 0x000fe40003f4f008 */
[----:B------:R-:W-:-:S11]  /*1ef90*/  PLOP3.LUT P0, PT, P0, P1, PT, 0x2a, 0x0 ;  /* 0x000000000000781c */ /* 0x000fd60000702572 */
[----:B------:R-:W-:Y:S05]  /*1efa0*/  @!P2 BRA `(.L_x_257) ;  /* 0x000000000004a947 */ /* 0x000fea0003800000 */
[----:B------:R-:W-:Y:S01]  /*1efb0*/  BPT.TRAP 0x1 ;  /* 0x000000040000795c */ /* 0x000fe20000300000 */
.L_x_257:
[----:B------:R-:W-:-:S04]  /*1efc0*/  MOV R8, 0x1 ;  /* 0x0000000100087802 */ /* 0x000fc80000000f00 */
[----:B------:R-:W-:-:S04]  /*1efd0*/  SHF.L.U32 R8, R8, 0x1f, RZ ;  /* 0x0000001f08087819 */ /* 0x000fc800000006ff */
[----:B------:R-:W2:Y:S02]  /*1efe0*/  SYNCS.PHASECHK.TRANS64.TRYWAIT P1, [UR4+0x34500], R8 ;  /* 0x03450008ff0075a7 */ /* 0x000ea40008020144 */
[----:B--2---:R-:W-:Y:S05]  /*1eff0*/  @!P1 BRA `(.L_x_258) ;  /* 0x0000007c00b09947 */ /* 0x004fea0003800000 */
.L_x_580:
[----:B------:R-:W-:Y:S04]  /*1f000*/  BSSY B0, `(.L_x_259) ;  /* 0x000000b000007945 */ /* 0x000fe80003800000 */
[----:B------:R-:W-:Y:S05]  /*1f010*/  @P0 BRA `(.L_x_260) ;  /* 0x0000000000240947 */ /* 0x000fea0003800000 */
[----:B------:R-:W-:Y:S02]  /*1f020*/  UIADD3 UR12, UR4, 0x30000, URZ ;  /* 0x00030000040c7890 */ /* 0x000fe4000fffe03f */
[----:B------:R-:W-:Y:S01]  /*1f030*/  UIADD3 UR13, UR4, 0x344e0, URZ ;  /* 0x000344e0040d7890 */ /* 0x000fe2000fffe03f */
[----:B------:R-:W-:Y:S01]  /*1f040*/  UMOV UR6, 0x0 ;  /* 0x0000000000067882 */ /* 0x000fe20000000000 */
[----:B------:R-:W-:-:S07]  /*1f050*/  UMOV UR7, 0x10000000 ;  /* 0x1000000000077882 */ /* 0x000fce0000000000 */
[----:B------:R3:W-:Y:S02]  /*1f060*/  UTMALDG.2D [UR12], [UR10], desc[UR6] ;  /* 0x0000060c0a0075b4 */ /* 0x0007e40008009000 */
[----:B---3--:R-:W-:Y:S05]  /*1f070*/  @!P2 BRA `(.L_x_261) ;  /* 0x000000000004a947 */ /* 0x008fea0003800000 */
[----:B------:R-:W-:Y:S01]  /*1f080*/  BPT.TRAP 0x1 ;  /* 0x000000040000795c */ /* 0x000fe20000300000 */
.L_x_261:
[----:B------:R-:W3:Y:S02]  /*1f090*/  LDC R2, c[0x0][0x828] ;  /* 0x00020a00ff027b82 */ /* 0x000ee40000000800 */
[----:B---3--:R3:W-:Y:S02]  /*1f0a0*/  SYNCS.ARRIVE.TRANS64.RED.A0TR RZ, [UR4+0x344e0], R2 ;  /* 0x0344e002ffff79a7 */ /* 0x0087e40008300404 */
.L_x_260:
[----:B------:R-:W-:Y:S05]  /*1f0b0*/  BSYNC B0 ;  /* 0x0000000000007941 */ /* 0x000fea0003800000 */
.L_x_259:
[----:B------:R-:W-:Y:S05]  /*1f0c0*/  @!P2 BRA `(.L_x_262) ;  /* 0x000000000004a947 */ /* 0x000fea0003800000 */
[----:B------:R-:W-:Y:S01]  /*1f0d0*/  BPT.TRAP 0x1 ;  /* 0x000000040000795c */ /* 0x000fe20000300000 */
.L_x_262:
[----:B------:R-:W-:-:S04]  /*1f0e0*/  UIADD3 UR29, UR4, 0x344e0, URZ ;  /* 0x000344e0041d7890 */ /* 0x000fc8000fffe03f */
[----:B------:R-:W-:-:S09]  /*1f0f0*/  UPRMT UR6, UR49, 0x654, UR29 ;  /* 0x0000065431067896 */ /* 0x000fd2000800001d */
[----:B------:R-:W-:Y:S01]  /*1f100*/  SYNCS.ARRIVE.TRANS64.RED.A1T0 RZ, [UR6], RZ ;  /* 0x000000ffffff79a7 */ /* 0x000fe20008100406 */
[----:B------:R-:W-:Y:S05]  /*1f110*/  @!P2 BRA `(.L_x_263) ;  /* 0x000000000004a947 */ /* 0x000fea0003800000 */
[----:B------:R-:W-:Y:S01]  /*1f120*/  BPT.TRAP 0x1 ;  /* 0x000000040000795c */ /* 0x000fe20000300000 */
.L_x_263:
[----:B------:R-:W4:Y:S02]  /*1f130*/  SYNCS.PHASECHK.TRANS64.TRYWAIT P1, [UR4+0x34508], R8 ;  /* 0x03450808ff0075a7 */ /* 0x000f240008020144 */
[----:B----4-:R-:W-:Y:S05]  /*1f140*/  @!P1 BRA `(.L_x_264) ;  /* 0x0000007c00749947 */ /* 0x010fea0003800000 */
.L_x_581:
[----:B------:R-:W-:Y:S04]  /*1f150*/  BSSY B0, `(.L_x_265) ;  /* 0x000000d000007945 */ /* 0x000fe80003800000 */
[----:B------:R-:W-:Y:S05]  /*1f160*/  @P0 BRA `(.L_x_266) ;  /* 0x00000000002c0947 */ /* 0x000fea0003800000 */
[----:B------:R-:W-:Y:S02]  /*1f170*/  UIADD3 UR18, UR14, 0x40, URZ ;  /* 0x000000400e127890 */ /* 0x000fe4000fffe03f */
[----:B------:R-:W-:Y:S02]  /*1f180*/  UIADD3 UR16, UR4, 0x31000, URZ ;  /* 0x0003100004107890 */ /* 0x000fe4000fffe03f */
[----:B------:R-:W-:Y:S01]  /*1f190*/  UIADD3 UR17, UR4, 0x344e8, URZ ;  /* 0x000344e804117890 */ /* 0x000fe2000fffe03f */
[----:B------:R-:W-:Y:S01]  /*1f1a0*/  UMOV UR8, 0x0 ;  /* 0x0000000000087882 */ /* 0x000fe20000000000 */
[----:B------:R-:W-:Y:S01]  /*1f1b0*/  UMOV UR9, 0x10000000 ;  /* 0x1000000000097882 */ /* 0x000fe20000000000 */
[----:B------:R-:W-:-:S06]  /*1f1c0*/  UMOV UR19, UR15 ;  /* 0x0000000f00137c82 */ /* 0x000fcc0008000000 */
[----:B------:R4:W-:Y:S02]  /*1f1d0*/  UTMALDG.2D [UR16], [UR10], desc[UR8] ;  /* 0x000008100a0075b4 */ /* 0x0009e40008009000 */
[----:B----4-:R-:W-:Y:S05]  /*1f1e0*/  @!P2 BRA `(.L_x_267) ;  /* 0x000000000004a947 */ /* 0x010fea0003800000 */
[----:B------:R-:W-:Y:S01]  /*1f1f0*/  BPT.TRAP 0x1 ;  /* 0x000000040000795c */ /* 0x000fe20000300000 */
.L_x_267:
[----:B---3--:R-:W3:Y:S02]  /*1f200*/  LDC R2, c[0x0][0x828] ;  /* 0x00020a00ff027b82 */ /* 0x008ee40000000800 */
[----:B---3--:R4:W-:Y:S02]  /*1f210*/  SYNCS.ARRIVE.TRANS64.RED.A0TR RZ, [UR4+0x344e8], R2 ;  /* 0x0344e802ffff79a7 */ /* 0x0089e40008300404 */
.L_x_266:
[----:B------:R-:W-:Y:S05]  /*1f220*/  BSYNC B0 ;  /* 0x0000000000007941 */ /* 0x000fea0003800000 */
.L_x_265:
[----:B------:R-:W-:Y:S05]  /*1f230*/  @!P2 BRA `(.L_x_268) ;  /* 0x000000000004a947 */ /* 0x000fea0003800000 */
[----:B------:R-:W-:Y:S01]  /*1f240*/  BPT.TRAP 0x1 ;  /* 0x000000040000795c */ /* 0x000fe20000300000 */
.L_x_268:
[----:B------:R-:W-:-:S04]  /*1f250*/  UIADD3 UR17, UR4, 0x344e8, URZ ;  /* 0x000344e804117890 */ /* 0x000fc8000fffe03f */
[----:B------:R-:W-:-:S09]  /*1f260*/  UPRMT UR7, UR49, 0x654, UR17 ;  /* 0x0000065431077896 */ /* 0x000fd20008000011 */
[----:B------:R-:W-:Y:S01]  /*1f270*/  SYNCS.ARRIVE.TRANS64.RED.A1T0 RZ, [UR7], RZ ;  /* 0x000000ffffff79a7 */ /* 0x000fe20008100407 */
[----:B------:R-:W-:Y:S05]  /*1f280*/  @!P2 BRA `(.L_x_269) ;  /* 0x000000000004a947 */ /* 0x000fea0003800000 */
[----:B------:R-:W-:Y:S01]  /*1f290*/  BPT.TRAP 0x1 ;  /* 0x000000040000795c */ /* 0x000fe20000300000 */
.L_x_269:
[----:B------:R-:W1:Y:S02]  /*1f2a0*/  SYNCS.PHASECHK.TRANS64.TRYWAIT P1, [UR4+0x34510], R8 ;  /* 0x03451008ff0075a7 */ /* 0x000e640008020144 */
[----:B-1----:R-:W-:Y:S05]  /*1f2b0*/  @!P1 BRA `(.L_x_270) ;  /* 0x0000007c00309947 */ /* 0x002fea0003800000 */
.L_x_582:
        /* <DEDUP_REMOVED lines=9> */
[----:B-1----:R-:W-:Y:S05]  /*1f350*/  @!P2 BRA `(.L_x_273) ;  /* 0x000000000004a947 */ /* 0x002fea0003800000 */
[----:B------:R-:W-:Y:S01]  /*1f360*/  BPT.TRAP 0x1 ;  /* 0x000000040000795c */ /* 0x000fe20000300000 */
.L_x_273:
[----:B---34-:R-:W1:Y:S02]  /*1f370*/  LDC R2, c[0x0][0x828] ;  /* 0x00020a00ff027b82 */ /* 0x018e640000000800 */
[----:B-1----:R1:W-:Y:S02]  /*1f380*/  SYNCS.ARRIVE.TRANS64.RED.A0TR RZ, [UR4+0x344f0], R2 ;  /* 0x0344f002ffff79a7 */ /* 0x0023e40008300404 */
.L_x_272:
[----:B------:R-:W-:Y:S05]  /*1f390*/  BSYNC B0 ;  /* 0x0000000000007941 */ /* 0x000fea0003800000 */
.L_x_271:
[----:B------:R-:W-:Y:S05]  /*1f3a0*/  @!P2 BRA `(.L_x_274) ;  /* 0x000000000004a947 */ /* 0x000fea0003800000 */
[----:B------:R-:W-:Y:S01]  /*1f3b0*/  BPT.TRAP 0x1 ;  /* 0x000000040000795c */ /* 0x000fe20000300000 */
.L_x_274:
[----:B------:R-:W-:-:S04]  /*1f3c0*/  UIADD3 UR21, UR4, 0x344f0, URZ ;  /* 0x000344f004157890 */ /* 0x000fc8000fffe03f */
[----:B------:R-:W-:-:S09]  /*1f3d0*/  UPRMT UR8, UR49, 0x654, UR21 ;  /* 0x0000065431087896 */ /* 0x000fd20008000015 */
[----:B------:R-:W-:Y:S01]  /*1f3e0*/  SYNCS.ARRIVE.TRANS64.RED.A1T0 RZ, [UR8], RZ ;  /* 0x000000ffffff79a7 */ /* 0x000fe20008100408 */
[----:B------:R-:W-:Y:S05]  /*1f3f0*/  @!P2 BRA `(.L_x_275) ;  /* 0x000000000004a947 */ /* 0x000fea0003800000 */
[----:B------:R-:W-:Y:S01]  /*1f400*/  BPT.TRAP 0x1 ;  /* 0x000000040000795c */ /* 0x000fe20000300000 */
.L_x_275:
[----:B------:R-:W1:Y:S02]  /*1f410*/  SYNCS.PHASECHK.TRANS64.TRYWAIT P1, [UR4+0x34518], R8 ;  /* 0x03451808ff0075a7 */ /* 0x000e640008020144 */
[----:B-1----:R-:W-:Y:S05]  /*1f420*/  @!P1 BRA `(.L_x_276) ;  /* 0x0000007800ec9947 */ /* 0x002fea0003800000 */
.L_x_583:
        /* <DEDUP_REMOVED lines=11> */
.L_x_279:
[----:B---34-:R-:W1:Y:S02]  /*1f4e0*/  LDC R2, c[0x0][0x828] ;  /* 0x00020a00ff027b82 */ /* 0x018e640000000800 */
[----:B-1----:R1:W-:Y:S02]  /*1f4f0*/  SYNCS.ARRIVE.TRANS64.RED.A0TR RZ, [UR4+0x344f8], R2 ;  /* 0x0344f802ffff79a7 */ /* 0x0023e40008300404 */
.L_x_278:
[----:B------:R-:W-:Y:S05]  /*1f500*/  BSYNC B0 ;  /* 0x0000000000007941 */ /* 0x000fea0003800000 */
.L_x_277:
[----:B------:R-:W-:Y:S05]  /*1f510*/  @!P2 BRA `(.L_x_280) ;  /* 0x000000000004a947 */ /* 0x000fea0003800000 */
[----:B------:R-:W-:Y:S01]  /*1f520*/  BPT.TRAP 0x1 ;  /* 0x000000040000795c */ /* 0x000fe20000300000 */
.L_x_280:
[----:B------:R-:W-:Y:S02]  /*1f530*/  UIADD3 UR25, UR4, 0x344f8, URZ ;  /* 0x000344f804197890 */ /* 0x000fe4000fffe03f */
[----:B------:R-:W-:Y:S02]  /*1f540*/  UIADD3 UR31, UR15, 0x20, URZ ;  /* 0x000000200f1f7890 */ /* 0x000fe4000fffe03f */
[----:B------:R-:W-:-:S09]  /*1f550*/  UPRMT UR9, UR49, 0x654, UR25 ;  /* 0x0000065431097896 */ /* 0x000fd20008000019 */
[----:B------:R-:W-:Y:S01]  /*1f560*/  SYNCS.ARRIVE.TRANS64.RED.A1T0 RZ, [UR9], RZ ;  /* 0x000000ffffff79a7 */ /* 0x000fe20008100409 */
[----:B------:R-:W-:Y:S05]  /*1f570*/  @!P2 BRA `(.L_x_281) ;  /* 0x000000000004a947 */ /* 0x000fea0003800000 */
[----:B------:R-:W-:Y:S01]  /*1f580*/  BPT.TRAP 0x1 ;  /* 0x000000040000795c */ /* 0x000fe20000300000 */
.L_x_281:
[----:B-1-34-:R-:W-:-:S04]  /*1f590*/  SHF.L.U32 R2, RZ, 0x1f, RZ ;  /* 0x0000001fff027819 */ /* 0x01afc800000006ff */
[----:B------:R-:W1:Y:S02]  /*1f5a0*/  SYNCS.PHASECHK.TRANS64.TRYWAIT P1, [UR4+0x34500], R2 ;  /* 0x03450002ff0075a7 */ /* 0x000e640008020144 */
[----:B-1----:R-:W-:Y:S05]  /*1f5b0*/  @!P1 BRA `(.L_x_282) ;  /* 0x0000007800a09947 */ /* 0x002fea0003800000 */
.L_x_584:
[----:B------:R-:W-:Y:S04]  /*1f5c0*/  BSSY B0, `(.L_x_283) ;  /* 0x000000b000007945 */ /* 0x000fe80003800000 */
[----:B------:R-:W-:Y:S05]  /*1f5d0*/  @P0 BRA `(.L_x_284) ;  /* 0x0000000000240947 */ /* 0x000fea0003800000 */
[----:B------:R-:W-:Y:S01]  /*1f5e0*/  UIADD3 UR28, UR4, 0x30000, URZ ;  /* 0x00030000041c7890 */ /* 0x000fe2000fffe03f */
[----:B------:R-:W-:Y:S01]  /*1f5f0*/  UMOV UR12, 0x0 ;  /* 0x00000000000c7882 */ /* 0x000fe20000000000 */
[----:B------:R-:W-:Y:S01]  /*1f600*/  UMOV UR13, 0x10000000 ;  /* 0x10000000000d7882 */ /* 0x000fe20000000000 */
[----:B------:R-:W-:-:S06]  /*1f610*/  UMOV UR30, UR14 ;  /* 0x0000000e001e7c82 */ /* 0x000fcc0008000000 */
[----:B------:R3:W-:Y:S02]  /*1f620*/  UTMALDG.2D [UR28], [UR10], desc[UR12] ;  /* 0x00000c1c0a0075b4 */ /* 0x0007e40008009000 */
[----:B---3--:R-:W-:Y:S05]  /*1f630*/  @!P2 BRA `(.L_x_285) ;  /* 0x000000000004a947 */ /* 0x008fea0003800000 */
[----:B------:R-:W-:Y:S01]  /*1f640*/  BPT.TRAP 0x1 ;  /* 0x000000040000795c */ /* 0x000fe20000300000 */
.L_x_285:
[----:B-12---:R-:W1:Y:S02]  /*1f650*/  LDC R3, c[0x0][0x828] ;  /* 0x00020a00ff037b82 */ /* 0x006e640000000800 */
[----:B-1----:R3:W-:Y:S02]  /*1f660*/  SYNCS.ARRIVE.TRANS64.RED.A0TR RZ, [UR4+0x344e0], R3 ;  /* 0x0344e003ffff79a7 */ /* 0x0027e40008300404 */
.L_x_284:
[----:B------:R-:W-:Y:S05]  /*1f670*/  BSYNC B0 ;  /* 0x0000000000007941 */ /* 0x000fea0003800000 */
.L_x_283:
[----:B------:R-:W-:Y:S05]  /*1f680*/  @!P2 BRA `(.L_x_286) ;  /* 0x000000000004a947 */ /* 0x000fea0003800000 */
[----:B------:R-:W-:Y:S01]  /*1f690*/  BPT.TRAP 0x1 ;  /* 0x000000040000795c */ /* 0x000fe20000300000 */
.L_x_286:
[----:B------:R-:W-:Y:S01]  /*1f6a0*/  SYNCS.ARRIVE.TRANS64.RED.A1T0 RZ, [UR6], RZ ;  /* 0x000000ffffff79a7 */ /* 0x000fe20008100406 */
[----:B------:R-:W-:Y:S05]  /*1f6b0*/  @!P2 BRA `(.L_x_287) ;  /* 0x000000000004a947 */ /* 0x000fea0003800000 */
[----:B------:R-:W-:Y:S01]  /*1f6c0*/  BPT.TRAP 0x1 ;  /* 0x000000040000795c */ /* 0x000fe20000300000 */
.L_x_287:
[----:B------:R-:W4:Y:S02]  /*1f6d0*/  SYNCS.PHASECHK.TRANS64.TRYWAIT P1, [UR4+0x34508], R2 ;  /* 0x03450802ff0075a7 */ /* 0x000f240008020144 */
[----:B----4-:R-:W-:Y:S05]  /*1f6e0*/  @!P1 BRA `(.L_x_288) ;  /* 0x00000078006c9947 */ /* 0x010fea0003800000 */
.L_x_585:
[----:B------:R-:W-:Y:S04]  /*1f6f0*/  BSSY B0, `(.L_x_289) ;  /* 0x000000c000007945 */ /* 0x000fe80003800000 */
[----:B------:R-:W-:Y:S05]  /*1f700*/  @P0 BRA `(.L_x_290) ;  /* 0x0000000000280947 */ /* 0x000fea0003800000 */
        /* <DEDUP_REMOVED lines=8> */
.L_x_291:
[----:B-123--:R-:W1:Y:S02]  /*1f790*/  LDC R3, c[0x0][0x828] ;  /* 0x00020a00ff037b82 */ /* 0x00ee640000000800 */
[----:B-1----:R4:W-:Y:S02]  /*1f7a0*/  SYNCS.ARRIVE.TRANS64.RED.A0TR RZ, [UR4+0x344e8], R3 ;  /* 0x0344e803ffff79a7 */ /* 0x0029e40008300404 */
.L_x_290:
[----:B------:R-:W-:Y:S05]  /*1f7b0*/  BSYNC B0 ;  /* 0x0000000000007941 */ /* 0x000fea0003800000 */
.L_x_289:
[----:B------:R-:W-:Y:S05]  /*1f7c0*/  @!P2 BRA `(.L_x_292) ;  /* 0x000000000004a947 */ /* 0x000fea0003800000 */
[----:B------:R-:W-:Y:S01]  /*1f7d0*/  BPT.TRAP 0x1 ;  /* 0x000000040000795c */ /* 0x000fe20000300000 */
.L_x_292:
[----:B------:R-:W-:Y:S01]  /*1f7e0*/  SYNCS.ARRIVE.TRANS64.RED.A1T0 RZ, [UR7], RZ ;  /* 0x000000ffffff79a7 */ /* 0x000fe20008100407 */
[----:B------:R-:W-:Y:S05]  /*1f7f0*/  @!P2 BRA `(.L_x_293) ;  /* 0x000000000004a947 */ /* 0x000fea0003800000 */
[----:B------:R-:W-:Y:S01]  /*1f800*/  BPT.TRAP 0x1 ;  /* 0x000000040000795c */ /* 0x000fe20000300000 */
.L_x_293:
[----:B------:R-:W1:Y:S02]  /*1f810*/  SYNCS.PHASECHK.TRANS64.TRYWAIT P1, [UR4+0x34510], R2 ;  /* 0x03451002ff0075a7 */ /* 0x000e640008020144 */
[----:B-1----:R-:W-:Y:S05]  /*1f820*/  @!P1 BRA `(.L_x_294) ;  /* 0x0000007800349947 */ /* 0x002fea0003800000 */
.L_x_586:
        /* <DEDUP_REMOVED lines=10> */
.L_x_297:
[----:B--234-:R-:W1:Y:S02]  /*1f8d0*/  LDC R3, c[0x0][0x828] ;  /* 0x00020a00ff037b82 */ /* 0x01ce640000000800 */
[----:B-1----:R1:W-:Y:S02]  /*1f8e0*/  SYNCS.ARRIVE.TRANS64.RED.A0TR RZ, [UR4+0x344f0], R3 ;  /* 0x0344f003ffff79a7 */ /* 0x0023e40008300404 */
.L_x_296:
[----:B------:R-:W-:Y:S05]  /*1f8f0*/  BSYNC B0 ;  /* 0x0000000000007941 */ /* 0x000fea0003800000 */
.L_x_295:
[----:B------:R-:W-:Y:S05]  /*1f900*/  @!P2 BRA `(.L_x_298) ;  /* 0x000000000004a947 */ /* 0x000fea0003800000 */
[----:B------:R-:W-:Y:S01]  /*1f910*/  BPT.TRAP 0x1 ;  /* 0x000000040000795c */ /* 0x000fe20000300000 */
.L_x_298:
[----:B------:R-:W-:Y:S01]  /*1f920*/  SYNCS.ARRIVE.TRANS64.RED.A1T0 RZ, [UR8], RZ ;  /* 0x000000ffffff79a7 */ /* 0x000fe20008100408 */
[----:B------:R-:W-:Y:S05]  /*1f930*/  @!P2 BRA `(.L_x_299) ;  /* 0x000000000004a947 */ /* 0x000fea0003800000 */
[----:B------:R-:W-:Y:S01]  /*1f940*/  BPT.TRAP 0x1 ;  /* 0x000000040000795c */ /* 0x000fe20000300000 */
.L_x_299:
[----:B------:R-:W1:Y:S02]  /*1f950*/  SYNCS.PHASECHK.TRANS64.TRYWAIT P1, [UR4+0x34518], R2 ;  /* 0x03451802ff0075a7 */ /* 0x000e640008020144 */
[----:B-1----:R-:W-:Y:S05]  /*1f960*/  @!P1 BRA `(.L_x_300) ;  /* 0x0000007400fc9947 */ /* 0x002fea0003800000 */
.L_x_587:
        /* <DEDUP_REMOVED lines=10> */
.L_x_303:
[----:B--234-:R-:W1:Y:S02]  /*1fa10*/  LDC R3, c[0x0][0x828] ;  /* 0x00020a00ff037b82 */ /* 0x01ce640000000800 */
[----:B-1----:R1:W-:Y:S02]  /*1fa20*/  SYNCS.ARRIVE.TRANS64.RED.A0TR RZ, [UR4+0x344f8], R3 ;  /* 0x0344f803ffff79a7 */ /* 0x0023e40008300404 */
.L_x_302:
[----:B------:R-:W-:Y:S05]  /*1fa30*/  BSYNC B0 ;  /* 0x0000000000007941 */ /* 0x000fea0003800000 */
.L_x_301:
[----:B------:R-:W-:Y:S05]  /*1fa40*/  @!P2 BRA `(.L_x_304) ;  /* 0x000000000004a947 */ /* 0x000fea0003800000 */
[----:B------:R-:W-:Y:S01]  /*1fa50*/  BPT.TRAP 0x1 ;  /* 0x000000040000795c */ /* 0x000fe20000300000 */
.L_x_304:
[----:B------:R-:W-:Y:S01]  /*1fa60*/  SYNCS.ARRIVE.TRANS64.RED.A1T0 RZ, [UR9], RZ ;  /* 0x000000ffffff79a7 */ /* 0x000fe20008100409 */
[----:B------:R-:W-:Y:S01]  /*1fa70*/  UIADD3 UR31, UR15, 0x40, URZ ;  /* 0x000000400f1f7890 */ /* 0x000fe2000fffe03f */
[----:B------:R-:W-:Y:S11]  /*1fa80*/  @!P2 BRA `(.L_x_305) ;  /* 0x000000000004a947 */ /* 0x000ff60003800000 */
[----:B------:R-:W-:Y:S01]  /*1fa90*/  BPT.TRAP 0x1 ;  /* 0x000000040000795c */ /* 0x000fe20000300000 */
.L_x_305:
[----:B------:R-:W1:Y:S02]  /*1faa0*/  SYNCS.PHASECHK.TRANS64.TRYWAIT P1, [UR4+0x34500], R8 ;  /* 0x03450008ff0075a7 */ /* 0x000e640008020144 */
[----:B-1----:R-:W-:Y:S05]  /*1fab0*/  @!P1 BRA `(.L_x_306) ;  /* 0x0000007400c09947 */ /* 0x002fea0003800000 */
.L_x_588:
[----:B------:R-:W-:Y:S04]  /*1fac0*/  BSSY B0, `(.L_x_307) ;  /* 0x000000b000007945 */ /* 0x000fe80003800000 */
[----:B------:R-:W-:Y:S05]  /*1fad0*/  @P0 BRA `(.L_x_308) ;  /* 0x0000000000240947 */ /* 0x000fea0003800000 */
[----:B------:R-:W-:Y:S01]  /*1fae0*/  UIADD3 UR28, UR4, 0x30000, URZ ;  /* 0x00030000041c7890 */ /* 0x000fe2000fffe03f */
[----:B------:R-:W-:Y:S01]  /*1faf0*/  UMOV UR12, 0x0 ;  /* 0x00000000000c7882 */ /* 0x000fe20000000000 */
[----:B------:R-:W-:Y:S01]  /*1fb00*/  UMOV UR13, 0x10000000 ;  /* 0x10000000000d7882 */ /* 0x000fe20000000000 */
[----:B------:R-:W-:-:S06]  /*1fb10*/  UMOV UR30, UR14 ;  /* 0x0000000e001e7c82 */ /* 0x000fcc0008000000 */
[----:B------:R1:W-:Y:S02]  /*1fb20*/  UTMALDG.2D [UR28], [UR10], desc[UR12] ;  /* 0x00000c1c0a0075b4 */ /* 0x0003e40008009000 */
[----:B-1----:R-:W-:Y:S05]  /*1fb30*/  @!P2 BRA `(.L_x_309) ;  /* 0x000000000004a947 */ /* 0x002fea0003800000 */
[----:B------:R-:W-:Y:S01]  /*1fb40*/  BPT.TRAP 0x1 ;  /* 0x000000040000795c */ /* 0x000fe20000300000 */
.L_x_309:
[----:B--234-:R-:W1:Y:S02]  /*1fb50*/  LDC R3, c[0x0][0x828] ;  /* 0x00020a00ff037b82 */ /* 0x01ce640000000800 */
[----:B-1----:R1:W-:Y:S02]  /*1fb60*/  SYNCS.ARRIVE.TRANS64.RED.A0TR RZ, [UR4+0x344e0], R3 ;  /* 0x0344e003ffff79a7 */ /* 0x0023e40008300404 */
.L_x_308:
[----:B------:R-:W-:Y:S05]  /*1fb70*/  BSYNC B0 ;  /* 0x0000000000007941 */ /* 0x000fea0003800000 */
.L_x_307:
[----:B------:R-:W-:Y:S05]  /*1fb80*/  @!P2 BRA `(.L_x_310) ;  /* 0x000000000004a947 */ /* 0x000fea0003800000 */
[----:B------:R-:W-:Y:S01]  /*1fb90*/  BPT.TRAP 0x1 ;  /* 0x000000040000795c */ /* 0x000fe20000300000 */
.L_x_310:
[----:B------:R-:W-:Y:S01]  /*1fba0*/  SYNCS.ARRIVE.TRANS64.RED.A1T0 RZ, [UR6], RZ ;  /* 0x000000ffffff79a7 */ /* 0x000fe20008100406 */
[----:B------:R-:W-:Y:S05]  /*1fbb0*/  @!P2 BRA `(.L_x_311) ;  /* 0x000000000004a947 */ /* 0x000fea0003800000 */
[----:B------:R-:W-:Y:S01]  /*1fbc0*/  BPT.TRAP 0x1 ;  /* 0x000000040000795c */ /* 0x000fe20000300000 */
.L_x_311:
[----:B------:R-:W1:Y:S02]  /*1fbd0*/  SYNCS.PHASECHK.TRANS64.TRYWAIT P1, [UR4+0x34508], R8 ;  /* 0x03450808ff0075a7 */ /* 0x000e640008020144 */
[----:B-1----:R-:W-:Y:S05]  /*1fbe0*/  @!P1 BRA `(.L_x_312) ;  /* 0x00000074008c9947 */ /* 0x002fea0003800000 */
.L_x_589:
        /* <DEDUP_REMOVED lines=10> */
.L_x_315:
[----:B--234-:R-:W1:Y:S02]  /*1fc90*/  LDC R3, c[0x0][0x828] ;  /* 0x00020a00ff037b82 */ /* 0x01ce640000000800 */
[----:B-1----:R1:W-:Y:S02]  /*1fca0*/  SYNCS.ARRIVE.TRANS64.RED.A0TR RZ, [UR4+0x344e8], R3 ;  /* 0x0344e803ffff79a7 */ /* 0x0023e40008300404 */
.L_x_314:
[----:B------:R-:W-:Y:S05]  /*1fcb0*/  BSYNC B0 ;  /* 0x0000000000007941 */ /* 0x000fea0003800000 */
.L_x_313:
[----:B------:R-:W-:Y:S05]  /*1fcc0*/  @!P2 BRA `(.L_x_316) ;  /* 0x000000000004a947 */ /* 0x000fea0003800000 */
[----:B------:R-:W-:Y:S01]  /*1fcd0*/  BPT.TRAP 0x1 ;  /* 0x000000040000795c */ /* 0x000fe20000300000 */
.L_x_316:
[----:B------:R-:W-:Y:S01]  /*1fce0*/  SYNCS.ARRIVE.TRANS64.RED.A1T0 RZ, [UR7], RZ ;  /* 0x000000ffffff79a7 */ /* 0x000fe20008100407 */
[----:B------:R-:W-:Y:S05]  /*1fcf0*/  @!P2 BRA `(.L_x_317) ;  /* 0x000000000004a947 */ /* 0x000fea0003800000 */
[----:B------:R-:W-:Y:S01]  /*1fd00*/  BPT.TRAP 0x1 ;  /* 0x000000040000795c */ /* 0x000fe20000300000 */
.L_x_317:
[----:B------:R-:W1:Y:S02]  /*1fd10*/  SYNCS.PHASECHK.TRANS64.TRYWAIT P1, [UR4+0x34510], R8 ;  /* 0x03451008ff0075a7 */ /* 0x000e640008020144 */
[----:B-1----:R-:W-:Y:S05]  /*1fd20*/  @!P1 BRA `(.L_x_318) ;  /* 0x0000007400549947 */ /* 0x002fea0003800000 */
.L_x_590:
        /* <DEDUP_REMOVED lines=10> */
.L_x_321:
[----:B--234-:R-:W1:Y:S02]  /*1fdd0*/  LDC R3, c[0x0][0x828] ;  /* 0x00020a00ff037b82 */ /* 0x01ce640000000800 */
[----:B-1----:R1:W-:Y:S02]  /*1fde0*/  SYNCS.ARRIVE.TRANS64.RED.A0TR RZ, [UR4+0x344f0], R3 ;  /* 0x0344f003ffff79a7 */ /* 0x0023e40008300404 */
.L_x_320:
[----:B------:R-:W-:Y:S05]  /*1fdf0*/  BSYNC B0 ;  /* 0x0000000000007941 */ /* 0x000fea0003800000 */
.L_x_319:
[----:B------:R-:W-:Y:S05]  /*1fe00*/  @!P2 BRA `(.L_x_322) ;  /* 0x000000000004a947 */ /* 0x000fea0003800000 */
[----:B------:R-:W-:Y:S01]  /*1fe10*/  BPT.TRAP 0x1 ;  /* 0x000000040000795c */ /* 0x000fe20000300000 */
.L_x_322:
[----:B------:R-:W-:Y:S01]  /*1fe20*/  SYNCS.ARRIVE.TRANS64.RED.A1T0 RZ, [UR8], RZ ;  /* 0x000000ffffff79a7 */ /* 0x000fe20008100408 */
[----:B------:R-:W-:Y:S05]  /*1fe30*/  @!P2 BRA `(.L_x_323) ;  /* 0x000000000004a947 */ /* 0x000fea0003800000 */
[----:B------:R-:W-:Y:S01]  /*1fe40*/  BPT.TRAP 0x1 ;  /* 0x000000040000795c */ /* 0x000fe20000300000 */
.L_x_323:
[----:B------:R-:W1:Y:S02]  /*1fe50*/  SYNCS.PHASECHK.TRANS64.TRYWAIT P1, [UR4+0x34518], R8 ;  /* 0x03451808ff0075a7 */ /* 0x000e640008020144 */
[----:B-1----:R-:W-:Y:S05]  /*1fe60*/  @!P1 BRA `(.L_x_324) ;  /* 0x00000074001c9947 */ /* 0x002fea0003800000 */
.L_x_591:
        /* <DEDUP_REMOVED lines=10> */
.L_x_327:
[----:B--234-:R-:W1:Y:S02]  /*1ff10*/  LDC R3, c[0x0][0x828] ;  /* 0x00020a00ff037b82 */ /* 0x01ce640000000800 */
[----:B-1----:R1:W-:Y:S02]  /*1ff20*/  SYNCS.ARRIVE.TRANS64.RED.A0TR RZ, [UR4+0x344f8], R3 ;  /* 0x0344f803ffff79a7 */ /* 0x0023e40008300404 */
.L_x_326:
[----:B------:R-:W-:Y:S05]  /*1ff30*/  BSYNC B0 ;  /* 0x0000000000007941 */ /* 0x000fea0003800000 */
.L_x_325:
[----:B------:R-:W-:Y:S05]  /*1ff40*/  @!P2 BRA `(.L_x_328) ;  /* 0x000000000004a947 */ /* 0x000fea0003800000 */
[----:B------:R-:W-:Y:S01]  /*1ff50*/  BPT.TRAP 0x1 ;  /* 0x000000040000795c */ /* 0x000fe20000300000 */
.L_x_328:
[----:B------:R-:W-:Y:S01]  /*1ff60*/  SYNCS.ARRIVE.TRANS64.RED.A1T0 RZ, [UR9], RZ ;  /* 0x000000ffffff79a7 */ /* 0x000fe20008100409 */
[----:B------:R-:W-:Y:S01]  /*1ff70*/  UIADD3 UR31, UR15, 0x60, URZ ;  /* 0x000000600f1f7890 */ /* 0x000fe2000fffe03f */
[----:B------:R-:W-:Y:S11]  /*1ff80*/  @!P2 BRA `(.L_x_329) ;  /* 0x000000000004a947 */ /* 0x000ff60003800000 */
[----:B------:R-:W-:Y:S01]  /*1ff90*/  BPT.TRAP 0x1 ;  /* 0x000000040000795c */ /* 0x000fe20000300000 */
.L_x_329:
[----:B------:R-:W1:Y:S02]  /*1ffa0*/  SYNCS.PHASECHK.TRANS64.TRYWAIT P1, [UR4+0x34500], R2 ;  /* 0x03450002ff0075a7 */ /* 0x000e640008020144 */
[----:B-1----:R-:W-:Y:S05]  /*1ffb0*/  @!P1 BRA `(.L_x_330) ;  /* 0x0000007000e09947 */ /* 0x002fea0003800000 */
.L_x_592:
        /* <DEDUP_REMOVED lines=9> */
.L_x_333:
[----:B--234-:R-:W1:Y:S02]  /*20050*/  LDC R3, c[0x0][0x828] ;  /* 0x00020a00ff037b82 */ /* 0x01ce640000000800 */
[----:B-1----:R1:W-:Y:S02]  /*20060*/  SYNCS.ARRIVE.TRANS64.RED.A0TR RZ, [UR4+0x344e0], R3 ;  /* 0x0344e003ffff79a7 */ /* 0x0023e40008300404 */
.L_x_332:
[----:B------:R-:W-:Y:S05]  /*20070*/  BSYNC B0 ;  /* 0x0000000000007941 */ /* 0x000fea0003800000 */
.L_x_331:
[----:B------:R-:W-:Y:S05]  /*20080*/  @!P2 BRA `(.L_x_334) ;  /* 0x000000000004a947 */ /* 0x000fea0003800000 */
[----:B------:R-:W-:Y:S01]  /*20090*/  BPT.TRAP 0x1 ;  /* 0x000000040000795c */ /* 0x000fe20000300000 */
.L_x_334:
[----:B------:R-:W-:Y:S01]  /*200a0*/  SYNCS.ARRIVE.TRANS64.RED.A1T0 RZ, [UR6], RZ ;  /* 0x000000ffffff79a7 */ /* 0x000fe20008100406 */
[----:B------:R-:W-:Y:S05]  /*200b0*/  @!P2 BRA `(.L_x_335) ;  /* 0x000000000004a947 */ /* 0x000fea0003800000 */
[----:B------:R-:W-:Y:S01]  /*200c0*/  BPT.TRAP 0x1 ;  /* 0x000000040000795c */ /* 0x000fe20000300000 */
.L_x_335:
[----:B------:R-:W1:Y:S02]  /*200d0*/  SYNCS.PHASECHK.TRANS64.TRYWAIT P1, [UR4+0x34508], R2 ;  /* 0x03450802ff0075a7 */ /* 0x000e640008020144 */
[----:B-1----:R-:W-:Y:S05]  /*200e0*/  @!P1 BRA `(.L_x_336) ;  /* 0x0000007000ac9947 */ /* 0x002fea0003800000 */
.L_x_593:
        /* <DEDUP_REMOVED lines=10> */
.L_x_339:
[----:B--234-:R-:W1:Y:S02]  /*20190*/  LDC R3, c[0x0][0x828] ;  /* 0x00020a00ff037b82 */ /* 0x01ce640000000800 */
[----:B-1----:R1:W-:Y:S02]  /*201a0*/  SYNCS.ARRIVE.TRANS64.RED.A0TR RZ, [UR4+0x344e8], R3 ;  /* 0x0344e803ffff79a7 */ /* 0x0023e40008300404 */
.L_x_338:
[----:B------:R-:W-:Y:S05]  /*201b0*/  BSYNC B0 ;  /* 0x0000000000007941 */ /* 0x000fea0003800000 */
.L_x_337:
[----:B------:R-:W-:Y:S05]  /*201c0*/  @!P2 BRA `(.L_x_340) ;  /* 0x000000000004a947 */ /* 0x000fea0003800000 */
[----:B------:R-:W-:Y:S01]  /*201d0*/  BPT.TRAP 0x1 ;  /* 0x000000040000795c */ /* 0x000fe20000300000 */
.L_x_340:
[----:B------:R-:W-:Y:S01]  /*201e0*/  SYNCS.ARRIVE.TRANS64.RED.A1T0 RZ, [UR7], RZ ;  /* 0x000000ffffff79a7 */ /* 0x000fe20008100407 */
[----:B------:R-:W-:Y:S05]  /*201f0*/  @!P2 BRA `(.L_x_341) ;  /* 0x000000000004a947 */ /* 0x000fea0003800000 */
[----:B------:R-:W-:Y:S01]  /*20200*/  BPT.TRAP 0x1 ;  /* 0x000000040000795c */ /* 0x000fe20000300000 */
.L_x_341:
[----:B------:R-:W1:Y:S02]  /*20210*/  SYNCS.PHASECHK.TRANS64.TRYWAIT P1, [UR4+0x34510], R2 ;  /* 0x03451002ff0075a7 */ /* 0x000e640008020144 */
[----:B-1----:R-:W-:Y:S05]  /*20220*/  @!P1 BRA `(.L_x_342) ;  /* 0x0000007000749947 */ /* 0x002fea0003800000 */
.L_x_594:
        /* <DEDUP_REMOVED lines=10> */
.L_x_345:
[----:B--234-:R-:W1:Y:S02]  /*202d0*/  LDC R3, c[0x0][0x828] ;  /* 0x00020a00ff037b82 */ /* 0x01ce640000000800 */
[----:B-1----:R1:W-:Y:S02]  /*202e0*/  SYNCS.ARRIVE.TRANS64.RED.A0TR RZ, [UR4+0x344f0], R3 ;  /* 0x0344f003ffff79a7 */ /* 0x0023e40008300404 */
.L_x_344:
[----:B------:R-:W-:Y:S05]  /*202f0*/  BSYNC B0 ;  /* 0x0000000000007941 */ /* 0x000fea0003800000 */
.L_x_343:
[----:B------:R-:W-:Y:S05]  /*20300*/  @!P2 BRA `(.L_x_346) ;  /* 0x000000000004a947 */ /* 0x000fea0003800000 */
[----:B------:R-:W-:Y:S01]  /*20310*/  BPT.TRAP 0x1 ;  /* 0x000000040000795c */ /* 0x000fe20000300000 */
.L_x_346:
[----:B------:R-:W-:Y:S01]  /*20320*/  SYNCS.ARRIVE.TRANS64.RED.A1T0 RZ, [UR8], RZ ;  /* 0x000000ffffff79a7 */ /* 0x000fe20008100408 */
[----:B------:R-:W-:Y:S05]  /*20330*/  @!P2 BRA `(.L_x_347) ;  /* 0x000000000004a947 */ /* 0x000fea0003800000 */
[----:B------:R-:W-:Y:S01]  /*20340*/  BPT.TRAP 0x1 ;  /* 0x000000040000795c */ /* 0x000fe20000300000 */
.L_x_347:
[----:B------:R-:W1:Y:S02]  /*20350*/  SYNCS.PHASECHK.TRANS64.TRYWAIT P1, [UR4+0x34518], R2 ;  /* 0x03451802ff0075a7 */ /* 0x000e640008020144 */
[----:B-1----:R-:W-:Y:S05]  /*20360*/  @!P1 BRA `(.L_x_348) ;  /* 0x00000070003c9947 */ /* 0x002fea0003800000 */
.L_x_595:
        /* <DEDUP_REMOVED lines=10> */
.L_x_351:
[----:B--234-:R-:W1:Y:S02]  /*20410*/  LDC R3, c[0x0][0x828] ;  /* 0x00020a00ff037b82 */ /* 0x01ce640000000800 */
[----:B-1----:R1:W-:Y:S02]  /*20420*/  SYNCS.ARRIVE.TRANS64.RED.A0TR RZ, [UR4+0x344f8], R3 ;  /* 0x0344f803ffff79a7 */ /* 0x0023e40008300404 */
.L_x_350:
[----:B------:R-:W-:Y:S05]  /*20430*/  BSYNC B0 ;  /* 0x0000000000007941 */ /* 0x000fea0003800000 */
.L_x_349:
[----:B------:R-:W-:Y:S05]  /*20440*/  @!P2 BRA `(.L_x_352) ;  /* 0x000000000004a947 */ /* 0x000fea0003800000 */
[----:B------:R-:W-:Y:S01]  /*20450*/  BPT.TRAP 0x1 ;  /* 0x000000040000795c */ /* 0x000fe20000300000 */
.L_x_352:
[----:B------:R-:W-:Y:S01]  /*20460*/  SYNCS.ARRIVE.TRANS64.RED.A1T0 RZ, [UR9], RZ ;  /* 0x000000ffffff79a7 */ /* 0x000fe20008100409 */
[----:B------:R-:W-:Y:S01]  /*20470*/  UIADD3 UR31, UR15, 0x80, URZ ;  /* 0x000000800f1f7890 */ /* 0x000fe2000fffe03f */
[----:B------:R-:W-:Y:S11]  /*20480*/  @!P2 BRA `(.L_x_353) ;  /* 0x000000000004a947 */ /* 0x000ff60003800000 */
[----:B------:R-:W-:Y:S01]  /*20490*/  BPT.TRAP 0x1 ;  /* 0x000000040000795c */ /* 0x000fe20000300000 */
.L_x_353:
[----:B------:R-:W1:Y:S02]  /*204a0*/  SYNCS.PHASECHK.TRANS64.TRYWAIT P1, [UR4+0x34500], R8 ;  /* 0x03450008ff0075a7 */ /* 0x000e640008020144 */
[----:B-1----:R-:W-:Y:S05]  /*204b0*/  @!P1 BRA `(.L_x_354) ;  /* 0x0000007000009947 */ /* 0x002fea0003800000 */
.L_x_596:
        /* <DEDUP_REMOVED lines=9> */
.L_x_357:
[----:B--234-:R-:W1:Y:S02]  /*20550*/  LDC R3, c[0x0][0x828] ;  /* 0x00020a00ff037b82 */ /* 0x01ce640000000800 */
[----:B-1----:R1:W-:Y:S02]  /*20560*/  SYNCS.ARRIVE.TRANS64.RED.A0TR RZ, [UR4+0x344e0], R3 ;  /* 0x0344e003ffff79a7 */ /* 0x0023e40008300404 */
.L_x_356:
[----:B------:R-:W-:Y:S05]  /*20570*/  BSYNC B0 ;  /* 0x0000000000007941 */ /* 0x000fea0003800000 */
.L_x_355:
[----:B------:R-:W-:Y:S05]  /*20580*/  @!P2 BRA `(.L_x_358) ;  /* 0x000000000004a947 */ /* 0x000fea0003800000 */
[----:B------:R-:W-:Y:S01]  /*20590*/  BPT.TRAP 0x1 ;  /* 0x000000040000795c */ /* 0x000fe20000300000 */
.L_x_358:
[----:B------:R-:W-:Y:S01]  /*205a0*/  SYNCS.ARRIVE.TRANS64.RED.A1T0 RZ, [UR6], RZ ;  /* 0x000000ffffff79a7 */ /* 0x000fe20008100406 */
[----:B------:R-:W-:Y:S05]  /*205b0*/  @!P2 BRA `(.L_x_359) ;  /* 0x000000000004a947 */ /* 0x000fea0003800000 */
[----:B------:R-:W-:Y:S01]  /*205c0*/  BPT.TRAP 0x1 ;  /* 0x000000040000795c */ /* 0x000fe20000300000 */
.L_x_359:
[----:B------:R-:W1:Y:S02]  /*205d0*/  SYNCS.PHASECHK.TRANS64.TRYWAIT P1, [UR4+0x34508], R8 ;  /* 0x03450808ff0075a7 */ /* 0x000e640008020144 */
[----:B-1----:R-:W-:Y:S05]  /*205e0*/  @!P1 BRA `(.L_x_360) ;  /* 0x0000006c00cc9947 */ /* 0x002fea0003800000 */
.L_x_597:
        /* <DEDUP_REMOVED lines=10> */
.L_x_363:
[----:B--234-:R-:W1:Y:S02]  /*20690*/  LDC R3, c[0x0][0x828] ;  /* 0x00020a00ff037b82 */ /* 0x01ce640000000800 */
[----:B-1----:R1:W-:Y:S02]  /*206a0*/  SYNCS.ARRIVE.TRANS64.RED.A0TR RZ, [UR4+0x344e8], R3 ;  /* 0x0344e803ffff79a7 */ /* 0x0023e40008300404 */
.L_x_362:
[----:B------:R-:W-:Y:S05]  /*206b0*/  BSYNC B0 ;  /* 0x0000000000007941 */ /* 0x000fea0003800000 */
.L_x_361:
[----:B------:R-:W-:Y:S05]  /*206c0*/  @!P2 BRA `(.L_x_364) ;  /* 0x000000000004a947 */ /* 0x000fea0003800000 */
[----:B------:R-:W-:Y:S01]  /*206d0*/  BPT.TRAP 0x1 ;  /* 0x000000040000795c */ /* 0x000fe20000300000 */
.L_x_364:
[----:B------:R-:W-:Y:S01]  /*206e0*/  SYNCS.ARRIVE.TRANS64.RED.A1T0 RZ, [UR7], RZ ;  /* 0x000000ffffff79a7 */ /* 0x000fe20008100407 */
[----:B------:R-:W-:Y:S05]  /*206f0*/  @!P2 BRA `(.L_x_365) ;  /* 0x000000000004a947 */ /* 0x000fea0003800000 */
[----:B------:R-:W-:Y:S01]  /*20700*/  BPT.TRAP 0x1 ;  /* 0x000000040000795c */ /* 0x000fe20000300000 */
.L_x_365:
[----:B------:R-:W1:Y:S02]  /*20710*/  SYNCS.PHASECHK.TRANS64.TRYWAIT P1, [UR4+0x34510], R8 ;  /* 0x03451008ff0075a7 */ /* 0x000e640008020144 */
[----:B-1----:R-:W-:Y:S05]  /*20720*/  @!P1 BRA `(.L_x_366) ;  /* 0x0000006c00949947 */ /* 0x002fea0003800000 */
.L_x_598:
        /* <DEDUP_REMOVED lines=10> */
.L_x_369:
[----:B--234-:R-:W1:Y:S02]  /*207d0*/  LDC R3, c[0x0][0x828] ;  /* 0x00020a00ff037b82 */ /* 0x01ce640000000800 */
[----:B-1----:R1:W-:Y:S02]  /*207e0*/  SYNCS.ARRIVE.TRANS64.RED.A0TR RZ, [UR4+0x344f0], R3 ;  /* 0x0344f003ffff79a7 */ /* 0x0023e40008300404 */
.L_x_368:
[----:B------:R-:W-:Y:S05]  /*207f0*/  BSYNC B0 ;  /* 0x0000000000007941 */ /* 0x000fea0003800000 */
.L_x_367:
[----:B------:R-:W-:Y:S05]  /*20800*/  @!P2 BRA `(.L_x_370) ;  /* 0x000000000004a947 */ /* 0x000fea0003800000 */
[----:B------:R-:W-:Y:S01]  /*20810*/  BPT.TRAP 0x1 ;  /* 0x000000040000795c */ /* 0x000fe20000300000 */
.L_x_370:
[----:B------:R-:W-:Y:S01]  /*20820*/  SYNCS.ARRIVE.TRANS64.RED.A1T0 RZ, [UR8], RZ ;  /* 0x000000ffffff79a7 */ /* 0x000fe20008100408 */
[----:B------:R-:W-:Y:S05]  /*20830*/  @!P2 BRA `(.L_x_371) ;  /* 0x000000000004a947 */ /* 0x000fea0003800000 */
[----:B------:R-:W-:Y:S01]  /*20840*/  BPT.TRAP 0x1 ;  /* 0x000000040000795c */ /* 0x000fe20000300000 */
.L_x_371:
[----:B------:R-:W1:Y:S02]  /*20850*/  SYNCS.PHASECHK.TRANS64.TRYWAIT P1, [UR4+0x34518], R8 ;  /* 0x03451808ff0075a7 */ /* 0x000e640008020144 */
[----:B-1----:R-:W-:Y:S05]  /*20860*/  @!P1 BRA `(.L_x_372) ;  /* 0x0000006c005c9947 */ /* 0x002fea0003800000 */
.L_x_599:
        /* <DEDUP_REMOVED lines=10> */
.L_x_375:
[----:B--234-:R-:W1:Y:S02]  /*20910*/  LDC R3, c[0x0][0x828] ;  /* 0x00020a00ff037b82 */ /* 0x01ce640000000800 */
[----:B-1----:R1:W-:Y:S02]  /*20920*/  SYNCS.ARRIVE.TRANS64.RED.A0TR RZ, [UR4+0x344f8], R3 ;  /* 0x0344f803ffff79a7 */ /* 0x0023e40008300404 */
.L_x_374:
[----:B------:R-:W-:Y:S05]  /*20930*/  BSYNC B0 ;  /* 0x0000000000007941 */ /* 0x000fea0003800000 */
.L_x_373:
[----:B------:R-:W-:Y:S05]  /*20940*/  @!P2 BRA `(.L_x_376) ;  /* 0x000000000004a947 */ /* 0x000fea0003800000 */
[----:B------:R-:W-:Y:S01]  /*20950*/  BPT.TRAP 0x1 ;  /* 0x000000040000795c */ /* 0x000fe20000300000 */
.L_x_376:
[----:B------:R-:W-:Y:S01]  /*20960*/  SYNCS.ARRIVE.TRANS64.RED.A1T0 RZ, [UR9], RZ ;  /* 0x000000ffffff79a7 */ /* 0x000fe20008100409 */
[----:B------:R-:W-:Y:S01]  /*20970*/  UIADD3 UR31, UR15, 0xa0, URZ ;  /* 0x000000a00f1f7890 */ /* 0x000fe2000fffe03f */
[----:B------:R-:W-:Y:S11]  /*20980*/  @!P2 BRA `(.L_x_377) ;  /* 0x000000000004a947 */ /* 0x000ff60003800000 */
[----:B------:R-:W-:Y:S01]  /*20990*/  BPT.TRAP 0x1 ;  /* 0x000000040000795c */ /* 0x000fe20000300000 */
.L_x_377:
[----:B------:R-:W1:Y:S02]  /*209a0*/  SYNCS.PHASECHK.TRANS64.TRYWAIT P1, [UR4+0x34500], R2 ;  /* 0x03450002ff0075a7 */ /* 0x000e640008020144 */
[----:B-1----:R-:W-:Y:S05]  /*209b0*/  @!P1 BRA `(.L_x_378) ;  /* 0x0000006c00209947 */ /* 0x002fea0003800000 */
.L_x_600:
        /* <DEDUP_REMOVED lines=9> */
.L_x_381:
[----:B--234-:R-:W1:Y:S02]  /*20a50*/  LDC R3, c[0x0][0x828] ;  /* 0x00020a00ff037b82 */ /* 0x01ce640000000800 */
[----:B-1----:R1:W-:Y:S02]  /*20a60*/  SYNCS.ARRIVE.TRANS64.RED.A0TR RZ, [UR4+0x344e0], R3 ;  /* 0x0344e003ffff79a7 */ /* 0x0023e40008300404 */
.L_x_380:
[----:B------:R-:W-:Y:S05]  /*20a70*/  BSYNC B0 ;  /* 0x0000000000007941 */ /* 0x000fea0003800000 */
.L_x_379:
[----:B------:R-:W-:Y:S05]  /*20a80*/  @!P2 BRA `(.L_x_382) ;  /* 0x000000000004a947 */ /* 0x000fea0003800000 */
[----:B------:R-:W-:Y:S01]  /*20a90*/  BPT.TRAP 0x1 ;  /* 0x000000040000795c */ /* 0x000fe20000300000 */
.L_x_382:
[----:B------:R-:W-:Y:S01]  /*20aa0*/  SYNCS.ARRIVE.TRANS64.RED.A1T0 RZ, [UR6], RZ ;  /* 0x000000ffffff79a7 */ /* 0x000fe20008100406 */
[----:B------:R-:W-:Y:S05]  /*20ab0*/  @!P2 BRA `(.L_x_383) ;  /* 0x000000000004a947 */ /* 0x000fea0003800000 */
[----:B------:R-:W-:Y:S01]  /*20ac0*/  BPT.TRAP 0x1 ;  /* 0x000000040000795c */ /* 0x000fe20000300000 */
.L_x_383:
[----:B------:R-:W1:Y:S02]  /*20ad0*/  SYNCS.PHASECHK.TRANS64.TRYWAIT P1, [UR4+0x34508], R2 ;  /* 0x03450802ff0075a7 */ /* 0x000e640008020144 */
[----:B-1----:R-:W-:Y:S05]  /*20ae0*/  @!P1 BRA `(.L_x_384) ;  /* 0x0000006800ec9947 */ /* 0x002fea0003800000 */
.L_x_601:
        /* <DEDUP_REMOVED lines=10> */
.L_x_387:
[----:B--234-:R-:W1:Y:S02]  /*20b90*/  LDC R3, c[0x0][0x828] ;  /* 0x00020a00ff037b82 */ /* 0x01ce640000000800 */
[----:B-1----:R1:W-:Y:S02]  /*20ba0*/  SYNCS.ARRIVE.TRANS64.RED.A0TR RZ, [UR4+0x344e8], R3 ;  /* 0x0344e803ffff79a7 */ /* 0x0023e40008300404 */
.L_x_386:
[----:B------:R-:W-:Y:S05]  /*20bb0*/  BSYNC B0 ;  /* 0x0000000000007941 */ /* 0x000fea0003800000 */
.L_x_385:
[----:B------:R-:W-:Y:S05]  /*20bc0*/  @!P2 BRA `(.L_x_388) ;  /* 0x000000000004a947 */ /* 0x000fea0003800000 */
[----:B------:R-:W-:Y:S01]  /*20bd0*/  BPT.TRAP 0x1 ;  /* 0x000000040000795c */ /* 0x000fe20000300000 */
.L_x_388:
[----:B------:R-:W-:Y:S01]  /*20be0*/  SYNCS.ARRIVE.TRANS64.RED.A1T0 RZ, [UR7], RZ ;  /* 0x000000ffffff79a7 */ /* 0x000fe20008100407 */
[----:B------:R-:W-:Y:S05]  /*20bf0*/  @!P2 BRA `(.L_x_389) ;  /* 0x000000000004a947 */ /* 0x000fea0003800000 */
[----:B------:R-:W-:Y:S01]  /*20c00*/  BPT.TRAP 0x1 ;  /* 0x000000040000795c */ /* 0x000fe20000300000 */
.L_x_389:
[----:B------:R-:W1:Y:S02]  /*20c10*/  SYNCS.PHASECHK.TRANS64.TRYWAIT P1, [UR4+0x34510], R2 ;  /* 0x03451002ff0075a7 */ /* 0x000e640008020144 */
[----:B-1----:R-:W-:Y:S05]  /*20c20*/  @!P1 BRA `(.L_x_390) ;  /* 0x0000006800b49947 */ /* 0x002fea0003800000 */
.L_x_602:
        /* <DEDUP_REMOVED lines=10> */
.L_x_393:
[----:B--234-:R-:W1:Y:S02]  /*20cd0*/  LDC R3, c[0x0][0x828] ;  /* 0x00020a00ff037b82 */ /* 0x01ce640000000800 */
[----:B-1----:R1:W-:Y:S02]  /*20ce0*/  SYNCS.ARRIVE.TRANS64.RED.A0TR RZ, [UR4+0x344f0], R3 ;  /* 0x0344f003ffff79a7 */ /* 0x0023e40008300404 */
.L_x_392:
[----:B------:R-:W-:Y:S05]  /*20cf0*/  BSYNC B0 ;  /* 0x0000000000007941 */ /* 0x000fea0003800000 */
.L_x_391:
[----:B------:R-:W-:Y:S05]  /*20d00*/  @!P2 BRA `(.L_x_394) ;  /* 0x000000000004a947 */ /* 0x000fea0003800000 */
[----:B------:R-:W-:Y:S01]  /*20d10*/  BPT.TRAP 0x1 ;  /* 0x000000040000795c */ /* 0x000fe20000300000 */
.L_x_394:
[----:B------:R-:W-:Y:S01]  /*20d20*/  SYNCS.ARRIVE.TRANS64.RED.A1T0 RZ, [UR8], RZ ;  /* 0x000000ffffff79a7 */ /* 0x000fe20008100408 */
[----:B------:R-:W-:Y:S05]  /*20d30*/  @!P2 BRA `(.L_x_395) ;  /* 0x000000000004a947 */ /* 0x000fea0003800000 */
[----:B------:R-:W-:Y:S01]  /*20d40*/  BPT.TRAP 0x1 ;  /* 0x000000040000795c */ /* 0x000fe20000300000 */
.L_x_395:
[----:B------:R-:W1:Y:S02]  /*20d50*/  SYNCS.PHASECHK.TRANS64.TRYWAIT P1, [UR4+0x34518], R2 ;  /* 0x03451802ff0075a7 */ /* 0x000e640008020144 */
[----:B-1----:R-:W-:Y:S05]  /*20d60*/  @!P1 BRA `(.L_x_396) ;  /* 0x00000068007c9947 */ /* 0x002fea0003800000 */
.L_x_603:
        /* <DEDUP_REMOVED lines=10> */
.L_x_399:
[----:B--234-:R-:W1:Y:S02]  /*20e10*/  LDC R3, c[0x0][0x828] ;  /* 0x00020a00ff037b82 */ /* 0x01ce640000000800 */
[----:B-1----:R1:W-:Y:S02]  /*20e20*/  SYNCS.ARRIVE.TRANS64.RED.A0TR RZ, [UR4+0x344f8], R3 ;  /* 0x0344f803ffff79a7 */ /* 0x0023e40008300404 */
.L_x_398:
[----:B------:R-:W-:Y:S05]  /*20e30*/  BSYNC B0 ;  /* 0x0000000000007941 */ /* 0x000fea0003800000 */
.L_x_397:
[----:B------:R-:W-:Y:S05]  /*20e40*/  @!P2 BRA `(.L_x_400) ;  /* 0x000000000004a947 */ /* 0x000fea0003800000 */
[----:B------:R-:W-:Y:S01]  /*20e50*/  BPT.TRAP 0x1 ;  /* 0x000000040000795c */ /* 0x000fe20000300000 */
.L_x_400:
[----:B------:R-:W-:Y:S01]  /*20e60*/  SYNCS.ARRIVE.TRANS64.RED.A1T0 RZ, [UR9], RZ ;  /* 0x000000ffffff79a7 */ /* 0x000fe20008100409 */
[----:B------:R-:W-:Y:S01]  /*20e70*/  UIADD3 UR31, UR15, 0xc0, URZ ;  /* 0x000000c00f1f7890 */ /* 0x000fe2000fffe03f */
[----:B------:R-:W-:Y:S11]  /*20e80*/  @!P2 BRA `(.L_x_401) ;  /* 0x000000000004a947 */ /* 0x000ff60003800000 */
[----:B------:R-:W-:Y:S01]  /*20e90*/  BPT.TRAP 0x1 ;  /* 0x000000040000795c */ /* 0x000fe20000300000 */
.L_x_401:
[----:B------:R-:W1:Y:S02]  /*20ea0*/  SYNCS.PHASECHK.TRANS64.TRYWAIT P1, [UR4+0x34500], R8 ;  /* 0x03450008ff0075a7 */ /* 0x000e640008020144 */
[----:B-1----:R-:W-:Y:S05]  /*20eb0*/  @!P1 BRA `(.L_x_402) ;  /* 0x0000006800409947 */ /* 0x002fea0003800000 */
.L_x_604:
        /* <DEDUP_REMOVED lines=9> */
.L_x_405:
[----:B--234-:R-:W1:Y:S02]  /*20f50*/  LDC R3, c[0x0][0x828] ;  /* 0x00020a00ff037b82 */ /* 0x01ce640000000800 */
[----:B-1----:R1:W-:Y:S02]  /*20f60*/  SYNCS.ARRIVE.TRANS64.RED.A0TR RZ, [UR4+0x344e0], R3 ;  /* 0x0344e003ffff79a7 */ /* 0x0023e40008300404 */
.L_x_404:
[----:B------:R-:W-:Y:S05]  /*20f70*/  BSYNC B0 ;  /* 0x0000000000007941 */ /* 0x000fea0003800000 */
.L_x_403:
[----:B------:R-:W-:Y:S05]  /*20f80*/  @!P2 BRA `(.L_x_406) ;  /* 0x000000000004a947 */ /* 0x000fea0003800000 */
[----:B------:R-:W-:Y:S01]  /*20f90*/  BPT.TRAP 0x1 ;  /* 0x000000040000795c */ /* 0x000fe20000300000 */
.L_x_406:
[----:B------:R-:W-:Y:S01]  /*20fa0*/  SYNCS.ARRIVE.TRANS64.RED.A1T0 RZ, [UR6], RZ ;  /* 0x000000ffffff79a7 */ /* 0x000fe20008100406 */
[----:B------:R-:W-:Y:S05]  /*20fb0*/  @!P2 BRA `(.L_x_407) ;  /* 0x000000000004a947 */ /* 0x000fea0003800000 */
[----:B------:R-:W-:Y:S01]  /*20fc0*/  BPT.TRAP 0x1 ;  /* 0x000000040000795c */ /* 0x000fe20000300000 */
.L_x_407:
[----:B------:R-:W1:Y:S02]  /*20fd0*/  SYNCS.PHASECHK.TRANS64.TRYWAIT P1, [UR4+0x34508], R8 ;  /* 0x03450808ff0075a7 */ /* 0x000e640008020144 */
[----:B-1----:R-:W-:Y:S05]  /*20fe0*/  @!P1 BRA `(.L_x_408) ;  /* 0x00000068000c9947 */ /* 0x002fea0003800000 */
.L_x_605:
        /* <DEDUP_REMOVED lines=10> */
.L_x_411:
[----:B--234-:R-:W1:Y:S02]  /*21090*/  LDC R3, c[0x0][0x828] ;  /* 0x00020a00ff037b82 */ /* 0x01ce640000000800 */
[----:B-1----:R1:W-:Y:S02]  /*210a0*/  SYNCS.ARRIVE.TRANS64.RED.A0TR RZ, [UR4+0x344e8], R3 ;  /* 0x0344e803ffff79a7 */ /* 0x0023e40008300404 */
.L_x_410:
[----:B------:R-:W-:Y:S05]  /*210b0*/  BSYNC B0 ;  /* 0x0000000000007941 */ /* 0x000fea0003800000 */
.L_x_409:
[----:B------:R-:W-:Y:S05]  /*210c0*/  @!P2 BRA `(.L_x_412) ;  /* 0x000000000004a947 */ /* 0x000fea0003800000 */
[----:B------:R-:W-:Y:S01]  /*210d0*/  BPT.TRAP 0x1 ;  /* 0x000000040000795c */ /* 0x000fe20000300000 */
.L_x_412:
[----:B------:R-:W-:Y:S01]  /*210e0*/  SYNCS.ARRIVE.TRANS64.RED.A1T0 RZ, [UR7], RZ ;  /* 0x000000ffffff79a7 */ /* 0x000fe20008100407 */
[----:B------:R-:W-:Y:S05]  /*210f0*/  @!P2 BRA `(.L_x_413) ;  /* 0x000000000004a947 */ /* 0x000fea0003800000 */
[----:B------:R-:W-:Y:S01]  /*21100*/  BPT.TRAP 0x1 ;  /* 0x000000040000795c */ /* 0x000fe20000300000 */
.L_x_413:
[----:B------:R-:W1:Y:S02]  /*21110*/  SYNCS.PHASECHK.TRANS64.TRYWAIT P1, [UR4+0x34510], R8 ;  /* 0x03451008ff0075a7 */ /* 0x000e640008020144 */
[----:B-1----:R-:W-:Y:S05]  /*21120*/  @!P1 BRA `(.L_x_414) ;  /* 0x0000006400d49947 */ /* 0x002fea0003800000 */
.L_x_606:
        /* <DEDUP_REMOVED lines=10> */
.L_x_417:
[----:B--234-:R-:W1:Y:S02]  /*211d0*/  LDC R3, c[0x0][0x828] ;  /* 0x00020a00ff037b82 */ /* 0x01ce640000000800 */
[----:B-1----:R1:W-:Y:S02]  /*211e0*/  SYNCS.ARRIVE.TRANS64.RED.A0TR RZ, [UR4+0x344f0], R3 ;  /* 0x0344f003ffff79a7 */ /* 0x0023e40008300404 */
.L_x_416:
[----:B------:R-:W-:Y:S05]  /*211f0*/  BSYNC B0 ;  /* 0x0000000000007941 */ /* 0x000fea0003800000 */
.L_x_415:
[----:B------:R-:W-:Y:S05]  /*21200*/  @!P2 BRA `(.L_x_418) ;  /* 0x000000000004a947 */ /* 0x000fea0003800000 */
[----:B------:R-:W-:Y:S01]  /*21210*/  BPT.TRAP 0x1 ;  /* 0x000000040000795c */ /* 0x000fe20000300000 */
.L_x_418:
[----:B------:R-:W-:Y:S01]  /*21220*/  SYNCS.ARRIVE.TRANS64.RED.A1T0 RZ, [UR8], RZ ;  /* 0x000000ffffff79a7 */ /* 0x000fe20008100408 */
[----:B------:R-:W-:Y:S05]  /*21230*/  @!P2 BRA `(.L_x_419) ;  /* 0x000000000004a947 */ /* 0x000fea0003800000 */
[----:B------:R-:W-:Y:S01]  /*21240*/  BPT.TRAP 0x1 ;  /* 0x000000040000795c */ /* 0x000fe20000300000 */
.L_x_419:
[----:B------:R-:W1:Y:S02]  /*21250*/  SYNCS.PHASECHK.TRANS64.TRYWAIT P1, [UR4+0x34518], R8 ;  /* 0x03451808ff0075a7 */ /* 0x000e640008020144 */
[----:B-1----:R-:W-:Y:S05]  /*21260*/  @!P1 BRA `(.L_x_420) ;  /* 0x00000064009c9947 */ /* 0x002fea0003800000 */
.L_x_607:
        /* <DEDUP_REMOVED lines=10> */
.L_x_423:
[----:B--234-:R-:W1:Y:S02]  /*21310*/  LDC R3, c[0x0][0x828] ;  /* 0x00020a00ff037b82 */ /* 0x01ce640000000800 */
[----:B-1----:R1:W-:Y:S02]  /*21320*/  SYNCS.ARRIVE.TRANS64.RED.A0TR RZ, [UR4+0x344f8], R3 ;  /* 0x0344f803ffff79a7 */ /* 0x0023e40008300404 */
.L_x_422:
[----:B------:R-:W-:Y:S05]  /*21330*/  BSYNC B0 ;  /* 0x0000000000007941 */ /* 0x000fea0003800000 */
.L_x_421:
[----:B------:R-:W-:Y:S05]  /*21340*/  @!P2 BRA `(.L_x_424) ;  /* 0x000000000004a947 */ /* 0x000fea0003800000 */
[----:B------:R-:W-:Y:S01]  /*21350*/  BPT.TRAP 0x1 ;  /* 0x000000040000795c */ /* 0x000fe20000300000 */
.L_x_424:
[----:B------:R-:W-:Y:S01]  /*21360*/  SYNCS.ARRIVE.TRANS64.RED.A1T0 RZ, [UR9], RZ ;  /* 0x000000ffffff79a7 */ /* 0x000fe20008100409 */
[----:B------:R-:W-:Y:S01]  /*21370*/  UIADD3 UR15, UR15, 0xe0, URZ ;  /* 0x000000e00f0f7890 */ /* 0x000fe2000fffe03f */
[----:B------:R-:W-:Y:S11]  /*21380*/  @!P2 BRA `(.L_x_425) ;  /* 0x000000000004a947 */ /* 0x000ff60003800000 */
[----:B------:R-:W-:Y:S01]  /*21390*/  BPT.TRAP 0x1 ;  /* 0x000000040000795c */ /* 0x000fe20000300000 */
.L_x_425:
[----:B------:R-:W1:Y:S02]  /*213a0*/  SYNCS.PHASECHK.TRANS64.TRYWAIT P1, [UR4+0x34500], R2 ;  /* 0x03450002ff0075a7 */ /* 0x000e640008020144 */
[----:B-1----:R-:W-:Y:S05]  /*213b0*/  @!P1 BRA `(.L_x_426) ;  /* 0x0000006400609947 */ /* 0x002fea0003800000 */
.L_x_608:
        /* <DEDUP_REMOVED lines=9> */
.L_x_429:
[----:B--234-:R-:W1:Y:S02]  /*21450*/  LDC R3, c[0x0][0x828] ;  /* 0x00020a00ff037b82 */ /* 0x01ce640000000800 */
[----:B-1----:R1:W-:Y:S02]  /*21460*/  SYNCS.ARRIVE.TRANS64.RED.A0TR RZ, [UR4+0x344e0], R3 ;  /* 0x0344e003ffff79a7 */ /* 0x0023e40008300404 */
.L_x_428:
[----:B------:R-:W-:Y:S05]  /*21470*/  BSYNC B0 ;  /* 0x0000000000007941 */ /* 0x000fea0003800000 */
.L_x_427:
[----:B------:R-:W-:Y:S05]  /*21480*/  @!P2 BRA `(.L_x_430) ;  /* 0x000000000004a947 */ /* 0x000fea0003800000 */
[----:B------:R-:W-:Y:S01]  /*21490*/  BPT.TRAP 0x1 ;  /* 0x000000040000795c */ /* 0x000fe20000300000 */
.L_x_430:
[----:B------:R-:W-:Y:S01]  /*214a0*/  SYNCS.ARRIVE.TRANS64.RED.A1T0 RZ, [UR6], RZ ;  /* 0x000000ffffff79a7 */ /* 0x000fe20008100406 */
[----:B------:R-:W-:Y:S05]  /*214b0*/  @!P2 BRA `(.L_x_431) ;  /* 0x000000000004a947 */ /* 0x000fea0003800000 */
[----:B------:R-:W-:Y:S01]  /*214c0*/  BPT.TRAP 0x1 ;  /* 0x000000040000795c */ /* 0x000fe20000300000 */
.L_x_431:
[----:B------:R-:W1:Y:S02]  /*214d0*/  SYNCS.PHASECHK.TRANS64.TRYWAIT P1, [UR4+0x34508], R2 ;  /* 0x03450802ff0075a7 */ /* 0x000e640008020144 */
[----:B-1----:R-:W-:Y:S05]  /*214e0*/  @!P1 BRA `(.L_x_432) ;  /* 0x00000064002c9947 */ /* 0x002fea0003800000 */
.L_x_609:
        /* <DEDUP_REMOVED lines=10> */
.L_x_435:
[----:B--234-:R-:W1:Y:S02]  /*21590*/  LDC R3, c[0x0][0x828] ;  /* 0x00020a00ff037b82 */ /* 0x01ce640000000800 */
[----:B-1----:R1:W-:Y:S02]  /*215a0*/  SYNCS.ARRIVE.TRANS64.RED.A0TR RZ, [UR4+0x344e8], R3 ;  /* 0x0344e803ffff79a7 */ /* 0x0023e40008300404 */
.L_x_434:
[----:B------:R-:W-:Y:S05]  /*215b0*/  BSYNC B0 ;  /* 0x0000000000007941 */ /* 0x000fea0003800000 */
.L_x_433:
[----:B------:R-:W-:Y:S05]  /*215c0*/  @!P2 BRA `(.L_x_436) ;  /* 0x000000000004a947 */ /* 0x000fea0003800000 */
[----:B------:R-:W-:Y:S01]  /*215d0*/  BPT.TRAP 0x1 ;  /* 0x000000040000795c */ /* 0x000fe20000300000 */
.L_x_436:
[----:B------:R-:W-:Y:S01]  /*215e0*/  SYNCS.ARRIVE.TRANS64.RED.A1T0 RZ, [UR7], RZ ;  /* 0x000000ffffff79a7 */ /* 0x000fe20008100407 */
[----:B------:R-:W-:Y:S05]  /*215f0*/  @!P2 BRA `(.L_x_437) ;  /* 0x000000000004a947 */ /* 0x000fea0003800000 */
[----:B------:R-:W-:Y:S01]  /*21600*/  BPT.TRAP 0x1 ;  /* 0x000000040000795c */ /* 0x000fe20000300000 */
.L_x_437:
[----:B------:R-:W1:Y:S02]  /*21610*/  SYNCS.PHASECHK.TRANS64.TRYWAIT P1, [UR4+0x34510], R2 ;  /* 0x03451002ff0075a7 */ /* 0x000e640008020144 */
[----:B-1----:R-:W-:Y:S05]  /*21620*/  @!P1 BRA `(.L_x_438) ;  /* 0x0000006000f49947 */ /* 0x002fea0003800000 */
.L_x_610:
[----:B------:R-:W-:Y:S04]  /*21630*/  BSSY B0, `(.L_x_439) ;  /* 0x000000d000007945 */ /* 0x000fe80003800000 */
[----:B------:R-:W-:Y:S05]  /*21640*/  @P0 BRA `(.L_x_440) ;  /* 0x00000000002c0947 */ /* 0x000fea0003800000 */
[----:B------:R-:W-:Y:S02]  /*21650*/  UIADD3 UR18, UR14, 0x80, URZ ;  /* 0x000000800e127890 */ /* 0x000fe4000fffe03f */
[----:B------:R-:W-:Y:S01]  /*21660*/  UIADD3 UR16, UR4, 0x32000, URZ ;  /* 0x0003200004107890 */ /* 0x000fe2000fffe03f */
[----:B------:R-:W-:Y:S01]  /*21670*/  UMOV UR6, 0x0 ;  /* 0x0000000000067882 */ /* 0x000fe20000000000 */
[----:B------:R-:W-:Y:S01]  /*21680*/  UMOV UR7, 0x10000000 ;  /* 0x1000000000077882 */ /* 0x000fe20000000000 */
[----:B------:R-:W-:Y:S01]  /*21690*/  UMOV UR17, UR21 ;  /* 0x0000001500117c82 */ /* 0x000fe20008000000 */
[----:B------:R-:W-:-:S05]  /*216a0*/  UMOV UR19, UR15 ;  /* 0x0000000f00137c82 */ /* 0x000fca0008000000 */
[----:B------:R1:W-:Y:S02]  /*216b0*/  UTMALDG.2D [UR16], [UR10], desc[UR6] ;  /* 0x000006100a0075b4 */ /* 0x0003e40008009000 */
[----:B-1----:R-:W-:Y:S05]  /*216c0*/  @!P2 BRA `(.L_x_441) ;  /* 0x000000000004a947 */ /* 0x002fea0003800000 */
[----:B------:R-:W-:Y:S01]  /*216d0*/  BPT.TRAP 0x1 ;  /* 0x000000040000795c */ /* 0x000fe20000300000 */
.L_x_441:
[----:B--234-:R-:W1:Y:S02]  /*216e0*/  LDC R3, c[0x0][0x828] ;  /* 0x00020a00ff037b82 */ /* 0x01ce640000000800 */
[----:B-1----:R1:W-:Y:S02]  /*216f0*/  SYNCS.ARRIVE.TRANS64.RED.A0TR RZ, [UR4+0x344f0], R3 ;  /* 0x0344f003ffff79a7 */ /* 0x0023e40008300404 */
.L_x_440:
[----:B------:R-:W-:Y:S05]  /*21700*/  BSYNC B0 ;  /* 0x0000000000007941 */ /* 0x000fea0003800000 */
.L_x_439:
[----:B------:R-:W-:Y:S05]  /*21710*/  @!P2 BRA `(.L_x_442) ;  /* 0x000000000004a947 */ /* 0x000fea0003800000 */
[----:B------:R-:W-:Y:S01]  /*21720*/  BPT.TRAP 0x1 ;  /* 0x000000040000795c */ /* 0x000fe20000300000 */
.L_x_442:
[----:B------:R-:W-:Y:S01]  /*21730*/  SYNCS.ARRIVE.TRANS64.RED.A1T0 RZ, [UR8], RZ ;  /* 0x000000ffffff79a7 */ /* 0x000fe20008100408 */
[----:B------:R-:W-:Y:S05]  /*21740*/  @!P2 BRA `(.L_x_443) ;  /* 0x000000000004a947 */ /* 0x000fea0003800000 */
[----:B------:R-:W-:Y:S01]  /*21750*/  BPT.TRAP 0x1 ;  /* 0x000000040000795c */ /* 0x000fe20000300000 */
.L_x_443:
[----:B------:R-:W1:Y:S02]  /*21760*/  SYNCS.PHASECHK.TRANS64.TRYWAIT P1, [UR4+0x34518], R2 ;  /* 0x03451802ff0075a7 */ /* 0x000e640008020144 */
[----:B-1----:R-:W-:Y:S05]  /*21770*/  @!P1 BRA `(.L_x_444) ;  /* 0x0000006000b89947 */ /* 0x002fea0003800000 */
.L_x_611:
        /* <DEDUP_REMOVED lines=11> */
.L_x_447:
[----:B------:R-:W1:Y:S02]  /*21830*/  LDC R2, c[0x0][0x828] ;  /* 0x00020a00ff027b82 */ /* 0x000e640000000800 */
[----:B-1----:R1:W-:Y:S02]  /*21840*/  SYNCS.ARRIVE.TRANS64.RED.A0TR RZ, [UR4+0x344f8], R2 ;  /* 0x0344f802ffff79a7 */ /* 0x0023e40008300404 */
.L_x_446:
[----:B------:R-:W-:Y:S05]  /*21850*/  BSYNC B0 ;  /* 0x0000000000007941 */ /* 0x000fea0003800000 */
.L_x_445:
[----:B------:R-:W-:Y:S05]  /*21860*/  @!P2 BRA `(.L_x_448) ;  /* 0x000000000004a947 */ /* 0x000fea0003800000 */
[----:B------:R-:W-:Y:S01]  /*21870*/  BPT.TRAP 0x1 ;  /* 0x000000040000795c */ /* 0x000fe20000300000 */
.L_x_448:
[----:B------:R-:W-:Y:S01]  /*21880*/  ISETP.NE.AND P0, PT, R7, RZ, PT ;  /* 0x000000ff0700720c */ /* 0x000fe20003f05270 */
[----:B------:R-:W-:Y:S01]  /*21890*/  SYNCS.ARRIVE.TRANS64.RED.A1T0 RZ, [UR9], RZ ;  /* 0x000000ffffff79a7 */ /* 0x000fe20008100409 */
[CC--:B------:R-:W-:Y:S02]  /*218a0*/  ISETP.NE.AND P3, PT, R18.reuse, R6.reuse, PT ;  /* 0x000000061200720c */ /* 0x0c0fe40003f65270 */
[----:B------:R-:W-:-:S13]  /*218b0*/  ISETP.EQ.OR P0, PT, R18, R6, !P0 ;  /* 0x000000061200720c */ /* 0x000fda0004702670 */
[----:B------:R-:W-:Y:S05]  /*218c0*/  @P0 BRA `(.L_x_449) ;  /* 0x0000000400040947 */ /* 0x000fea0003800000 */
[----:B------:R-:W-:Y:S01]  /*218d0*/  ELECT P0, URZ, PT ;  /* 0x00000000003f782f */ /* 0x000fe20003800000 */
[----:B------:R-:W-:-:S12]  /*218e0*/  BSSY B0, `(.L_x_450) ;  /* 0x0000032000007945 */ /* 0x000fd80003800000 */
[----:B------:R-:W-:Y:S05]  /*218f0*/  @!P0 BRA `(.L_x_451) ;  /* 0x0000000000c08947 */ /* 0x000fea0003800000 */
[----:B-1234-:R-:W1:Y:S08]  /*21900*/  LDC.64 R2, c[0x0][0x290] ;  /* 0x0000a400ff027b82 */ /* 0x01ee700000000a00 */
[----:B------:R-:W2:Y:S08]  /*21910*/  LDC.64 R10, c[0x0][0x808] ;  /* 0x00020200ff0a7b82 */ /* 0x000eb00000000a00 */
[----:B------:R-:W3:Y:S01]  /*21920*/  LDC.64 R14, c[0x0][0x810] ;  /* 0x00020400ff0e7b82 */ /* 0x000ee20000000a00 */
[----:B-1----:R-:W-:-:S05]  /*21930*/  IMAD.WIDE R2, R6, 0xc, R2 ;  /* 0x0000000c06027825 */ /* 0x002fca00078e0202 */
[----:B------:R1:W5:Y:S04]  /*21940*/  LDG.E R12, desc[UR38][R2.64] ;  /* 0x00000026020c7981 */ /* 0x000368000c1e1900 */
[----:B-----5:R1:W5:Y:S01]  /*21950*/  LDG.E R13, desc[UR38][R2.64+0x4] ;  /* 0x00000426020d7981 */ /* 0x020362000c1e1900 */
[----:B--2---:R-:W-:Y:S02]  /*21960*/  ISETP.NE.U32.AND P0, PT, R10, RZ, PT ;  /* 0x000000ff0a00720c */ /* 0x004fe40003f05070 */
[----:B------:R-:W-:Y:S02]  /*21970*/  SHF.R.S32.HI R9, RZ, 0x1f, R6 ;  /* 0x0000001fff097819 */ /* 0x000fe40000011406 */
[----:B------:R-:W-:Y:S02]  /*21980*/  ISETP.NE.AND.EX P0, PT, R11, RZ, PT, P0 ;  /* 0x000000ff0b00720c */ /* 0x000fe40003f05300 */
[----:B---3--:R-:W-:-:S04]  /*21990*/  ISETP.NE.U32.AND P1, PT, R14, RZ, PT ;  /* 0x000000ff0e00720c */ /* 0x008fc80003f25070 */
[----:B------:R-:W-:-:S07]  /*219a0*/  ISETP.NE.AND.EX P1, PT, R15, RZ, PT, P1 ;  /* 0x000000ff0f00720c */ /* 0x000fce0003f25310 */
[----:B-1----:R-:W-:Y:S06]  /*219b0*/  @!P0 BRA `(.L_x_452) ;  /* 0x0000000000108947 */ /* 0x002fec0003800000 */
[----:B------:R-:W-:-:S04]  /*219c0*/  LEA R2, P0, R6, R10, 0x3 ;  /* 0x0000000a06027211 */ /* 0x000fc800078018ff */
[----:B------:R-:W-:-:S06]  /*219d0*/  LEA.HI.X R3, R6, R11, R9, 0x3, P0 ;  /* 0x0000000b06037211 */ /* 0x000fcc00000f1c09 */
[----:B------:R-:W2:Y:S04]  /*219e0*/  LDG.E.64 R2, desc[UR38][R2.64] ;  /* 0x0000002602027981 */ /* 0x000ea8000c1e1b00 */
[----:B--2---:R1:W-:Y:S02]  /*219f0*/  STS.64 [UR5], R2 ;  /* 0x00000002ff007988 */ /* 0x0043e40008000a05 */
.L_x_452:
[----:B------:R-:W-:Y:S05]  /*21a00*/  @!P1 BRA `(.L_x_451) ;  /* 0x00000000007c9947 */ /* 0x000fea0003800000 */
[----:B-1----:R-:W-:-:S04]  /*21a10*/  LEA R2, P0, R6, R14, 0x3 ;  /* 0x0000000e06027211 */ /* 0x002fc800078018ff */
[----:B------:R-:W-:Y:S02]  /*21a20*/  LEA.HI.X R3, R6, R15, R9, 0x3, P0 ;  /* 0x0000000f06037211 */ /* 0x000fe400000f1c09 */
[----:B------:R-:W1:Y:S04]  /*21a30*/  LDS R9, [UR5+0x1c] ;  /* 0x00001c05ff097984 */ /* 0x000e680008000800 */
[----:B------:R-:W2:Y:S01]  /*21a40*/  LDG.E.64 R2, desc[UR38][R2.64] ;  /* 0x0000002602027981 */ /* 0x000ea2000c1e1b00 */
[----:B------:R-:W-:Y:S01]  /*21a50*/  MOV R18, UR5 ;  /* 0x0000000500127c02 */ /* 0x000fe20008000f00 */
[----:B-----5:R-:W-:Y:S01]  /*21a60*/  VIADD R13, R13, 0xffffffff ;  /* 0xffffffff0d0d7836 */ /* 0x020fe20000000000 */
[----:B------:R-:W-:Y:S02]  /*21a70*/  IADD3 R12, R12, -0x1, RZ ;  /* 0xffffffff0c0c7810 */ /* 0x000fe40007ffe0ff */
[----:B------:R-:W-:-:S02]  /*21a80*/  CS2R R14, SRZ ;  /* 0x00000000000e7805 */ /* 0x000fc4000001ff00 */
[----:B------:R-:W-:Y:S01]  /*21a90*/  SHF.R.U64 R18, R18, 0x4, RZ ;  /* 0x0000000412127819 */ /* 0x000fe200000012ff */
[----:B------:R-:W-:Y:S04]  /*21aa0*/  STS [UR5+0x30], RZ ;  /* 0x000030ffff007988 */ /* 0x000fe80008000805 */
[----:B------:R-:W-:Y:S04]  /*21ab0*/  STS.128 [UR5+0x20], R12 ;  /* 0x0000200cff007988 */ /* 0x000fe80008000c05 */
[----:B------:R-:W-:Y:S04]  /*21ac0*/  STS [UR5+0x10], R18 ;  /* 0x00001012ff007988 */ /* 0x000fe80008000805 */
[----:B------:R-:W-:Y:S01]  /*21ad0*/  STS [UR5+0x14], R18 ;  /* 0x00001412ff007988 */ /* 0x000fe20008000805 */
[----:B--2---:R-:W-:-:S02]  /*21ae0*/  SHF.L.U64.HI R16, R2, 0x1, R3 ;  /* 0x0000000102107819 */ /* 0x004fc40000010203 */
[----:B------:R-:W-:Y:S02]  /*21af0*/  SHF.L.U32 R3, R2, 0x1, RZ ;  /* 0x0000000102037819 */ /* 0x000fe400000006ff */
[----:B------:R-:W-:Y:S02]  /*21b00*/  LOP3.LUT R16, R16, 0x1fffffff, RZ, 0xc0, !PT ;  /* 0x1fffffff10107812 */ /* 0x000fe400078ec0ff */
[----:B------:R-:W-:Y:S02]  /*21b10*/  LOP3.LUT R3, R3, 0xfffffffe, RZ, 0xc0, !PT ;  /* 0xfffffffe03037812 */ /* 0x000fe400078ec0ff */
[--C-:B------:R-:W-:Y:S02]  /*21b20*/  SHF.R.U32.HI R10, RZ, 0x4, R16.reuse ;  /* 0x00000004ff0a7819 */ /* 0x100fe40000011610 */
[----:B------:R-:W-:Y:S02]  /*21b30*/  SHF.R.U64 R3, R3, 0x4, R16 ;  /* 0x0000000403037819 */ /* 0x000fe40000001210 */
[----:B-1----:R-:W-:-:S03]  /*21b40*/  LOP3.LUT R9, R9, 0xf, R10, 0xb8, !PT ;  /* 0x0000000f09097812 */ /* 0x002fc600078eb80a */
[----:B------:R-:W-:Y:S04]  /*21b50*/  STS [UR5+0xc], R3 ;  /* 0x00000c03ff007988 */ /* 0x000fe80008000805 */
[----:B------:R-:W-:Y:S04]  /*21b60*/  STS [UR5+0x1c], R9 ;  /* 0x00001c09ff007988 */ /* 0x000fe80008000805 */
[----:B------:R-:W1:Y:S02]  /*21b70*/  LDS R10, [UR5+0x1c] ;  /* 0x00001c05ff0a7984 */ /* 0x000e640008000800 */
[----:B-1----:R-:W-:-:S05]  /*21b80*/  LOP3.LUT R10, R10, 0xf0, RZ, 0xb8, !PT ;  /* 0x000000f00a0a7812 */ /* 0x002fca00078eb8ff */
[----:B------:R-:W-:Y:S04]  /*21b90*/  STS [UR5+0x1c], R10 ;  /* 0x00001c0aff007988 */ /* 0x000fe80008000805 */
[----:B------:R-:W1:Y:S02]  /*21ba0*/  LDS R11, [UR5+0x1c] ;  /* 0x00001c05ff0b7984 */ /* 0x000e640008000800 */
[----:B-1----:R-:W-:-:S05]  /*21bb0*/  LOP3.LUT R19, R11, 0xf00, RZ, 0xb8, !PT ;  /* 0x00000f000b137812 */ /* 0x002fca00078eb8ff */
[----:B------:R-:W-:Y:S04]  /*21bc0*/  STS.64 [UR5+0x18], R18 ;  /* 0x00001812ff007988 */ /* 0x000fe80008000a05 */
[----:B------:R-:W1:Y:S02]  /*21bd0*/  LDS R11, [UR5+0x1c] ;  /* 0x00001c05ff0b7984 */ /* 0x000e640008000800 */
[----:B-1----:R-:W-:-:S05]  /*21be0*/  LOP3.LUT R2, R11, 0xf000, RZ, 0xb8, !PT ;  /* 0x0000f0000b027812 */ /* 0x002fca00078eb8ff */
[----:B------:R1:W-:Y:S02]  /*21bf0*/  STS [UR5+0x1c], R2 ;  /* 0x00001c02ff007988 */ /* 0x0003e40008000805 */
.L_x_451:
[----:B------:R-:W-:Y:S05]  /*21c00*/  BSYNC B0 ;  /* 0x0000000000007941 */ /* 0x000fea0003800000 */
.L_x_450:
[----:B-1----:R-:W1:Y:S01]  /*21c10*/  S2R R2, SR_LANEID ;  /* 0x0000000000027919 */ /* 0x002e620000000000 */
[----:B------:R-:W-:Y:S01]  /*21c20*/  NOP ;  /* 0x0000000000007918 */ /* 0x000fe20000000000 */
[----:B------:R-:W-:Y:S01]  /*21c30*/  ELECT P0, URZ, PT ;  /* 0x00000000003f782f */ /* 0x000fe20003800000 */
[----:B------:R-:W-:Y:S01]  /*21c40*/  BSSY B0, `(.L_x_453) ;  /* 0x0000008000007945 */ /* 0x000fe20003800000 */
[----:B-1----:R-:W-:-:S04]  /*21c50*/  SHF.L.U32 R10, R2, 0x2, RZ ;  /* 0x00000002020a7819 */ /* 0x002fc800000006ff */
[----:B------:R-:W-:Y:S01]  /*21c60*/  IADD3 R2, P1, R10, UR10, RZ ;  /* 0x0000000a0a027c10 */ /* 0x000fe2000ff3e0ff */
[----:B------:R1:W1:Y:S03]  /*21c70*/  LDS R9, [R10+UR5] ;  /* 0x000000050a097984 */ /* 0x0002660008000800 */
[----:B--234-:R-:W-:-:S03]  /*21c80*/  IADD3.X R3, RZ, UR11, RZ, P1, !PT ;  /* 0x0000000bff037c10 */ /* 0x01cfc60008ffe4ff */
[----:B------:R-:W-:Y:S06]  /*21c90*/  @!P0 BRA `(.L_x_454) ;  /* 0x0000000000088947 */ /* 0x000fec0003800000 */
[----:B------:R0:W-:Y:S01]  /*21ca0*/  UTMACMDFLUSH ;  /* 0x00000000000079b7 */ /* 0x0001e20000000000 */
[----:B------:R-:W-:-:S04]  /*21cb0*/  DEPBAR.LE SB0, 0x0 ;  /* 0x000080000000791a */ /* 0x000fc80000000000 */
.L_x_454:
[----:B------:R-:W-:Y:S05]  /*21cc0*/  BSYNC B0 ;  /* 0x0000000000007941 */ /* 0x000fea0003800000 */
.L_x_453:
[----:B-1----:R1:W5:Y:S02]  /*21cd0*/  ATOMG.E.EXCH.STRONG.GPU PT, RZ, [R2], R9 ;  /* 0x0000000902ff73a8 */ /* 0x00236400041ee100 */
.L_x_449:
[----:B-1----:R-:W2:Y:S01]  /*21ce0*/  LDL.LU R2, [R1+0x600] ;  /* 0x0006000001027983 */ /* 0x002ea20000300800 */
[----:B------:R-:W-:Y:S02]  /*21cf0*/  ISETP.NE.AND P1, PT, R7, RZ, PT ;  /* 0x000000ff0700720c */ /* 0x000fe40003f25270 */
[----:B------:R-:W-:Y:S02]  /*21d00*/  MOV R16, R4 ;  /* 0x0000000400107202 */ /* 0x000fe40000000f00 */
[----:B------:R-:W-:Y:S02]  /*21d10*/  MOV R17, R5 ;  /* 0x0000000500117202 */ /* 0x000fe40000000f00 */
[----:B------:R-:W-:Y:S02]  /*21d20*/  MOV R18, R6 ;  /* 0x0000000600127202 */ /* 0x000fe40000000f00 */
[----:B--234-:R-:W-:Y:S02]  /*21d30*/  IADD3 R3, R2, 0x1, RZ ;  /* 0x0000000102037810 */ /* 0x01cfe40007ffe0ff */
[----:B------:R-:W-:-:S02]  /*21d40*/  SEL R2, RZ, 0x1, !P3 ;  /* 0x00000001ff027807 */ /* 0x000fc40005800000 */
[----:B------:R-:W-:-:S04]  /*21d50*/  ISETP.NE.AND P0, PT, R3, 0x8, PT ;  /* 0x000000080300780c */ /* 0x000fc80003f05270 */
[----:B------:R-:W-:Y:S02]  /*21d60*/  SEL R3, R3, RZ, P0 ;  /* 0x000000ff03037207 */ /* 0x000fe40000000000 */
[----:B------:R-:W-:-:S03]  /*21d70*/  SEL R9, RZ, 0x1, P0 ;  /* 0x00000001ff097807 */ /* 0x000fc60000000000 */
[----:B------:R1:W-:Y:S01]  /*21d80*/  STL [R1+0x600], R3 ;  /* 0x0006000301007387 */ /* 0x0003e20000100800 */
[----:B------:R-:W-:Y:S01]  /*21d90*/  LOP3.LUT R0, R0, R9, RZ, 0x3c, !PT ;  /* 0x0000000900007212 */ /* 0x000fe200078e3cff */
[----:B------:R-:W-:Y:S06]  /*21da0*/  @P1 BRA `(.L_x_455) ;  /* 0xffffffcc00a41947 */ /* 0x000fec000383ffff */
[----:B-----5:R-:W-:Y:S01]  /*21db0*/  ELECT P0, URZ, PT ;  /* 0x00000000003f782f */ /* 0x020fe20003800000 */
[----:B------:R-:W-:-:S12]  /*21dc0*/  BSSY B0, `(.L_x_456) ;  /* 0x0000017000007945 */ /* 0x000fd80003800000 */
[----:B------:R-:W-:Y:S05]  /*21dd0*/  @!P0 BRA `(.L_x_457) ;  /* 0x0000000000548947 */ /* 0x000fea0003800000 */
[----:B------:R-:W-:Y:S05]  /*21de0*/  @!P2 BRA `(.L_x_458) ;  /* 0x000000000004a947 */ /* 0x000fea0003800000 */
[----:B------:R-:W-:Y:S01]  /*21df0*/  BPT.TRAP 0x1 ;  /* 0x000000040000795c */ /* 0x000fe20000300000 */
.L_x_458:
[----:B------:R-:W2:Y:S02]  /*21e00*/  SYNCS.PHASECHK.TRANS64.TRYWAIT P0, [UR4+0x34500], R8 ;  /* 0x03450008ff0075a7 */ /* 0x000ea40008000144 */
[----:B--2---:R-:W-:Y:S05]  /*21e10*/  @!P0 BRA `(.L_x_459) ;  /* 0x0000005c00288947 */ /* 0x004fea0003800000 */
.L_x_612:
[----:B------:R-:W-:Y:S05]  /*21e20*/  @!P2 BRA `(.L_x_460) ;  /* 0x000000000004a947 */ /* 0x000fea0003800000 */
[----:B------:R-:W-:Y:S01]  /*21e30*/  BPT.TRAP 0x1 ;  /* 0x000000040000795c */ /* 0x000fe20000300000 */
.L_x_460:
[----:B------:R-:W2:Y:S02]  /*21e40*/  SYNCS.PHASECHK.TRANS64.TRYWAIT P0, [UR4+0x34508], R8 ;  /* 0x03450808ff0075a7 */ /* 0x000ea40008000144 */
[----:B--2---:R-:W-:Y:S05]  /*21e50*/  @!P0 BRA `(.L_x_461) ;  /* 0x0000005c00308947 */ /* 0x004fea0003800000 */
.L_x_613:
[----:B------:R-:W-:Y:S05]  /*21e60*/  @!P2 BRA `(.L_x_462) ;  /* 0x000000000004a947 */ /* 0x000fea0003800000 */
[----:B------:R-:W-:Y:S01]  /*21e70*/  BPT.TRAP 0x1 ;  /* 0x000000040000795c */ /* 0x000fe20000300000 */
.L_x_462:
[----:B------:R-:W2:Y:S02]  /*21e80*/  SYNCS.PHASECHK.TRANS64.TRYWAIT P0, [UR4+0x34510], R8 ;  /* 0x03451008ff0075a7 */ /* 0x000ea40008000144 */
[----:B--2---:R-:W-:Y:S05]  /*21e90*/  @!P0 BRA `(.L_x_463) ;  /* 0x0000005c00388947 */ /* 0x004fea0003800000 */
.L_x_614:
[----:B------:R-:W-:Y:S05]  /*21ea0*/  @!P2 BRA `(.L_x_464) ;  /* 0x000000000004a947 */ /* 0x000fea0003800000 */
[----:B------:R-:W-:Y:S01]  /*21eb0*/  BPT.TRAP 0x1 ;  /* 0x000000040000795c */ /* 0x000fe20000300000 */
.L_x_464:
[----:B------:R-:W-:-:S04]  /*21ec0*/  MOV R0, 0x1 ;  /* 0x0000000100007802 */ /* 0x000fc80000000f00 */
[----:B------:R-:W-:-:S07]  /*21ed0*/  SHF.L.U32 R0, R0, 0x1f, RZ ;  /* 0x0000001f00007819 */ /* 0x000fce00000006ff */
.L_x_465:
[----:B-1----:R-:W-:-:S04]  /*21ee0*/  IMAD.U32 R3, RZ, RZ, UR4 ;  /* 0x00000004ff037e24 */ /* 0x002fc8000f8e00ff */
[----:B------:R1:W2:Y:S03]  /*21ef0*/  SYNCS.PHASECHK.TRANS64.TRYWAIT P0, [R3+URZ+0x34518], R0 ;  /* 0x03451800030075a7 */ /* 0x0002a6000800017f */
[----:B--2---:R-:W-:Y:S05]  /*21f00*/  @!P0 NANOSLEEP.SYNCS 0x989680 ;  /* 0x009896800000895d */ /* 0x004fea0003900000 */
[----:B------:R-:W2:Y:S02]  /*21f10*/  @!P0 SYNCS.PHASECHK.TRANS64 P0, [R3+URZ+0x34518], R0 ;  /* 0x03451800030085a7 */ /* 0x000ea4000800007f */
[----:B--2---:R-:W-:Y:S05]  /*21f20*/  @!P0 BRA `(.L_x_465) ;  /* 0xfffffffc00ec8947 */ /* 0x004fea000383ffff */
.L_x_457:
[----:B------:R-:W-:Y:S05]  /*21f30*/  BSYNC B0 ;  /* 0x0000000000007941 */ /* 0x000fea0003800000 */
.L_x_456:
[----:B------:R-:W-:Y:S05]  /*21f40*/  EXIT ;  /* 0x000000000000794d */ /* 0x000fea0003800000 */
.L_x_242:
[----:B------:R-:W1:Y:S01]  /*21f50*/  S2UR UR4, SR_CTAID.Y ;  /* 0x00000000000479c3 */ /* 0x000e620000002600 */
[----:B------:R-:W3:Y:S01]  /*21f60*/  S2R R0, SR_LANEID ;  /* 0x0000000000007919 */ /* 0x000ee20000000000 */
[----:B------:R-:W-:Y:S01]  /*21f70*/  ELECT P0, URZ, PT ;  /* 0x00000000003f782f */ /* 0x000fe20003800000 */
[----:B------:R-:W-:Y:S01]  /*21f80*/  BSSY B0, `(.L_x_466) ;  /* 0x000003b000007945 */ /* 0x000fe20003800000 */
[----:B------:R-:W-:Y:S01]  /*21f90*/  ULDC.64 UR12, c[0x0][0x508] ;  /* 0x00014200000c7ab9 */ /* 0x000fe20000000a00 */
[----:B-1----:R-:W-:-:S04]  /*21fa0*/  UIMAD UR4, UR4, UR60, UR58 ;  /* 0x0000003c040472a4 */ /* 0x002fc8000f8e023a */
[----:B------:R-:W-:-:S06]  /*21fb0*/  UIMAD.WIDE UR12, UR4, 0x80, UR12 ;  /* 0x00000080040c78a5 */ /* 0x000fcc000f8e020c */
[----:B------:R-:W-:Y:S06]  /*21fc0*/  @!P0 BRA `(.L_x_467) ;  /* 0x0000000000d88947 */ /* 0x000fec0003800000 */
[----:B------:R1:W-:Y:S01]  /*21fd0*/  STL [R1+0x608], R13 ;  /* 0x0006080d01007387 */ /* 0x0003e20000100800 */
[----:B------:R-:W4:Y:S01]  /*21fe0*/  LDC.64 R14, c[0x0][0x358] ;  /* 0x0000d600ff0e7b82 */ /* 0x000f220000000a00 */
[----:B------:R-:W-:Y:S02]  /*21ff0*/  UMOV UR4, 0x400 ;  /* 0x0000040000047882 */ /* 0x000fe40000000000 */
[----:B------:R3:W-:Y:S01]  /*22000*/  STL [R1+0x604], R11 ;  /* 0x0006040b01007387 */ /* 0x0007e20000100800 */
[----:B--2---:R-:W-:-:S04]  /*22010*/  ULEA UR4, UR49, UR4, 0x18 ;  /* 0x0000000431047291 */ /* 0x004fc8000f8ec03f */
[----:B------:R-:W2:Y:S08]  /*22020*/  LDC.64 R8, c[0x0][0x340] ;  /* 0x0000d000ff087b82 */ /* 0x000eb00000000a00 */
[----:B-1----:R-:W4:Y:S08]  /*22030*/  LDC.64 R12, c[0x0][0x350] ;  /* 0x0000d400ff0c7b82 */ /* 0x002f300000000a00 */
[----:B---3--:R-:W2:Y:S08]  /*22040*/  LDC.64 R10, c[0x0][0x348] ;  /* 0x0000d200ff0a7b82 */ /* 0x008eb00000000a00 */
[----:B------:R-:W1:Y:S01]  /*22050*/  LDC.64 R32, c[0x0][0x300] ;  /* 0x0000c000ff207b82 */ /* 0x000e620000000a00 */
[----:B----4-:R3:W-:Y:S07]  /*22060*/  STS.128 [UR4+0x34650], R12 ;  /* 0x0346500cff007988 */ /* 0x0107ee0008000c04 */
[----:B------:R-:W1:Y:S01]  /*22070*/  LDC.64 R34, c[0x0][0x308] ;  /* 0x0000c200ff227b82 */ /* 0x000e620000000a00 */
[----:B--2---:R2:W-:Y:S07]  /*22080*/  STS.128 [UR4+0x34640], R8 ;  /* 0x03464008ff007988 */ /* 0x0045ee0008000c04 */
[----:B------:R-:W4:Y:S08]  /*22090*/  LDC.64 R28, c[0x0][0x310] ;  /* 0x0000c400ff1c7b82 */ /* 0x000f300000000a00 */
[----:B---3--:R-:W3:Y:S08]  /*220a0*/  LDC.64 R12, c[0x0][0x420] ;  /* 0x00010800ff0c7b82 */ /* 0x008ef00000000a00 */
[----:B------:R-:W3:Y:S01]  /*220b0*/  LDC.64 R14, c[0x0][0x428] ;  /* 0x00010a00ff0e7b82 */ /* 0x000ee20000000a00 */
[----:B-1----:R-:W-:Y:S07]  /*220c0*/  STS.128 [UR4+0x34600], R32 ;  /* 0x03460020ff007988 */ /* 0x002fee0008000c04 */
[----:B--2---:R-:W1:Y:S08]  /*220d0*/  LDC.64 R8, c[0x0][0x430] ;  /* 0x00010c00ff087b82 */ /* 0x004e700000000a00 */
[----:B------:R-:W1:Y:S01]  /*220e0*/  LDC.64 R10, c[0x0][0x438] ;  /* 0x00010e00ff0a7b82 */ /* 0x000e620000000a00 */
[----:B---3--:R2:W-:Y:S07]  /*220f0*/  STS.128 [UR4+0x346a0], R12 ;  /* 0x0346a00cff007988 */ /* 0x0085ee0008000c04 */
[----:B------:R-:W4:Y:S08]  /*22100*/  LDC.64 R30, c[0x0][0x318] ;  /* 0x0000c600ff1e7b82 */ /* 0x000f300000000a00 */
[----:B------:R-:W3:Y:S01]  /*22110*/  LDC.64 R24, c[0x0][0x320] ;  /* 0x0000c800ff187b82 */ /* 0x000ee20000000a00 */
[----:B--2---:R2:W5:Y:S07]  /*22120*/  LDL.LU R13, [R1+0x608] ;  /* 0x00060800010d7983 */ /* 0x00456e0000300800 */
[----:B------:R-:W3:Y:S01]  /*22130*/  LDC.64 R26, c[0x0][0x328] ;  /* 0x0000ca00ff1a7b82 */ /* 0x000ee20000000a00 */
[----:B-1----:R1:W-:Y:S07]  /*22140*/  STS.128 [UR4+0x346b0], R8 ;  /* 0x0346b008ff007988 */ /* 0x0023ee0008000c04 */
[----:B------:R-:W2:Y:S01]  /*22150*/  LDC.64 R4, c[0x0][0x330] ;  /* 0x0000cc00ff047b82 */ /* 0x000ea20000000a00 */
[----:B----4-:R4:W-:Y:S04]  /*22160*/  STS.128 [UR4+0x34610], R28 ;  /* 0x0346101cff007988 */ /* 0x0109e80008000c04 */
[----:B-1----:R1:W5:Y:S03]  /*22170*/  LDL.LU R11, [R1+0x604] ;  /* 0x00060400010b7983 */ /* 0x0023660000300800 */
[----:B------:R-:W2:Y:S01]  /*22180*/  LDC.64 R6, c[0x0][0x338] ;  /* 0x0000ce00ff067b82 */ /* 0x000ea20000000a00 */
[----:B---3--:R3:W-:Y:S07]  /*22190*/  STS.128 [UR4+0x34620], R24 ;  /* 0x03462018ff007988 */ /* 0x0087ee0008000c04 */
[----:B------:R-:W1:Y:S08]  /*221a0*/  LDC.64 R32, c[0x0][0x360] ;  /* 0x0000d800ff207b82 */ /* 0x000e700000000a00 */
[----:B------:R-:W1:Y:S01]  /*221b0*/  LDC.64 R34, c[0x0][0x368] ;  /* 0x0000da00ff227b82 */ /* 0x000e620000000a00 */
[----:B--2---:R2:W-:Y:S07]  /*221c0*/  STS.128 [UR4+0x34630], R4 ;  /* 0x03463004ff007988 */ /* 0x0045ee0008000c04 */
[----:B----4-:R-:W4:Y:S08]  /*221d0*/  LDC.64 R28, c[0x0][0x370] ;  /* 0x0000dc00ff1c7b82 */ /* 0x010f300000000a00 */
[----:B------:R-:W4:Y:S08]  /*221e0*/  LDC.64 R30, c[0x0][0x378] ;  /* 0x0000de00ff1e7b82 */ /* 0x000f300000000a00 */
[----:B---3--:R-:W3:Y:S01]  /*221f0*/  LDC.64 R24, c[0x0][0x400] ;  /* 0x00010000ff187b82 */ /* 0x008ee20000000a00 */
[----:B-1----:R1:W-:Y:S07]  /*22200*/  STS.128 [UR4+0x34660], R32 ;  /* 0x03466020ff007988 */ /* 0x0023ee0008000c04 */
[----:B------:R-:W3:Y:S08]  /*22210*/  LDC.64 R26, c[0x0][0x408] ;  /* 0x00010200ff1a7b82 */ /* 0x000ef00000000a00 */
[----:B--2---:R-:W2:Y:S01]  /*22220*/  LDC.64 R4, c[0x0][0x410] ;  /* 0x00010400ff047b82 */ /* 0x004ea20000000a00 */
[----:B----4-:R4:W-:Y:S07]  /*22230*/  STS.128 [UR4+0x34670], R28 ;  /* 0x0346701cff007988 */ /* 0x0109ee0008000c04 */
[----:B------:R-:W2:Y:S01]  /*22240*/  LDC.64 R6, c[0x0][0x418] ;  /* 0x00010600ff067b82 */ /* 0x000ea20000000a00 */
[----:B---3--:R3:W-:Y:S07]  /*22250*/  STS.128 [UR4+0x34680], R24 ;  /* 0x03468018ff007988 */ /* 0x0087ee0008000c04 */
[----:B-1----:R-:W1:Y:S08]  /*22260*/  LDC.64 R32, c[0x0][0x440] ;  /* 0x00011000ff207b82 */ /* 0x002e700000000a00 */
[----:B------:R-:W1:Y:S01]  /*22270*/  LDC.64 R34, c[0x0][0x448] ;  /* 0x00011200ff227b82 */ /* 0x000e620000000a00 */
[----:B--2---:R2:W-:Y:S07]  /*22280*/  STS.128 [UR4+0x34690], R4 ;  /* 0x03469004ff007988 */ /* 0x0045ee0008000c04 */
[----:B----4-:R-:W4:Y:S08]  /*22290*/  LDC.64 R28, c[0x0][0x450] ;  /* 0x00011400ff1c7b82 */ /* 0x010f300000000a00 */
[----:B------:R-:W4:Y:S08]  /*222a0*/  LDC.64 R30, c[0x0][0x458] ;  /* 0x00011600ff1e7b82 */ /* 0x000f300000000a00 */
[----:B---3--:R-:W3:Y:S08]  /*222b0*/  LDC.64 R24, c[0x0][0x460] ;  /* 0x00011800ff187b82 */ /* 0x008ef00000000a00 */
[----:B------:R-:W3:Y:S08]  /*222c0*/  LDC.64 R26, c[0x0][0x468] ;  /* 0x00011a00ff1a7b82 */ /* 0x000ef00000000a00 */
[----:B--2---:R-:W2:Y:S08]  /*222d0*/  LDC.64 R4, c[0x0][0x470] ;  /* 0x00011c00ff047b82 */ /* 0x004eb00000000a00 */
[----:B------:R-:W2:Y:S01]  /*222e0*/  LDC.64 R6, c[0x0][0x478] ;  /* 0x00011e00ff067b82 */ /* 0x000ea20000000a00 */
[----:B-1----:R1:W-:Y:S04]  /*222f0*/  STS.128 [UR4+0x346c0], R32 ;  /* 0x0346c020ff007988 */ /* 0x0023e80008000c04 */
[----:B----4-:R1:W-:Y:S04]  /*22300*/  STS.128 [UR4+0x346d0], R28 ;  /* 0x0346d01cff007988 */ /* 0x0103e80008000c04 */
[----:B---3--:R1:W-:Y:S04]  /*22310*/  STS.128 [UR4+0x346e0], R24 ;  /* 0x0346e018ff007988 */ /* 0x0083e80008000c04 */
[----:B--2---:R1:W-:Y:S02]  /*22320*/  STS.128 [UR4+0x346f0], R4 ;  /* 0x0346f004ff007988 */ /* 0x0043e40008000c04 */
.L_x_467:
[----:B--2---:R-:W-:Y:S05]  /*22330*/  BSYNC B0 ;  /* 0x0000000000007941 */ /* 0x004fea0003800000 */
.L_x_466:
[----:B------:R-:W-:Y:S01]  /*22340*/  ELECT P0, URZ, PT ;  /* 0x00000000003f782f */ /* 0x000fe20003800000 */
[----:B------:R-:W-:Y:S01]  /*22350*/  NOP ;  /* 0x0000000000007918 */ /* 0x000fe20000000000 */
[----:B------:R-:W-:Y:S11]  /*22360*/  BSSY B0, `(.L_x_468) ;  /* 0x0000044000007945 */ /* 0x000ff60003800000 */
[----:B------:R-:W-:Y:S05]  /*22370*/  @!P0 BRA `(.L_x_469) ;  /* 0x0000000400088947 */ /* 0x000fea0003800000 */
[----:B-1----:R-:W1:Y:S08]  /*22380*/  LDC.64 R4, c[0x0][0x518] ;  /* 0x00014600ff047b82 */ /* 0x002e700000000a00 */
[----:B------:R-:W2:Y:S08]  /*22390*/  LDC.64 R2, c[0x0][0x528] ;  /* 0x00014a00ff027b82 */ /* 0x000eb00000000a00 */
[----:B------:R-:W4:Y:S01]  /*223a0*/  LDC.64 R8, c[0x0][0x510] ;  /* 0x00014400ff087b82 */ /* 0x000f220000000a00 */
[----:B-1----:R-:W-:-:S07]  /*223b0*/  IMAD.WIDE R4, R18, 0x8, R4 ;  /* 0x0000000812047825 */ /* 0x002fce00078e0204 */
[----:B------:R-:W1:Y:S01]  /*223c0*/  LDC.64 R6, c[0x0][0x520] ;  /* 0x00014800ff067b82 */ /* 0x000e620000000a00 */
[----:B------:R-:W3:Y:S01]  /*223d0*/  LDG.E.64 R4, desc[UR38][R4.64] ;  /* 0x0000002604047981 */ /* 0x000ee2000c1e1b00 */
[----:B--2---:R-:W-:-:S06]  /*223e0*/  IMAD.WIDE R2, R18, 0x8, R2 ;  /* 0x0000000812027825 */ /* 0x004fcc00078e0202 */
[----:B------:R-:W2:Y:S01]  /*223f0*/  LDG.E.64 R2, desc[UR38][R2.64] ;  /* 0x0000002602027981 */ /* 0x000ea2000c1e1b00 */
[----:B----4-:R-:W-:-:S06]  /*22400*/  IMAD.WIDE R8, R18, 0x8, R8 ;  /* 0x0000000812087825 */ /* 0x010fcc00078e0208 */
[----:B------:R-:W4:Y:S01]  /*22410*/  LDG.E.64 R8, desc[UR38][R8.64] ;  /* 0x0000002608087981 */ /* 0x000f22000c1e1b00 */
[----:B-1----:R-:W-:-:S06]  /*22420*/  IMAD.WIDE R6, R18, 0x8, R6 ;  /* 0x0000000812067825 */ /* 0x002fcc00078e0206 */
[----:B------:R-:W4:Y:S01]  /*22430*/  LDG.E.64 R6, desc[UR38][R6.64] ;  /* 0x0000002606067981 */ /* 0x000f22000c1e1b00 */
[----:B------:R-:W-:Y:S02]  /*22440*/  UMOV UR4, 0x400 ;  /* 0x0000040000047882 */ /* 0x000fe40000000000 */
[----:B------:R-:W-:-:S09]  /*22450*/  ULEA UR4, UR49, UR4, 0x18 ;  /* 0x0000000431047291 */ /* 0x000fd2000f8ec03f */
[----:B------:R-:W1:Y:S04]  /*22460*/  LDS R10, [UR4+0x3461c] ;  /* 0x03461c04ff0a7984 */ /* 0x000e680008000800 */
[----:B------:R-:W1:Y:S01]  /*22470*/  LDS R12, [UR4+0x3469c] ;  /* 0x03469c04ff0c7984 */ /* 0x000e620008000800 */
[----:B------:R-:W-:Y:S02]  /*22480*/  UIADD3 UR5, UR4, 0x34600, URZ ;  /* 0x0003460004057890 */ /* 0x000fe4000fffe03f */
[----:B------:R-:W-:-:S04]  /*22490*/  UIADD3 UR6, UR4, 0x34680, URZ ;  /* 0x0003468004067890 */ /* 0x000fc8000fffe03f */
[----:B------:R-:W-:Y:S02]  /*224a0*/  MOV R22, UR5 ;  /* 0x0000000500167c02 */ /* 0x000fe40008000f00 */
[----:B------:R-:W-:Y:S02]  /*224b0*/  MOV R24, UR6 ;  /* 0x0000000600187c02 */ /* 0x000fe40008000f00 */
[----:B------:R-:W-:Y:S02]  /*224c0*/  SHF.R.U64 R22, R22, 0x4, RZ ;  /* 0x0000000416167819 */ /* 0x000fe400000012ff */
[----:B------:R-:W-:Y:S02]  /*224d0*/  SHF.R.U64 R24, R24, 0x4, RZ ;  /* 0x0000000418187819 */ /* 0x000fe400000012ff */
[----:B-----5:R-:W-:Y:S01]  /*224e0*/  IADD3 R13, R13, -0x1, RZ ;  /* 0xffffffff0d0d7810 */ /* 0x020fe20007ffe0ff */
[----:B------:R-:W-:Y:S04]  /*224f0*/  STS [UR4+0x34610], R22 ;  /* 0x03461016ff007988 */ /* 0x000fe80008000804 */
[----:B------:R-:W-:Y:S04]  /*22500*/  STS [UR4+0x34614], R22 ;  /* 0x03461416ff007988 */ /* 0x000fe80008000804 */
[----:B------:R-:W-:Y:S04]  /*22510*/  STS [UR4+0x34690], R24 ;  /* 0x03469018ff007988 */ /* 0x000fe80008000804 */
[----:B------:R-:W-:Y:S04]  /*22520*/  STS [UR4+0x34694], R24 ;  /* 0x03469418ff007988 */ /* 0x000fe80008000804 */
[----:B------:R-:W-:Y:S04]  /*22530*/  STS [UR4+0x34630], RZ ;  /* 0x034630ffff007988 */ /* 0x000fe80008000804 */
[----:B------:R-:W-:Y:S01]  /*22540*/  STS [UR4+0x346b0], RZ ;  /* 0x0346b0ffff007988 */ /* 0x000fe20008000804 */
[----:B---3--:R-:W-:-:S04]  /*22550*/  LOP3.LUT R5, R5, 0x1fffffff, RZ, 0xc0, !PT ;  /* 0x1fffffff05057812 */ /* 0x008fc800078ec0ff */
[----:B------:R-:W-:Y:S02]  /*22560*/  SHF.R.U32.HI R15, RZ, 0x4, R5 ;  /* 0x00000004ff0f7819 */ /* 0x000fe40000011605 */
[----:B--2---:R-:W-:Y:S02]  /*22570*/  LOP3.LUT R3, R3, 0x1fffffff, RZ, 0xc0, !PT ;  /* 0x1fffffff03037812 */ /* 0x004fe400078ec0ff */
[----:B-1----:R-:W-:Y:S02]  /*22580*/  LOP3.LUT R10, R10, 0xf, R15, 0xb8, !PT ;  /* 0x0000000f0a0a7812 */ /* 0x002fe400078eb80f */
[----:B------:R-:W-:-:S04]  /*22590*/  SHF.R.U32.HI R15, RZ, 0x4, R3 ;  /* 0x00000004ff0f7819 */ /* 0x000fc80000011603 */
[----:B------:R-:W-:Y:S01]  /*225a0*/  LOP3.LUT R14, R12, 0xf, R15, 0xb8, !PT ;  /* 0x0000000f0c0e7812 */ /* 0x000fe200078eb80f */
[----:B------:R-:W-:Y:S04]  /*225b0*/  STS [UR4+0x3461c], R10 ;  /* 0x03461c0aff007988 */ /* 0x000fe80008000804 */
[----:B------:R-:W-:Y:S04]  /*225c0*/  STS [UR4+0x3469c], R14 ;  /* 0x03469c0eff007988 */ /* 0x000fe80008000804 */
[----:B------:R-:W1:Y:S04]  /*225d0*/  LDS R12, [UR4+0x3461c] ;  /* 0x03461c04ff0c7984 */ /* 0x000e680008000800 */
[----:B------:R-:W2:Y:S01]  /*225e0*/  LDS R15, [UR4+0x3469c] ;  /* 0x03469c04ff0f7984 */ /* 0x000ea20008000800 */
[----:B-1----:R-:W-:-:S02]  /*225f0*/  LOP3.LUT R12, R12, 0xf0, RZ, 0xb8, !PT ;  /* 0x000000f00c0c7812 */ /* 0x002fc400078eb8ff */
[----:B--2---:R-:W-:-:S03]  /*22600*/  LOP3.LUT R15, R15, 0xf0, RZ, 0xb8, !PT ;  /* 0x000000f00f0f7812 */ /* 0x004fc600078eb8ff */
[----:B------:R-:W-:Y:S04]  /*22610*/  STS [UR4+0x3461c], R12 ;  /* 0x03461c0cff007988 */ /* 0x000fe80008000804 */
[----:B------:R-:W-:Y:S04]  /*22620*/  STS [UR4+0x3469c], R15 ;  /* 0x03469c0fff007988 */ /* 0x000fe80008000804 */
[----:B------:R-:W1:Y:S04]  /*22630*/  LDS R23, [UR4+0x3461c] ;  /* 0x03461c04ff177984 */ /* 0x000e680008000800 */
[----:B------:R-:W2:Y:S01]  /*22640*/  LDS R25, [UR4+0x3469c] ;  /* 0x03469c04ff197984 */ /* 0x000ea20008000800 */
[----:B-1----:R-:W-:-:S02]  /*22650*/  LOP3.LUT R23, R23, 0xf00, RZ, 0xb8, !PT ;  /* 0x00000f0017177812 */ /* 0x002fc400078eb8ff */
[----:B--2---:R-:W-:-:S03]  /*22660*/  LOP3.LUT R25, R25, 0xf00, RZ, 0xb8, !PT ;  /* 0x00000f0019197812 */ /* 0x004fc600078eb8ff */
[----:B------:R-:W-:Y:S04]  /*22670*/  STS.64 [UR4+0x34618], R22 ;  /* 0x03461816ff007988 */ /* 0x000fe80008000a04 */
[----:B------:R-:W-:Y:S04]  /*22680*/  STS.64 [UR4+0x34698], R24 ;  /* 0x03469818ff007988 */ /* 0x000fe80008000a04 */
[----:B------:R-:W1:Y:S04]  /*22690*/  LDS R10, [UR4+0x3461c] ;  /* 0x03461c04ff0a7984 */ /* 0x000e680008000800 */
[----:B------:R-:W2:Y:S01]  /*226a0*/  LDS R21, [UR4+0x3469c] ;  /* 0x03469c04ff157984 */ /* 0x000ea20008000800 */
[----:B------:R-:W-:-:S02]  /*226b0*/  IADD3 R12, R11, -0x1, RZ ;  /* 0xffffffff0b0c7810 */ /* 0x000fc40007ffe0ff */
[----:B------:R-:W-:Y:S02]  /*226c0*/  CS2R R14, SRZ ;  /* 0x00000000000e7805 */ /* 0x000fe4000001ff00 */
[----:B------:R-:W-:Y:S02]  /*226d0*/  SHF.R.U64 R5, R4, 0x4, R5 ;  /* 0x0000000404057819 */ /* 0x000fe40000001205 */
[----:B------:R-:W-:Y:S01]  /*226e0*/  SHF.R.U64 R4, R2, 0x4, R3 ;  /* 0x0000000402047819 */ /* 0x000fe20000001203 */
[----:B------:R3:W-:Y:S04]  /*226f0*/  STS.128 [UR4+0x34620], R12 ;  /* 0x0346200cff007988 */ /* 0x0007e80008000c04 */
[----:B------:R1:W-:Y:S04]  /*22700*/  STS [UR4+0x3460c], R5 ;  /* 0x03460c05ff007988 */ /* 0x0003e80008000804 */
[----:B------:R1:W-:Y:S01]  /*22710*/  STS [UR4+0x3468c], R4 ;  /* 0x03468c04ff007988 */ /* 0x0003e20008000804 */
[----:B---3--:R-:W-:-:S03]  /*22720*/  IADD3 R13, R19, -0x1, RZ ;  /* 0xffffffff130d7810 */ /* 0x008fc60007ffe0ff */
[----:B----4-:R4:W-:Y:S04]  /*22730*/  STS.64 [UR4+0x34600], R8 ;  /* 0x03460008ff007988 */ /* 0x0109e80008000a04 */
[----:B------:R4:W-:Y:S04]  /*22740*/  STS.128 [UR4+0x346a0], R12 ;  /* 0x0346a00cff007988 */ /* 0x0009e80008000c04 */
[----:B------:R4:W-:Y:S01]  /*22750*/  STS.64 [UR4+0x34680], R6 ;  /* 0x03468006ff007988 */ /* 0x0009e20008000a04 */
[----:B-1----:R-:W-:Y:S02]  /*22760*/  LOP3.LUT R2, R10, 0xf000, RZ, 0xb8, !PT ;  /* 0x0000f0000a027812 */ /* 0x002fe400078eb8ff */
[----:B--2---:R-:W-:-:S03]  /*22770*/  LOP3.LUT R3, R21, 0xf000, RZ, 0xb8, !PT ;  /* 0x0000f00015037812 */ /* 0x004fc600078eb8ff */
[----:B------:R4:W-:Y:S04]  /*22780*/  STS [UR4+0x3461c], R2 ;  /* 0x03461c02ff007988 */ /* 0x0009e80008000804 */
[----:B------:R4:W-:Y:S02]  /*22790*/  STS [UR4+0x3469c], R3 ;  /* 0x03469c03ff007988 */ /* 0x0009e40008000804 */
.L_x_469:
[----:B------:R-:W-:Y:S05]  /*227a0*/  BSYNC B0 ;  /* 0x0000000000007941 */ /* 0x000fea0003800000 */
.L_x_468:
[----:B------:R-:W-:Y:S01]  /*227b0*/  ELECT P0, URZ, PT ;  /* 0x00000000003f782f */ /* 0x000fe20003800000 */
[----:B------:R-:W-:Y:S01]  /*227c0*/  NOP ;  /* 0x0000000000007918 */ /* 0x000fe20000000000 */
[----:B------:R-:W-:Y:S11]  /*227d0*/  BSSY B0, `(.L_x_470) ;  /* 0x0000004000007945 */ /* 0x000ff60003800000 */
[----:B------:R-:W-:Y:S05]  /*227e0*/  @!P0 BRA `(.L_x_471) ;  /* 0x0000000000088947 */ /* 0x000fea0003800000 */
[----:B------:R0:W-:Y:S01]  /*227f0*/  UTMACMDFLUSH ;  /* 0x00000000000079b7 */ /* 0x0001e20000000000 */
[----:B------:R-:W-:-:S04]  /*22800*/  DEPBAR.LE SB0, 0x0 ;  /* 0x000080000000791a */ /* 0x000fc80000000000 */
.L_x_471:
[----:B------:R-:W-:Y:S05]  /*22810*/  BSYNC B0 ;  /* 0x0000000000007941 */ /* 0x000fea0003800000 */
.L_x_470:
[----:B------:R-:W-:Y:S01]  /*22820*/  UMOV UR4, 0x400 ;  /* 0x0000040000047882 */ /* 0x000fe20000000000 */
[----:B---3--:R-:W-:Y:S01]  /*22830*/  SHF.L.U32 R0, R0, 0x2, RZ ;  /* 0x0000000200007819 */ /* 0x008fe200000006ff */
[----:B------:R-:W-:Y:S01]  /*22840*/  ULEA UR17, UR49, UR4, 0x18 ;  /* 0x0000000431117291 */ /* 0x000fe2000f8ec03f */
[----:B------:R-:W-:Y:S02]  /*22850*/  ULDC UR14, c[0x0][0x884] ;  /* 0x00022100000e7ab9 */ /* 0x000fe40000000800 */
[----:B-1----:R-:W-:Y:S01]  /*22860*/  IADD3 R4, P0, R0, UR12, RZ ;  /* 0x0000000c00047c10 */ /* 0x002fe2000ff1e0ff */
[----:B------:R-:W-:Y:S02]  /*22870*/  UIADD3 UR20, UR17, 0x34600, URZ ;  /* 0x0003460011147890 */ /* 0x000fe4000fffe03f */
[----:B------:R-:W-:Y:S02]  /*22880*/  UIMAD.WIDE UR14, UR14, 0x80, UR12 ;  /* 0x000000800e0e78a5 */ /* 0x000fe4000f8e020c */
[----:B------:R-:W-:-:S04]  /*22890*/  IADD3.X R5, RZ, UR13, RZ, P0, !PT ;  /* 0x0000000dff057c10 */ /* 0x000fc800087fe4ff */
[----:B----4-:R-:W-:Y:S01]  /*228a0*/  IADD3 R2, P1, R0, UR14, RZ ;  /* 0x0000000e00027c10 */ /* 0x010fe2000ff3e0ff */
[----:B------:R-:W1:Y:S04]  /*228b0*/  LDS R7, [R0+UR20] ;  /* 0x0000001400077984 */ /* 0x000e680008000800 */
[----:B------:R2:W3:Y:S01]  /*228c0*/  LDS R9, [R0+UR20+0x80] ;  /* 0x0000801400097984 */ /* 0x0004e20008000800 */
[----:B------:R-:W-:Y:S01]  /*228d0*/  IMAD.X R3, RZ, RZ, UR15, P1 ;  /* 0x0000000fff037e24 */ /* 0x000fe200088e06ff */
[----:B------:R-:W-:Y:S02]  /*228e0*/  MOV R6, 0x1 ;  /* 0x0000000100067802 */ /* 0x000fe40000000f00 */
[----:B------:R-:W-:Y:S01]  /*228f0*/  MOV R8, 0x1 ;  /* 0x0000000100087802 */ /* 0x000fe20000000f00 */
[----:B------:R-:W-:Y:S01]  /*22900*/  BSSY B0, `(.L_x_472) ;  /* 0x00000e9000007945 */ /* 0x000fe20003800000 */
[----:B------:R-:W-:Y:S01]  /*22910*/  USHF.L.U32 UR4, UR49, 0x7, URZ ;  /* 0x0000000731047899 */ /* 0x000fe2000800063f */
[----:B------:R-:W-:-:S02]  /*22920*/  MOV R10, RZ ;  /* 0x000000ff000a7202 */ /* 0x000fc40000000f00 */
[----:B--2---:R-:W-:Y:S02]  /*22930*/  MOV R0, 0x1 ;  /* 0x0000000100007802 */ /* 0x004fe40000000f00 */
[----:B------:R-:W-:Y:S01]  /*22940*/  MOV R19, RZ ;  /* 0x000000ff00137202 */ /* 0x000fe20000000f00 */
[----:B------:R-:W-:Y:S02]  /*22950*/  USHF.L.U32 UR18, UR49, 0xd, URZ ;  /* 0x0000000d31127899 */ /* 0x000fe4000800063f */
[----:B------:R-:W-:Y:S02]  /*22960*/  ULOP3.LUT UR22, UR59, 0x1, URZ, 0xfc, !UPT ;  /* 0x000000013b167892 */ /* 0x000fe4000f8efc3f */
[----:B------:R-:W-:Y:S02]  /*22970*/  ULOP3.LUT UR19, UR40, 0x2, URZ, 0xfc, !UPT ;  /* 0x0000000228137892 */ /* 0x000fe4000f8efc3f */
[----:B------:R-:W-:Y:S02]  /*22980*/  ULOP3.LUT UR16, UR4, 0x80, URZ, 0xc0, !UPT ;  /* 0x0000008004107892 */ /* 0x000fe4000f8ec03f */
[----:B------:R-:W-:Y:S01]  /*22990*/  UIADD3 UR21, UR17, 0x34680, URZ ;  /* 0x0003468011157890 */ /* 0x000fe2000fffe03f */
[----:B-1----:R-:W5:Y:S04]  /*229a0*/  ATOMG.E.EXCH.STRONG.GPU PT, RZ, [R4], R7 ;  /* 0x0000000704ff73a8 */ /* 0x002f6800041ee100 */
[----:B---3--:R1:W5:Y:S02]  /*229b0*/  ATOMG.E.EXCH.STRONG.GPU PT, RZ, [R2], R9 ;  /* 0x0000000902ff73a8 */ /* 0x00836400041ee100 */
[----:B-1----:R-:W-:-:S02]  /*229c0*/  PRMT R2, R6, 0x7610, R2 ;  /* 0x0000761006027816 */ /* 0x002fc40000000002 */
[----:B------:R-:W-:-:S07]  /*229d0*/  PRMT R3, R8, 0x7610, R3 ;  /* 0x0000761008037816 */ /* 0x000fce0000000003 */
.L_x_491:
[----:B------:R-:W-:Y:S01]  /*229e0*/  LOP3.LUT P0, RZ, R3, 0xff, RZ, 0xc0, !PT ;  /* 0x000000ff03ff7812 */ /* 0x000fe2000780c0ff */
[----:B------:R-:W-:Y:S05]  /*229f0*/  YIELD ;  /* 0x0000000000007946 */ /* 0x000fea0003800000 */
[----:B-1---5:R-:W-:Y:S01]  /*22a00*/  IADD3 R4, R11, 0x3f, RZ ;  /* 0x0000003f0b047810 */ /* 0x022fe20007ffe0ff */
[----:B------:R-:W-:Y:S03]  /*22a10*/  BSSY B1, `(.L_x_473) ;  /* 0x0000009000017945 */ /* 0x000fe60003800000 */
[----:B------:R-:W-:-:S04]  /*22a20*/  SHF.R.S32.HI R5, RZ, 0x1f, R4 ;  /* 0x0000001fff057819 */ /* 0x000fc80000011404 */
[----:B------:R-:W-:Y:S01]  /*22a30*/  LEA.HI R5, R5, R4, RZ, 0x6 ;  /* 0x0000000405057211 */ /* 0x000fe200078f30ff */
[----:B------:R-:W-:Y:S06]  /*22a40*/  @!P0 BRA `(.L_x_474) ;  /* 0x0000000000148947 */ /* 0x000fec0003800000 */
[----:B------:R-:W-:-:S04]  /*22a50*/  DEPBAR {5,4,3,2,1,0} ;  /* 0x0000003f0000791a */ /* 0x000fc80000000000 */
[----:B------:R1:W-:Y:S01]  /*22a60*/  UTMACCTL.IV [UR12] ;  /* 0x000000000c0079b9 */ /* 0x0003e20008000000 */
[----:B------:R-:W-:-:S04]  /*22a70*/  DEPBAR {5,4,3,2,1,0} ;  /* 0x0000003f0000791a */ /* 0x000fc80000000000 */
[----:B------:R1:W-:Y:S02]  /*22a80*/  UTMACCTL.IV [UR14] ;  /* 0x000000000e0079b9 */ /* 0x0003e40008000000 */
[----:B-1----:R-:W-:Y:S01]  /*22a90*/  NOP ;  /* 0x0000000000007918 */ /* 0x002fe20000000000 */
.L_x_474:
[----:B------:R-:W-:Y:S05]  /*22aa0*/  BSYNC B1 ;  /* 0x0000000000017941 */ /* 0x000fea0003800000 */
.L_x_473:
[----:B------:R-:W-:Y:S01]  /*22ab0*/  UMOV UR4, 0xffffffff ;  /* 0xffffffff00047882 */ /* 0x000fe20000000000 */
[----:B------:R-:W-:Y:S02]  /*22ac0*/  SHF.R.S32.HI R7, RZ, 0x6, R5 ;  /* 0x00000006ff077819 */ /* 0x000fe40000011405 */
[----:B------:R-:W-:Y:S05]  /*22ad0*/  BRA.DIV UR4, `(.L_x_475) ;  /* 0x0000005204407947 */ /* 0x000fea000b800000 */
[----:B------:R-:W-:-:S13]  /*22ae0*/  ELECT P6, URZ, PT ;  /* 0x00000000003f782f */ /* 0x000fda00038c0000 */
.L_x_617:
[----:B------:R-:W-:Y:S01]  /*22af0*/  ISETP.LT.OR P6, PT, R11, 0x1, !P6 ;  /* 0x000000010b00780c */ /* 0x000fe200077c1670 */
[----:B------:R-:W-:-:S12]  /*22b00*/  BSSY B1, `(.L_x_476) ;  /* 0x000002f000017945 */ /* 0x000fd80003800000 */
[----:B------:R-:W-:Y:S05]  /*22b10*/  @P6 BRA `(.L_x_477) ;  /* 0x0000000000b46947 */ /* 0x000fea0003800000 */
[----:B------:R-:W-:Y:S01]  /*22b20*/  LEA R17, R17, UR16, 0x8 ;  /* 0x0000001011117c11 */ /* 0x000fe2000f8e40ff */
[----:B------:R-:W-:Y:S01]  /*22b30*/  VIADD R9, R7, 0x1 ;  /* 0x0000000107097836 */ /* 0x000fe20000000000 */
[----:B------:R-:W-:Y:S02]  /*22b40*/  SHF.L.U32 R16, R16, 0x8, RZ ;  /* 0x0000000810107819 */ /* 0x000fe400000006ff */
[----:B------:R-:W-:Y:S02]  /*22b50*/  MOV R12, RZ ;  /* 0x000000ff000c7202 */ /* 0x000fe40000000f00 */
[----:B------:R-:W-:Y:S02]  /*22b60*/  MOV R3, R0 ;  /* 0x0000000000037202 */ /* 0x000fe40000000f00 */
[----:B------:R-:W-:-:S07]  /*22b70*/  MOV R4, R10 ;  /* 0x0000000a00047202 */ /* 0x000fce0000000f00 */
.L_x_480:
[----:B-1----:R-:W-:Y:S01]  /*22b80*/  LEA R8, R4, UR17, 0x3 ;  /* 0x0000001104087c11 */ /* 0x002fe2000f8e18ff */
[----:B------:R-:W-:Y:S05]  /*22b90*/  YIELD ;  /* 0x0000000000007946 */ /* 0x000fea0003800000 */
[----:B------:R-:W-:Y:S02]  /*22ba0*/  SHF.L.U32 R5, R3, 0x1f, RZ ;  /* 0x0000001f03057819 */ /* 0x000fe400000006ff */
[----:B------:R-:W-:Y:S02]  /*22bb0*/  LOP3.LUT P1, RZ, R20, 0x7f, RZ, 0xc0, !PT ;  /* 0x0000007f14ff7812 */ /* 0x000fe4000782c0ff */
[----:B------:R-:W1:Y:S11]  /*22bc0*/  SYNCS.PHASECHK.TRANS64.TRYWAIT P0, [R8+URZ+0x344b0], R5 ;  /* 0x0344b005080075a7 */ /* 0x000e76000800017f */
[----:B------:R-:W2:Y:S01]  /*22bd0*/  @!P1 LDC R6, c[0x0][0x500] ;  /* 0x00014000ff069b82 */ /* 0x000ea20000000800 */
[----:B-1----:R-:W-:Y:S05]  /*22be0*/  @!P0 BRA `(.L_x_478) ;  /* 0x00000050001c8947 */ /* 0x002fea0003800000 */
.L_x_618:
[----:B------:R-:W-:Y:S01]  /*22bf0*/  UPRMT UR4, UR19, 0x9910, URZ ;  /* 0x0000991013047896 */ /* 0x000fe2000800003f */
[----:B--2---:R2:W-:Y:S03]  /*22c00*/  @!P1 SYNCS.ARRIVE.TRANS64 RZ, [R8+URZ+0x34480], R6 ;  /* 0x0344800608ff99a7 */ /* 0x0045e6000800003f */
[----:B------:R-:W-:-:S06]  /*22c10*/  UISETP.NE.AND UP0, UPT, UR4, 0x2, UPT ;  /* 0x000000020400788c */ /* 0x000fcc000bf05270 */
[----:B------:R-:W-:-:S13]  /*22c20*/  PLOP3.LUT P0, PT, PT, PT, UP0, 0x80, 0x0 ;  /* 0x000000000000781c */ /* 0x000fda0003f0f008 */
[----:B--2---:R-:W-:Y:S05]  /*22c30*/  @P0 BRA `(.L_x_479) ;  /* 0x0000000000040947 */ /* 0x004fea0003800000 */
[----:B------:R-:W-:Y:S01]  /*22c40*/  BPT.TRAP 0x1 ;  /* 0x000000040000795c */ /* 0x000fe20000300000 */
.L_x_479:
[----:B------:R-:W-:Y:S01]  /*22c50*/  R2UR UR4, R4 ;  /* 0x00000000040472ca */ /* 0x000fe200000e0000 */
[----:B------:R-:W-:Y:S01]  /*22c60*/  UMOV UR24, 0x0 ;  /* 0x0000000000187882 */ /* 0x000fe20000000000 */
[----:B------:R-:W-:Y:S01]  /*22c70*/  R2UR UR5, R8 ;  /* 0x00000000080572ca */ /* 0x000fe200000e0000 */
[----:B------:R-:W-:Y:S01]  /*22c80*/  UMOV UR25, 0x10000000 ;  /* 0x1000000000197882 */ /* 0x000fe20000000000 */
[----:B------:R-:W-:Y:S01]  /*22c90*/  IADD3 R9, R9, -0x1, RZ ;  /* 0xffffffff09097810 */ /* 0x000fe20007ffe0ff */
[----:B------:R-:W-:Y:S01]  /*22ca0*/  UMOV UR23, 0x30000 ;  /* 0x0003000000177882 */ /* 0x000fe20000000000 */
[----:B------:R-:W-:Y:S02]  /*22cb0*/  R2UR UR6, R12 ;  /* 0x000000000c0672ca */ /* 0x000fe400000e0000 */
[----:B------:R-:W-:Y:S02]  /*22cc0*/  R2UR UR7, R16 ;  /* 0x00000000100772ca */ /* 0x000fe400000e0000 */
[----:B------:R-:W-:-:S02]  /*22cd0*/  R2UR UR11, R17 ;  /* 0x00000000110b72ca */ /* 0x000fc400000e0000 */
[----:B------:R-:W-:Y:S01]  /*22ce0*/  ISETP.GT.AND P1, PT, R9, 0x1, PT ;  /* 0x000000010900780c */ /* 0x000fe20003f24270 */
[----:B------:R-:W-:Y:S01]  /*22cf0*/  USHF.L.U32 UR4, UR4, 0xe, URZ ;  /* 0x0000000e04047899 */ /* 0x000fe2000800063f */
[----:B------:R-:W-:Y:S01]  /*22d00*/  IADD3 R4, R4, 0x1, RZ ;  /* 0x0000000104047810 */ /* 0x000fe20007ffe0ff */
[----:B------:R-:W-:Y:S01]  /*22d10*/  UIADD3 UR5, UR5, 0x34480, URZ ;  /* 0x0003448005057890 */ /* 0x000fe2000fffe03f */
[----:B------:R-:W-:Y:S01]  /*22d20*/  IADD3 R12, R12, 0x40, RZ ;  /* 0x000000400c0c7810 */ /* 0x000fe20007ffe0ff */
[----:B------:R-:W-:Y:S01]  /*22d30*/  ULOP3.LUT UR8, UR4, 0x2000, UR18, 0xf8, !UPT ;  /* 0x0000200004087892 */ /* 0x000fe2000f8ef812 */
[C---:B------:R-:W-:Y:S01]  /*22d40*/  ISETP.NE.AND P0, PT, R4.reuse, 0x6, PT ;  /* 0x000000060400780c */ /* 0x040fe20003f05270 */
[----:B------:R-:W-:Y:S02]  /*22d50*/  UIADD3 UR4, UR17, UR4, URZ ;  /* 0x0000000411047290 */ /* 0x000fe4000fffe03f */
[----:B------:R-:W-:Y:S01]  /*22d60*/  UIADD3 UR8, UR17, 0x18000, UR8 ;  /* 0x0001800011087890 */ /* 0x000fe2000fffe008 */
[----:B------:R-:W-:Y:S01]  /*22d70*/  SEL R6, RZ, 0x1, P0 ;  /* 0x00000001ff067807 */ /* 0x000fe20000000000 */
[----:B------:R-:W-:Y:S01]  /*22d80*/  UMOV UR10, UR6 ;  /* 0x00000006000a7c82 */ /* 0x000fe20008000000 */
[----:B------:R-:W-:Y:S01]  /*22d90*/  UMOV UR9, UR5 ;  /* 0x0000000500097c82 */ /* 0x000fe20008000000 */
[----:B------:R-:W-:-:S02]  /*22da0*/  SEL R4, R4, RZ, P0 ;  /* 0x000000ff04047207 */ /* 0x000fc40000000000 */
[----:B------:R-:W-:Y:S01]  /*22db0*/  LOP3.LUT R3, R3, R6, RZ, 0x3c, !PT ;  /* 0x0000000603037212 */ /* 0x000fe200078e3cff */
[----:B------:R2:W-:Y:S02]  /*22dc0*/  UTMALDG.2D [UR4], [UR12], desc[UR24] ;  /* 0x000018040c0075b4 */ /* 0x0005e40008009000 */
[----:B------:R2:W-:Y:S02]  /*22dd0*/  UTMALDG.2D.MULTICAST [UR8], [UR14], UR23, desc[UR24] ;  /* 0x000018080e0073b4 */ /* 0x0005e40008009817 */
[----:B--2---:R-:W-:Y:S05]  /*22de0*/  @P1 BRA `(.L_x_480) ;  /* 0xfffffffc00641947 */ /* 0x004fea000383ffff */
.L_x_477:
[----:B------:R-:W-:Y:S05]  /*22df0*/  BSYNC B1 ;  /* 0x0000000000017941 */ /* 0x000fea0003800000 */
.L_x_476:
[----:B------:R-:W-:Y:S01]  /*22e00*/  LOP3.LUT P1, RZ, R2, 0xff, RZ, 0xc0, !PT ;  /* 0x000000ff02ff7812 */ /* 0x000fe2000782c0ff */
[----:B------:R-:W-:Y:S01]  /*22e10*/  IMAD.U32 R4, RZ, RZ, UR22 ;  /* 0x00000016ff047e24 */ /* 0x000fe2000f8e00ff */
[----:B------:R-:W-:-:S04]  /*22e20*/  IADD3 R10, R7, R10, RZ ;  /* 0x0000000a070a7210 */ /* 0x000fc80007ffe0ff */
[C---:B------:R-:W-:Y:S01]  /*22e30*/  ISETP.GT.U32.AND P0, PT, R10.reuse, 0x5, PT ;  /* 0x000000050a00780c */ /* 0x040fe20003f04070 */
[----:B------:R-:W-:Y:S01]  /*22e40*/  IMAD.WIDE.U32 R2, R10, -0x55555555, RZ ;  /* 0xaaaaaaab0a027825 */ /* 0x000fe200078e00ff */
[----:B------:R-:W-:Y:S02]  /*22e50*/  ISETP.NE.AND P2, PT, R4, 0x3, PT ;  /* 0x000000030400780c */ /* 0x000fe40003f45270 */
[C---:B------:R-:W-:Y:S02]  /*22e60*/  ISETP.LT.U32.AND P0, PT, R7.reuse, 0x6, P0 ;  /* 0x000000060700780c */ /* 0x040fe40000701070 */
[----:B------:R-:W-:Y:S01]  /*22e70*/  SHF.R.U32.HI R3, RZ, 0x2, R3 ;  /* 0x00000002ff037819 */ /* 0x000fe20000011603 */
[----:B------:R-:W-:Y:S01]  /*22e80*/  @P1 SYNCS.ARRIVE.TRANS64.A1T0 RZ, [UR17+0x34528], RZ ;  /* 0x034528ffffff19a7 */ /* 0x000fe20008100011 */
[----:B------:R-:W-:Y:S02]  /*22e90*/  ISETP.GE.U32.AND P1, PT, R7, 0x6, PT ;  /* 0x000000060700780c */ /* 0x000fe40003f26070 */
[----:B-1----:R-:W-:Y:S01]  /*22ea0*/  SEL R5, RZ, 0x1, !P0 ;  /* 0x00000001ff057807 */ /* 0x002fe20004000000 */
[----:B------:R-:W-:-:S03]  /*22eb0*/  IMAD R10, R3, -0x6, R10 ;  /* 0xfffffffa030a7824 */ /* 0x000fc600078e020a */
[----:B------:R-:W-:-:S07]  /*22ec0*/  LOP3.LUT R0, R0, R5, RZ, 0x3c, !PT ;  /* 0x0000000500007212 */ /* 0x000fce00078e3cff */
[----:B------:R-:W-:Y:S01]  /*22ed0*/  @P1 LOP3.LUT R0, R0, 0x1, R3, 0x78, !PT ;  /* 0x0000000100001812 */ /* 0x000fe200078e7803 */
[----:B------:R-:W-:Y:S06]  /*22ee0*/  @!P2 BRA `(.L_x_481) ;  /* 0x000000000004a947 */ /* 0x000fec0003800000 */
[----:B------:R-:W-:Y:S01]  /*22ef0*/  BPT.TRAP 0x1 ;  /* 0x000000040000795c */ /* 0x000fe20000300000 */
.L_x_481:
[----:B------:R-:W2:Y:S01]  /*22f00*/  LDL R4, [R1+0x600] ;  /* 0x0006000001047983 */ /* 0x000ea20000100800 */
[----:B------:R-:W-:Y:S01]  /*22f10*/  SHF.L.U32 R2, R19, 0x1f, RZ ;  /* 0x0000001f13027819 */ /* 0x000fe200000006ff */
[----:B------:R-:W-:Y:S01]  /*22f20*/  BSSY B1, `(.L_x_482) ;  /* 0x0000005000017945 */ /* 0x000fe20003800000 */
[C---:B--2---:R-:W-:Y:S02]  /*22f30*/  LEA R3, R4.reuse, UR17, 0x3 ;  /* 0x0000001104037c11 */ /* 0x044fe4000f8e18ff */
[----:B------:R-:W-:Y:S02]  /*22f40*/  LEA R4, R4, UR17, 0x4 ;  /* 0x0000001104047c11 */ /* 0x000fe4000f8e20ff */
[----:B------:R-:W1:Y:S02]  /*22f50*/  SYNCS.PHASECHK.TRANS64.TRYWAIT P0, [R3+URZ+0x34400], R2 ;  /* 0x03440002030075a7 */ /* 0x000e64000800017f */
[----:B-1----:R-:W-:Y:S05]  /*22f60*/  @!P0 BRA `(.L_x_483) ;  /* 0x0000004c00508947 */ /* 0x002fea0003800000 */
.L_x_619:
[----:B------:R-:W-:Y:S05]  /*22f70*/  BSYNC B1 ;  /* 0x0000000000017941 */ /* 0x000fea0003800000 */
.L_x_482:
[----:B------:R-:W2:Y:S01]  /*22f80*/  LDS.128 R4, [R4+0x34550] ;  /* 0x0345500004047984 */ /* 0x000ea20000000c00 */
[----:B------:R-:W-:Y:S01]  /*22f90*/  @!PT LDS RZ, [RZ] ;  /* 0x00000000fffff984 */ /* 0x000fe20000000800 */
[----:B------:R-:W-:Y:S01]  /*22fa0*/  @!PT LDS RZ, [RZ] ;  /* 0x00000000fffff984 */ /* 0x000fe20000000800 */
[----:B------:R-:W-:Y:S01]  /*22fb0*/  @!PT LDS RZ, [RZ] ;  /* 0x00000000fffff984 */ /* 0x000fe20000000800 */
[----:B------:R-:W-:Y:S01]  /*22fc0*/  @!PT LDS RZ, [RZ] ;  /* 0x00000000fffff984 */ /* 0x000fe20000000800 */
[----:B------:R3:W-:Y:S06]  /*22fd0*/  MEMBAR.ALL.CTA ;  /* 0x0000000000007992 */ /* 0x0007ec0000008000 */
[----:B---3--:R-:W3:Y:S01]  /*22fe0*/  FENCE.VIEW.ASYNC.S ;  /* 0x00000000000073c6 */ /* 0x008ee20000000000 */
[----:B--2---:R-:W-:Y:S02]  /*22ff0*/  MOV R17, R5 ;  /* 0x0000000500117202 */ /* 0x004fe40000000f00 */
[----:B------:R-:W-:Y:S01]  /*23000*/  MOV R16, R4 ;  /* 0x0000000400107202 */ /* 0x000fe20000000f00 */
[----:B---3--:R-:W-:Y:S06]  /*23010*/  @!P2 BRA `(.L_x_484) ;  /* 0x000000000004a947 */ /* 0x008fec0003800000 */
[----:B------:R-:W-:Y:S01]  /*23020*/  BPT.TRAP 0x1 ;  /* 0x000000040000795c */ /* 0x000fe20000300000 */
.L_x_484:
[----:B------:R-:W2:Y:S01]  /*23030*/  S2R R5, SR_CgaCtaId ;  /* 0x0000000000057919 */ /* 0x000ea20000008800 */
[----:B------:R-:W-:Y:S02]  /*23040*/  ISETP.NE.AND P0, PT, R7, RZ, PT ;  /* 0x000000ff0700720c */ /* 0x000fe40003f05270 */
[----:B-1----:R-:W-:Y:S02]  /*23050*/  IADD3 R2, R3, 0x34440, RZ ;  /* 0x0003444003027810 */ /* 0x002fe40007ffe0ff */
[CC--:B------:R-:W-:Y:S02]  /*23060*/  ISETP.EQ.OR P0, PT, R6.reuse, R18.reuse, !P0 ;  /* 0x000000120600720c */ /* 0x0c0fe40004702670 */
[----:B------:R-:W-:Y:S02]  /*23070*/  ISETP.NE.AND P1, PT, R6, R18, PT ;  /* 0x000000120600720c */ /* 0x000fe40003f25270 */
[----:B--2---:R-:W-:-:S04]  /*23080*/  PRMT R2, R5, 0x654, R2 ;  /* 0x0000065405027816 */ /* 0x004fc80000000002 */
[----:B------:R1:W-:Y:S05]  /*23090*/  SYNCS.ARRIVE.TRANS64.RED.A1T0 RZ, [R2+URZ], RZ ;  /* 0x000000ff02ff79a7 */ /* 0x0003ea000810043f */
[----:B------:R-:W-:Y:S05]  /*230a0*/  @P0 BRA `(.L_x_485) ;  /* 0x00000004008c0947 */ /* 0x000fea0003800000 */
[----:B-1----:R-:W1:Y:S02]  /*230b0*/  LDC.64 R2, c[0x0][0x290] ;  /* 0x0000a400ff027b82 */ /* 0x002e640000000a00 */
[----:B-1----:R-:W-:-:S05]  /*230c0*/  IMAD.WIDE R2, R6, 0xc, R2 ;  /* 0x0000000c06027825 */ /* 0x002fca00078e0202 */
[----:B------:R1:W5:Y:S01]  /*230d0*/  LDG.E R11, desc[UR38][R2.64+0x8] ;  /* 0x00000826020b7981 */ /* 0x000362000c1e1900 */
[----:B------:R-:W-:-:S03]  /*230e0*/  UMOV UR4, 0xffffffff ;  /* 0xffffffff00047882 */ /* 0x000fc60000000000 */
[----:B------:R-:W-:Y:S05]  /*230f0*/  BRA.DIV UR4, `(.L_x_486) ;  /* 0x0000004e04007947 */ /* 0x000fea000b800000 */
[----:B------:R-:W-:-:S13]  /*23100*/  ELECT P6, URZ, PT ;  /* 0x00000000003f782f */ /* 0x000fda00038c0000 */
.L_x_622:
[----:B------:R-:W-:Y:S04]  /*23110*/  BSSY B1, `(.L_x_487) ;  /* 0x0000049000017945 */ /* 0x000fe80003800000 */
[----:B------:R-:W-:Y:S05]  /*23120*/  @!P6 BRA `(.L_x_488) ;  /* 0x00000004001ce947 */ /* 0x000fea0003800000 */
[----:B------:R-:W-:Y:S01]  /*23130*/  SHF.R.S32.HI R5, RZ, 0x1f, R6 ;  /* 0x0000001fff057819 */ /* 0x000fe20000011406 */
[----:B------:R-:W-:Y:S01]  /*23140*/  ULDC.64 UR4, c[0x0][0x510] ;  /* 0x0001440000047ab9 */ /* 0x000fe20000000a00 */
[C---:B------:R-:W-:Y:S01]  /*23150*/  SHF.L.U32 R21, R6.reuse, 0x3, RZ ;  /* 0x0000000306157819 */ /* 0x040fe200000006ff */
[----:B------:R-:W-:Y:S01]  /*23160*/  ULDC.64 UR6, c[0x0][0x520] ;  /* 0x0001480000067ab9 */ /* 0x000fe20000000a00 */
[----:B------:R-:W-:Y:S01]  /*23170*/  SHF.L.U64.HI R22, R6, 0x3, R5 ;  /* 0x0000000306167819 */ /* 0x000fe20000010205 */
[----:B------:R-:W2:Y:S01]  /*23180*/  LDG.E R18, desc[UR38][R2.64] ;  /* 0x0000002602127981 */ /* 0x000ea2000c1e1900 */
[C---:B------:R-:W-:Y:S02]  /*23190*/  IADD3 R8, P0, R21.reuse, UR4, RZ ;  /* 0x0000000415087c10 */ /* 0x040fe4000ff1e0ff */
[----:B------:R-:W-:Y:S02]  /*231a0*/  IADD3 R4, P2, R21, UR6, RZ ;  /* 0x0000000615047c10 */ /* 0x000fe4000ff5e0ff */
[C---:B------:R-:W-:Y:S01]  /*231b0*/  IADD3.X R9, R22.reuse, UR5, RZ, P0, !PT ;  /* 0x0000000516097c10 */ /* 0x040fe200087fe4ff */
[----:B------:R-:W-:Y:S01]  /*231c0*/  ULDC.64 UR4, c[0x0][0x518] ;  /* 0x0001460000047ab9 */ /* 0x000fe20000000a00 */
[----:B------:R-:W-:-:S03]  /*231d0*/  IADD3.X R5, R22, UR7, RZ, P2, !PT ;  /* 0x0000000716057c10 */ /* 0x000fc600097fe4ff */
[----:B------:R-:W3:Y:S04]  /*231e0*/  LDG.E.64 R14, desc[UR38][R8.64] ;  /* 0x00000026080e7981 */ /* 0x000ee8000c1e1b00 */
[----:B------:R4:W2:Y:S04]  /*231f0*/  LDG.E.64 R12, desc[UR38][R4.64] ;  /* 0x00000026040c7981 */ /* 0x0008a8000c1e1b00 */
[----:B-1----:R-:W2:Y:S01]  /*23200*/  LDG.E R2, desc[UR38][R2.64+0x4] ;  /* 0x0000042602027981 */ /* 0x002ea2000c1e1900 */
[----:B----4-:R-:W-:-:S04]  /*23210*/  IADD3 R4, P0, R21, UR4, RZ ;  /* 0x0000000415047c10 */ /* 0x010fc8000ff1e0ff */
[----:B------:R-:W-:Y:S01]  /*23220*/  IADD3.X R5, R22, UR5, RZ, P0, !PT ;  /* 0x0000000516057c10 */ /* 0x000fe200087fe4ff */
[----:B------:R-:W-:-:S04]  /*23230*/  ULDC.64 UR4, c[0x0][0x528] ;  /* 0x00014a0000047ab9 */ /* 0x000fc80000000a00 */
[----:B------:R1:W4:Y:S02]  /*23240*/  LDG.E.64 R8, desc[UR38][R4.64] ;  /* 0x0000002604087981 */ /* 0x000324000c1e1b00 */
[----:B-1----:R-:W-:-:S04]  /*23250*/  IADD3 R4, P0, R21, UR4, RZ ;  /* 0x0000000415047c10 */ /* 0x002fc8000ff1e0ff */
[----:B------:R-:W-:-:S06]  /*23260*/  IADD3.X R5, R22, UR5, RZ, P0, !PT ;  /* 0x0000000516057c10 */ /* 0x000fcc00087fe4ff */
[----:B------:R-:W4:Y:S04]  /*23270*/  LDG.E.64 R4, desc[UR38][R4.64] ;  /* 0x0000002604047981 */ /* 0x000f28000c1e1b00 */
[----:B---3--:R-:W-:Y:S04]  /*23280*/  STS.64 [UR20], R14 ;  /* 0x0000000eff007988 */ /* 0x008fe80008000a14 */
[----:B--2---:R-:W-:Y:S04]  /*23290*/  STS.64 [UR21], R12 ;  /* 0x0000000cff007988 */ /* 0x004fe80008000a15 */
[----:B------:R-:W1:Y:S01]  /*232a0*/  LDS R21, [UR20+0x1c] ;  /* 0x00001c14ff157984 */ /* 0x000e620008000800 */
[----:B----4-:R-:W-:-:S04]  /*232b0*/  LOP3.LUT R25, R9, 0x1fffffff, RZ, 0xc0, !PT ;  /* 0x1fffffff09197812 */ /* 0x010fc800078ec0ff */
[----:B------:R-:W-:-:S04]  /*232c0*/  SHF.R.U32.HI R22, RZ, 0x4, R25 ;  /* 0x00000004ff167819 */ /* 0x000fc80000011619 */
[----:B-1----:R-:W-:-:S05]  /*232d0*/  LOP3.LUT R21, R21, 0xf, R22, 0xb8, !PT ;  /* 0x0000000f15157812 */ /* 0x002fca00078eb816 */
[----:B------:R-:W-:Y:S04]  /*232e0*/  STS [UR20+0x1c], R21 ;  /* 0x00001c15ff007988 */ /* 0x000fe80008000814 */
[----:B------:R-:W1:Y:S02]  /*232f0*/  LDS R9, [UR20+0x1c] ;  /* 0x00001c14ff097984 */ /* 0x000e640008000800 */
[----:B-1----:R-:W-:-:S05]  /*23300*/  LOP3.LUT R9, R9, 0xf0, RZ, 0xb8, !PT ;  /* 0x000000f009097812 */ /* 0x002fca00078eb8ff */
[----:B------:R-:W-:Y:S04]  /*23310*/  STS [UR20+0x1c], R9 ;  /* 0x00001c09ff007988 */ /* 0x000fe80008000814 */
[----:B------:R-:W1:Y:S01]  /*23320*/  LDS R23, [UR20+0x1c] ;  /* 0x00001c14ff177984 */ /* 0x000e620008000800 */
[----:B------:R-:W-:-:S04]  /*23330*/  MOV R22, UR20 ;  /* 0x0000001400167c02 */ /* 0x000fc80008000f00 */
[----:B------:R-:W-:Y:S02]  /*23340*/  SHF.R.U64 R22, R22, 0x4, RZ ;  /* 0x0000000416167819 */ /* 0x000fe400000012ff */
[----:B-1----:R-:W-:-:S05]  /*23350*/  LOP3.LUT R23, R23, 0xf00, RZ, 0xb8, !PT ;  /* 0x00000f0017177812 */ /* 0x002fca00078eb8ff */
[----:B------:R-:W-:Y:S04]  /*23360*/  STS.64 [UR20+0x18], R22 ;  /* 0x00001816ff007988 */ /* 0x000fe80008000a14 */
[----:B------:R-:W1:Y:S01]  /*23370*/  LDS R24, [UR20+0x1c] ;  /* 0x00001c14ff187984 */ /* 0x000e620008000800 */
[----:B------:R-:W-:Y:S02]  /*23380*/  SHF.R.U64 R21, R8, 0x4, R25 ;  /* 0x0000000408157819 */ /* 0x000fe40000001219 */
[----:B------:R-:W-:Y:S02]  /*23390*/  CS2R R14, SRZ ;  /* 0x00000000000e7805 */ /* 0x000fe4000001ff00 */
[----:B-----5:R-:W-:Y:S02]  /*233a0*/  IADD3 R12, R11, -0x1, RZ ;  /* 0xffffffff0b0c7810 */ /* 0x020fe40007ffe0ff */
[----:B------:R-:W-:Y:S01]  /*233b0*/  IADD3 R13, R18, -0x1, RZ ;  /* 0xffffffff120d7810 */ /* 0x000fe20007ffe0ff */
[----:B------:R-:W-:Y:S04]  /*233c0*/  STS [UR20+0x10], R22 ;  /* 0x00001016ff007988 */ /* 0x000fe80008000814 */
[----:B------:R-:W-:Y:S04]  /*233d0*/  STS [UR20+0x14], R22 ;  /* 0x00001416ff007988 */ /* 0x000fe80008000814 */
[----:B------:R-:W-:Y:S04]  /*233e0*/  STS.128 [UR20+0x20], R12 ;  /* 0x0000200cff007988 */ /* 0x000fe80008000c14 */
[----:B------:R-:W-:Y:S04]  /*233f0*/  STS [UR20+0xc], R21 ;  /* 0x00000c15ff007988 */ /* 0x000fe80008000814 */
[----:B------:R-:W-:Y:S01]  /*23400*/  STS [UR20+0x30], RZ ;  /* 0x000030ffff007988 */ /* 0x000fe20008000814 */
[----:B-1----:R-:W-:-:S05]  /*23410*/  LOP3.LUT R3, R24, 0xf000, RZ, 0xb8, !PT ;  /* 0x0000f00018037812 */ /* 0x002fca00078eb8ff */
[----:B------:R-:W-:Y:S04]  /*23420*/  STS [UR20+0x1c], R3 ;  /* 0x00001c03ff007988 */ /* 0x000fe80008000814 */
[----:B------:R-:W1:Y:S01]  /*23430*/  LDS R8, [UR21+0x1c] ;  /* 0x00001c15ff087984 */ /* 0x000e620008000800 */
[----:B------:R-:W-:-:S04]  /*23440*/  LOP3.LUT R23, R5, 0x1fffffff, RZ, 0xc0, !PT ;  /* 0x1fffffff05177812 */ /* 0x000fc800078ec0ff */
[----:B------:R-:W-:-:S04]  /*23450*/  SHF.R.U32.HI R5, RZ, 0x4, R23 ;  /* 0x00000004ff057819 */ /* 0x000fc80000011617 */
[----:B-1----:R-:W-:-:S05]  /*23460*/  LOP3.LUT R5, R8, 0xf, R5, 0xb8, !PT ;  /* 0x0000000f08057812 */ /* 0x002fca00078eb805 */
[----:B------:R-:W-:Y:S04]  /*23470*/  STS [UR21+0x1c], R5 ;  /* 0x00001c05ff007988 */ /* 0x000fe80008000815 */
[----:B------:R-:W1:Y:S02]  /*23480*/  LDS R18, [UR21+0x1c] ;  /* 0x00001c15ff127984 */ /* 0x000e640008000800 */
[----:B-1----:R-:W-:-:S05]  /*23490*/  LOP3.LUT R18, R18, 0xf0, RZ, 0xb8, !PT ;  /* 0x000000f012127812 */ /* 0x002fca00078eb8ff */
[----:B------:R-:W-:Y:S04]  /*234a0*/  STS [UR21+0x1c], R18 ;  /* 0x00001c12ff007988 */ /* 0x000fe80008000815 */
[----:B------:R-:W1:Y:S01]  /*234b0*/  LDS R9, [UR21+0x1c] ;  /* 0x00001c15ff097984 */ /* 0x000e620008000800 */
[----:B------:R-:W-:-:S05]  /*234c0*/  IMAD.U32 R8, RZ, RZ, UR21 ;  /* 0x00000015ff087e24 */ /* 0x000fca000f8e00ff */
[----:B------:R-:W-:Y:S02]  /*234d0*/  SHF.R.U64 R8, R8, 0x4, RZ ;  /* 0x0000000408087819 */ /* 0x000fe400000012ff */
[----:B-1----:R-:W-:-:S05]  /*234e0*/  LOP3.LUT R9, R9, 0xf00, RZ, 0xb8, !PT ;  /* 0x00000f0009097812 */ /* 0x002fca00078eb8ff */
[----:B------:R-:W-:Y:S04]  /*234f0*/  STS.64 [UR21+0x18], R8 ;  /* 0x00001808ff007988 */ /* 0x000fe80008000a15 */
[----:B------:R-:W1:Y:S01]  /*23500*/  LDS R3, [UR21+0x1c] ;  /* 0x00001c15ff037984 */ /* 0x000e620008000800 */
[----:B------:R-:W-:Y:S02]  /*23510*/  IADD3 R13, R2, -0x1, RZ ;  /* 0xffffffff020d7810 */ /* 0x000fe40007ffe0ff */
[----:B------:R-:W-:Y:S01]  /*23520*/  SHF.R.U64 R4, R4, 0x4, R23 ;  /* 0x0000000404047819 */ /* 0x000fe20000001217 */
[----:B------:R2:W-:Y:S04]  /*23530*/  STS [UR21+0x10], R8 ;  /* 0x00001008ff007988 */ /* 0x0005e80008000815 */
[----:B------:R2:W-:Y:S04]  /*23540*/  STS.128 [UR21+0x20], R12 ;  /* 0x0000200cff007988 */ /* 0x0005e80008000c15 */
[----:B------:R2:W-:Y:S04]  /*23550*/  STS [UR21+0xc], R4 ;  /* 0x00000c04ff007988 */ /* 0x0005e80008000815 */
[----:B------:R2:W-:Y:S04]  /*23560*/  STS [UR21+0x14], R8 ;  /* 0x00001408ff007988 */ /* 0x0005e80008000815 */
[----:B------:R-:W-:Y:S01]  /*23570*/  STS [UR21+0x30], RZ ;  /* 0x000030ffff007988 */ /* 0x000fe20008000815 */
[----:B-1----:R-:W-:-:S05]  /*23580*/  LOP3.LUT R2, R3, 0xf000, RZ, 0xb8, !PT ;  /* 0x0000f00003027812 */ /* 0x002fca00078eb8ff */
[----:B------:R2:W-:Y:S02]  /*23590*/  STS [UR21+0x1c], R2 ;  /* 0x00001c02ff007988 */ /* 0x0005e40008000815 */
.L_x_488:
[----:B------:R-:W-:Y:S05]  /*235a0*/  BSYNC B1 ;  /* 0x0000000000017941 */ /* 0x000fea0003800000 */
.L_x_487:
[----:B------:R-:W-:-:S03]  /*235b0*/  UMOV UR4, 0xffffffff ;  /* 0xffffffff00047882 */ /* 0x000fc60000000000 */
[----:B------:R-:W-:Y:S05]  /*235c0*/  BRA.DIV UR4, `(.L_x_489) ;  /* 0x0000004604ec7947 */ /* 0x000fea000b800000 */
[----:B------:R-:W-:Y:S01]  /*235d0*/  ELECT P6, URZ, PT ;  /* 0x00000000003f782f */ /* 0x000fe200038c0000 */
[----:B------:R-:W-:-:S12]  /*235e0*/  NOP ;  /* 0x0000000000007918 */ /* 0x000fd80000000000 */
.L_x_626:
[----:B-12---:R-:W1:Y:S02]  /*235f0*/  S2R R2, SR_LANEID ;  /* 0x0000000000027919 */ /* 0x006e640000000000 */
[----:B-1----:R-:W-:-:S04]  /*23600*/  SHF.L.U32 R8, R2, 0x2, RZ ;  /* 0x0000000202087819 */ /* 0x002fc800000006ff */
[C---:B------:R-:W-:Y:S01]  /*23610*/  IADD3 R4, P0, R8.reuse, UR12, RZ ;  /* 0x0000000c08047c10 */ /* 0x040fe2000ff1e0ff */
[----:B------:R1:W2:Y:S01]  /*23620*/  LDS R9, [R8+UR20] ;  /* 0x0000001408097984 */ /* 0x0002a20008000800 */
[----:B------:R-:W-:-:S03]  /*23630*/  IADD3 R2, P2, R8, UR14, RZ ;  /* 0x0000000e08027c10 */ /* 0x000fc6000ff5e0ff */
[----:B------:R1:W3:Y:S01]  /*23640*/  LDS R13, [R8+UR20+0x80] ;  /* 0x00008014080d7984 */ /* 0x0002e20008000800 */
[----:B------:R-:W-:Y:S09]  /*23650*/  @!P6 BRA `(.L_x_490) ;  /* 0x000000000008e947 */ /* 0x000ff20003800000 */
[----:B------:R0:W-:Y:S01]  /*23660*/  UTMACMDFLUSH ;  /* 0x00000000000079b7 */ /* 0x0001e20000000000 */
[----:B------:R-:W-:-:S04]  /*23670*/  DEPBAR.LE SB0, 0x0 ;  /* 0x000080000000791a */ /* 0x000fc80000000000 */
.L_x_490:
[----:B------:R-:W-:Y:S01]  /*23680*/  IADD3.X R5, RZ, UR13, RZ, P0, !PT ;  /* 0x0000000dff057c10 */ /* 0x000fe200087fe4ff */
[----:B------:R-:W-:Y:S05]  /*23690*/  WARPSYNC.ALL ;  /* 0x0000000000007948 */ /* 0x000fea0003800000 */
[----:B------:R-:W-:Y:S01]  /*236a0*/  IADD3.X R3, RZ, UR15, RZ, P2, !PT ;  /* 0x0000000fff037c10 */ /* 0x000fe200097fe4ff */
[----:B--2---:R2:W5:Y:S04]  /*236b0*/  ATOMG.E.EXCH.STRONG.GPU PT, RZ, [R4], R9 ;  /* 0x0000000904ff73a8 */ /* 0x00456800041ee100 */
[----:B---3--:R2:W5:Y:S01]  /*236c0*/  ATOMG.E.EXCH.STRONG.GPU PT, RZ, [R2], R13 ;  /* 0x0000000d02ff73a8 */ /* 0x00856200041ee100 */
[----:B------:R-:W-:-:S07]  /*236d0*/  MOV R18, R6 ;  /* 0x0000000600127202 */ /* 0x000fce0000000f00 */
.L_x_485:
[----:B-12---:R-:W2:Y:S01]  /*236e0*/  LDL.LU R2, [R1+0x600] ;  /* 0x0006000001027983 */ /* 0x006ea20000300800 */
[----:B------:R-:W-:Y:S02]  /*236f0*/  ISETP.NE.AND P2, PT, R7, RZ, PT ;  /* 0x000000ff0700720c */ /* 0x000fe40003f45270 */
[----:B------:R-:W-:Y:S02]  /*23700*/  SEL R3, RZ, 0x1, !P1 ;  /* 0x00000001ff037807 */ /* 0x000fe40004800000 */
[----:B--2---:R-:W-:-:S04]  /*23710*/  IADD3 R4, R2, 0x1, RZ ;  /* 0x0000000102047810 */ /* 0x004fc80007ffe0ff */
[----:B------:R-:W-:-:S04]  /*23720*/  ISETP.NE.AND P0, PT, R4, 0x8, PT ;  /* 0x000000080400780c */ /* 0x000fc80003f05270 */
[----:B------:R-:W-:Y:S02]  /*23730*/  SEL R4, R4, RZ, P0 ;  /* 0x000000ff04047207 */ /* 0x000fe40000000000 */
[----:B------:R-:W-:-:S03]  /*23740*/  SEL R2, RZ, 0x1, P0 ;  /* 0x00000001ff027807 */ /* 0x000fc60000000000 */
[----:B------:R1:W-:Y:S01]  /*23750*/  STL [R1+0x600], R4 ;  /* 0x0006000401007387 */ /* 0x0003e20000100800 */
[----:B------:R-:W-:Y:S02]  /*23760*/  LOP3.LUT R19, R19, R2, RZ, 0x3c, !PT ;  /* 0x0000000213137212 */ /* 0x000fe400078e3cff */
[----:B------:R-:W-:Y:S01]  /*23770*/  PRMT R2, RZ, 0x7610, R2 ;  /* 0x00007610ff027816 */ /* 0x000fe20000000002 */
[----:B------:R-:W-:Y:S06]  /*23780*/  @P2 BRA `(.L_x_491) ;  /* 0xfffffff000942947 */ /* 0x000fec000383ffff */
[----:B------:R-:W-:Y:S05]  /*23790*/  BSYNC B0 ;  /* 0x0000000000007941 */ /* 0x000fea0003800000 */
.L_x_472:
[----:B------:R-:W-:-:S03]  /*237a0*/  UMOV UR4, 0xffffffff ;  /* 0xffffffff00047882 */ /* 0x000fc60000000000 */
[----:B------:R-:W-:Y:S05]  /*237b0*/  BRA.DIV UR4, `(.L_x_492) ;  /* 0x0000004604a07947 */ /* 0x000fea000b800000 */
[----:B-----5:R-:W-:-:S13]  /*237c0*/  ELECT P6, URZ, PT ;  /* 0x00000000003f782f */ /* 0x020fda00038c0000 */
.L_x_629:
[----:B------:R-:W-:Y:S04]  /*237d0*/  BSSY B0, `(.L_x_493) ;  /* 0x000003c000007945 */ /* 0x000fe80003800000 */
[----:B------:R-:W-:Y:S05]  /*237e0*/  @!P6 BRA `(.L_x_494) ;  /* 0x0000000000e8e947 */ /* 0x000fea0003800000 */
[----:B------:R-:W-:-:S04]  /*237f0*/  ULOP3.LUT UR4, UR40, 0x2, URZ, 0xfc, !UPT ;  /* 0x0000000228047892 */ /* 0x000fc8000f8efc3f */
[----:B------:R-:W-:-:S06]  /*23800*/  UISETP.NE.AND UP0, UPT, UR4, 0x3, UPT ;  /* 0x000000030400788c */ /* 0x000fcc000bf05270 */
[----:B------:R-:W-:-:S13]  /*23810*/  PLOP3.LUT P0, PT, PT, PT, UP0, 0x80, 0x0 ;  /* 0x000000000000781c */ /* 0x000fda0003f0f008 */
[----:B------:R-:W-:Y:S05]  /*23820*/  @!P0 BRA `(.L_x_495) ;  /* 0x0000000000048947 */ /* 0x000fea0003800000 */
[----:B------:R-:W-:Y:S01]  /*23830*/  BPT.TRAP 0x1 ;  /* 0x000000040000795c */ /* 0x000fe20000300000 */
.L_x_495:
[----:B------:R-:W-:Y:S02]  /*23840*/  MOV R3, UR17 ;  /* 0x0000001100037c02 */ /* 0x000fe40008000f00 */
[----:B------:R-:W-:-:S03]  /*23850*/  SHF.L.U32 R2, R0, 0x1f, RZ ;  /* 0x0000001f00027819 */ /* 0x000fc600000006ff */
[----:B------:R-:W-:-:S05]  /*23860*/  VIADD R3, R3, 0x344b0 ;  /* 0x000344b003037836 */ /* 0x000fca0000000000 */
[C---:B------:R-:W-:Y:S02]  /*23870*/  LEA R7, R10.reuse, R3, 0x3 ;  /* 0x000000030a077211 */ /* 0x040fe400078e18ff */
[----:B------:R-:W-:Y:S02]  /*23880*/  IADD3 R10, R10, 0x1, RZ ;  /* 0x000000010a0a7810 */ /* 0x000fe40007ffe0ff */
[----:B------:R-:W2:Y:S02]  /*23890*/  SYNCS.PHASECHK.TRANS64.TRYWAIT P0, [R7+URZ], R2 ;  /* 0x00000002070075a7 */ /* 0x000ea4000800017f */
[----:B------:R-:W-:-:S04]  /*238a0*/  ISETP.NE.AND P1, PT, R10, 0x6, PT ;  /* 0x000000060a00780c */ /* 0x000fc80003f25270 */
[----:B------:R-:W-:Y:S02]  /*238b0*/  SEL R5, RZ, 0x1, P1 ;  /* 0x00000001ff057807 */ /* 0x000fe40000800000 */
[----:B------:R-:W-:Y:S02]  /*238c0*/  SEL R10, R10, RZ, P1 ;  /* 0x000000ff0a0a7207 */ /* 0x000fe40000800000 */
[----:B------:R-:W-:Y:S02]  /*238d0*/  LOP3.LUT R5, R0, R5, RZ, 0x3c, !PT ;  /* 0x0000000500057212 */ /* 0x000fe400078e3cff */
[----:B------:R-:W-:Y:S02]  /*238e0*/  LEA R9, R10, R3, 0x3 ;  /* 0x000000030a097211 */ /* 0x000fe400078e18ff */
[----:B-1----:R-:W-:Y:S01]  /*238f0*/  SHF.L.U32 R4, R5, 0x1f, RZ ;  /* 0x0000001f05047819 */ /* 0x002fe200000006ff */
[----:B--2---:R-:W-:Y:S06]  /*23900*/  @!P0 BRA `(.L_x_496) ;  /* 0x00000044006c8947 */ /* 0x004fec0003800000 */
.L_x_630:
[----:B------:R-:W2:Y:S01]  /*23910*/  SYNCS.PHASECHK.TRANS64.TRYWAIT P0, [R9+URZ], R4 ;  /* 0x00000004090075a7 */ /* 0x000ea2000800017f */
[----:B------:R-:W-:-:S04]  /*23920*/  IADD3 R0, R10, 0x1, RZ ;  /* 0x000000010a007810 */ /* 0x000fc80007ffe0ff */
[----:B------:R-:W-:-:S04]  /*23930*/  ISETP.NE.AND P1, PT, R0, 0x6, PT ;  /* 0x000000060000780c */ /* 0x000fc80003f25270 */
[----:B-1----:R-:W-:Y:S02]  /*23940*/  SEL R2, RZ, 0x1, P1 ;  /* 0x00000001ff027807 */ /* 0x002fe40000800000 */
[----:B------:R-:W-:Y:S02]  /*23950*/  SEL R0, R0, RZ, P1 ;  /* 0x000000ff00007207 */ /* 0x000fe40000800000 */
[----:B------:R-:W-:Y:S02]  /*23960*/  LOP3.LUT R7, R5, R2, RZ, 0x3c, !PT ;  /* 0x0000000205077212 */ /* 0x000fe400078e3cff */
[----:B------:R-:W-:Y:S02]  /*23970*/  LEA R6, R0, R3, 0x3 ;  /* 0x0000000300067211 */ /* 0x000fe400078e18ff */
[----:B------:R-:W-:Y:S01]  /*23980*/  SHF.L.U32 R5, R7, 0x1f, RZ ;  /* 0x0000001f07057819 */ /* 0x000fe200000006ff */
[----:B--2---:R-:W-:Y:S06]  /*23990*/  @!P0 BRA `(.L_x_497) ;  /* 0x00000044005c8947 */ /* 0x004fec0003800000 */
.L_x_631:
[----:B------:R-:W2:Y:S01]  /*239a0*/  SYNCS.PHASECHK.TRANS64.TRYWAIT P0, [R6+URZ], R5 ;  /* 0x00000005060075a7 */ /* 0x000ea2000800017f */
[----:B------:R-:W-:-:S04]  /*239b0*/  IADD3 R0, R0, 0x1, RZ ;  /* 0x0000000100007810 */ /* 0x000fc80007ffe0ff */
[----:B------:R-:W-:-:S04]  /*239c0*/  ISETP.NE.AND P1, PT, R0, 0x6, PT ;  /* 0x000000060000780c */ /* 0x000fc80003f25270 */
[----:B------:R-:W-:Y:S02]  /*239d0*/  SEL R2, RZ, 0x1, P1 ;  /* 0x00000001ff027807 */ /* 0x000fe40000800000 */
[----:B------:R-:W-:Y:S02]  /*239e0*/  SEL R0, R0, RZ, P1 ;  /* 0x000000ff00007207 */ /* 0x000fe40000800000 */
[----:B------:R-:W-:Y:S02]  /*239f0*/  LOP3.LUT R7, R7, R2, RZ, 0x3c, !PT ;  /* 0x0000000207077212 */ /* 0x000fe400078e3cff */
[----:B-1----:R-:W-:Y:S02]  /*23a00*/  LEA R9, R0, R3, 0x3 ;  /* 0x0000000300097211 */ /* 0x002fe400078e18ff */
[----:B------:R-:W-:Y:S01]  /*23a10*/  SHF.L.U32 R4, R7, 0x1f, RZ ;  /* 0x0000001f07047819 */ /* 0x000fe200000006ff */
[----:B--2---:R-:W-:Y:S06]  /*23a20*/  @!P0 BRA `(.L_x_498) ;  /* 0x00000044004c8947 */ /* 0x004fec0003800000 */
.L_x_632:
[----:B------:R-:W2:Y:S01]  /*23a30*/  SYNCS.PHASECHK.TRANS64.TRYWAIT P0, [R9+URZ], R4 ;  /* 0x00000004090075a7 */ /* 0x000ea2000800017f */
[----:B------:R-:W-:-:S05]  /*23a40*/  VIADD R0, R0, 0x1 ;  /* 0x0000000100007836 */ /* 0x000fca0000000000 */
[----:B------:R-:W-:-:S04]  /*23a50*/  ISETP.NE.AND P1, PT, R0, 0x6, PT ;  /* 0x000000060000780c */ /* 0x000fc80003f25270 */
[----:B------:R-:W-:Y:S02]  /*23a60*/  SEL R2, RZ, 0x1, P1 ;  /* 0x00000001ff027807 */ /* 0x000fe40000800000 */
[----:B------:R-:W-:Y:S02]  /*23a70*/  SEL R0, R0, RZ, P1 ;  /* 0x000000ff00007207 */ /* 0x000fe40000800000 */
[----:B------:R-:W-:Y:S02]  /*23a80*/  LOP3.LUT R7, R7, R2, RZ, 0x3c, !PT ;  /* 0x0000000207077212 */ /* 0x000fe400078e3cff */
[----:B-1----:R-:W-:Y:S02]  /*23a90*/  LEA R6, R0, R3, 0x3 ;  /* 0x0000000300067211 */ /* 0x002fe400078e18ff */
[----:B------:R-:W-:Y:S01]  /*23aa0*/  SHF.L.U32 R5, R7, 0x1f, RZ ;  /* 0x0000001f07057819 */ /* 0x000fe200000006ff */
[----:B--2---:R-:W-:Y:S06]  /*23ab0*/  @!P0 BRA `(.L_x_499) ;  /* 0x00000044003c8947 */ /* 0x004fec0003800000 */
.L_x_633:
[----:B------:R-:W2:Y:S01]  /*23ac0*/  SYNCS.PHASECHK.TRANS64.TRYWAIT P0, [R6+URZ], R5 ;  /* 0x00000005060075a7 */ /* 0x000ea2000800017f */
[----:B------:R-:W-:-:S04]  /*23ad0*/  IADD3 R0, R0, 0x1, RZ ;  /* 0x0000000100007810 */ /* 0x000fc80007ffe0ff */
[----:B------:R-:W-:-:S04]  /*23ae0*/  ISETP.NE.AND P1, PT, R0, 0x6, PT ;  /* 0x000000060000780c */ /* 0x000fc80003f25270 */
[----:B------:R-:W-:Y:S02]  /*23af0*/  SEL R2, RZ, 0x1, P1 ;  /* 0x00000001ff027807 */ /* 0x000fe40000800000 */
[----:B------:R-:W-:Y:S02]  /*23b00*/  SEL R0, R0, RZ, P1 ;  /* 0x000000ff00007207 */ /* 0x000fe40000800000 */
[----:B------:R-:W-:Y:S01]  /*23b10*/  LOP3.LUT R2, R7, R2, RZ, 0x3c, !PT ;  /* 0x0000000207027212 */ /* 0x000fe200078e3cff */
[----:B--2---:R-:W-:Y:S06]  /*23b20*/  @!P0 BRA `(.L_x_500) ;  /* 0x0000004400348947 */ /* 0x004fec0003800000 */
.L_x_634:
[----:B------:R-:W-:Y:S02]  /*23b30*/  LEA R3, R0, R3, 0x3 ;  /* 0x0000000300037211 */ /* 0x000fe400078e18ff */
[----:B------:R-:W-:-:S07]  /*23b40*/  SHF.L.U32 R0, R2, 0x1f, RZ ;  /* 0x0000001f02007819 */ /* 0x000fce00000006ff */
.L_x_501:
[----:B---3--:R3:W4:Y:S02]  /*23b50*/  SYNCS.PHASECHK.TRANS64.TRYWAIT P0, [R3+URZ], R0 ;  /* 0x00000000030075a7 */ /* 0x008724000800017f */
[----:B----4-:R-:W-:Y:S05]  /*23b60*/  @!P0 NANOSLEEP.SYNCS 0x989680 ;  /* 0x009896800000895d */ /* 0x010fea0003900000 */
[----:B------:R-:W4:Y:S02]  /*23b70*/  @!P0 SYNCS.PHASECHK.TRANS64 P0, [R3+URZ], R0 ;  /* 0x00000000030085a7 */ /* 0x000f24000800007f */
[----:B----4-:R-:W-:Y:S05]  /*23b80*/  @!P0 BRA `(.L_x_501) ;  /* 0xfffffffc00f08947 */ /* 0x010fea000383ffff */
.L_x_494:
[----:B------:R-:W-:Y:S05]  /*23b90*/  BSYNC B0 ;  /* 0x0000000000007941 */ /* 0x000fea0003800000 */
.L_x_493:
[----:B------:R-:W-:Y:S05]  /*23ba0*/  EXIT ;  /* 0x000000000000794d */ /* 0x000fea0003800000 */
.L_x_241:
[----:B------:R-:W-:Y:S01]  /*23bb0*/  PLOP3.LUT P1, PT, PT, PT, UP3, 0x80, 0x0 ;  /* 0x000000000000781c */ /* 0x000fe20003f2f038 */
[----:B------:R-:W-:Y:S01]  /*23bc0*/  ULDC UR20, c[0x0][0x14] ;  /* 0x0000050000147ab9 */ /* 0x000fe20000000800 */
[----:B------:R-:W-:Y:S01]  /*23bd0*/  ULDC UR18, c[0x0][0x10] ;  /* 0x0000040000127ab9 */ /* 0x000fe20000000800 */
[----:B------:R-:W-:Y:S01]  /*23be0*/  ULDC.64 UR12, c[0x0][0x8c8] ;  /* 0x00023200000c7ab9 */ /* 0x000fe20000000a00 */
[----:B------:R-:W-:Y:S01]  /*23bf0*/  UIMAD.WIDE.U32 UR18, UR60, UR18, URZ ;  /* 0x000000123c1272a5 */ /* 0x000fe2000f8e003f */
[----:B------:R-:W-:Y:S01]  /*23c00*/  MOV R14, 0x1 ;  /* 0x00000001000e7802 */ /* 0x000fe20000000f00 */
[----:B------:R-:W-:Y:S01]  /*23c10*/  ULDC.64 UR14, c[0x0][0x8e0] ;  /* 0x00023800000e7ab9 */ /* 0x000fe20000000a00 */
[----:B------:R-:W-:Y:S01]  /*23c20*/  UIADD3 UR11, UP1, UR12, -0x1, URZ ;  /* 0xffffffff0c0b7890 */ /* 0x000fe2000ff3e03f */
[----:B------:R-:W-:Y:S01]  /*23c30*/  MOV R13, RZ ;  /* 0x000000ff000d7202 */ /* 0x000fe20000000f00 */
[----:B------:R-:W-:Y:S01]  /*23c40*/  ULDC UR21, c[0x0][0x904] ;  /* 0x0002410000157ab9 */ /* 0x000fe20000000800 */
[----:B------:R-:W-:Y:S01]  /*23c50*/  UMOV UR22, 0xffffffff ;  /* 0xffffffff00167882 */ /* 0x000fe20000000000 */
[----:B------:R-:W-:-:S02]  /*23c60*/  UIADD3 UR12, UP2, UR14, -0x1, URZ ;  /* 0xffffffff0e0c7890 */ /* 0x000fc4000ff5e03f */
[----:B------:R-:W1:Y:S01]  /*23c70*/  @P1 S2R R2, SR_CTAID.Y ;  /* 0x0000000000021919 */ /* 0x000e620000002600 */
[----:B------:R-:W-:Y:S02]  /*23c80*/  UIMAD.WIDE.U32 UR26, UR18, UR20, URZ ;  /* 0x00000014121a72a5 */ /* 0x000fe4000f8e003f */
[----:B------:R-:W-:Y:S02]  /*23c90*/  USHF.L.U32 UR22, UR22, UR21, URZ ;  /* 0x0000001516167299 */ /* 0x000fe4000800063f */
[----:B------:R-:W-:Y:S01]  /*23ca0*/  UIMAD UR20, UR19, UR20, URZ ;  /* 0x00000014131472a4 */ /* 0x000fe2000f8e023f */
[----:B------:R-:W-:Y:S01]  /*23cb0*/  ULDC UR35, c[0x0][0x8a8] ;  /* 0x00022a0000237ab9 */ /* 0x000fe20000000800 */
[----:B------:R-:W-:Y:S01]  /*23cc0*/  UMOV UR23, 0x1 ;  /* 0x0000000100177882 */ /* 0x000fe20000000000 */
[----:B------:R-:W-:Y:S02]  /*23cd0*/  UIADD3.X UR14, UR15, -0x1, URZ, UP2, !UPT ;  /* 0xffffffff0f0e7890 */ /* 0x000fe400097fe43f */
[----:B------:R-:W-:-:S02]  /*23ce0*/  UIADD3.X UR13, UR13, -0x1, URZ, UP1, !UPT ;  /* 0xffffffff0d0d7890 */ /* 0x000fc40008ffe43f */
[----:B------:R-:W-:Y:S02]  /*23cf0*/  ULOP3.LUT UR15, UR59, 0x2, URZ, 0xfc, !UPT ;  /* 0x000000023b0f7892 */ /* 0x000fe4000f8efc3f */
[----:B------:R-:W-:Y:S02]  /*23d00*/  UIADD3 UR16, UR9, -0x1, URZ ;  /* 0xffffffff09107890 */ /* 0x000fe4000fffe03f */
[----:B------:R-:W-:Y:S02]  /*23d10*/  UIADD3 UR17, UR10, -0x1, URZ ;  /* 0xffffffff0a117890 */ /* 0x000fe4000fffe03f */
[----:B------:R-:W-:Y:S02]  /*23d20*/  UIADD3 UR35, UR35, -0x1, URZ ;  /* 0xffffffff23237890 */ /* 0x000fe4000fffe03f */
[----:B------:R-:W-:Y:S02]  /*23d30*/  USHF.L.U32 UR18, UR23, UR21, URZ ;  /* 0x0000001517127299 */ /* 0x000fe4000800063f */
[----:B------:R-:W-:-:S02]  /*23d40*/  ULOP3.LUT UR19, URZ, UR22, URZ, 0x33, !UPT ;  /* 0x000000163f137292 */ /* 0x000fc4000f8e333f */
[----:B------:R-:W-:Y:S01]  /*23d50*/  UIADD3 UR20, UR27, UR20, URZ ;  /* 0x000000141b147290 */ /* 0x000fe2000fffe03f */
[----:B-1----:R-:W-:-:S15]  /*23d60*/  @P1 R2UR UR58, R2 ;  /* 0x00000000023a12ca */ /* 0x002fde00000e0000 */
.L_x_522:
[----:B------:R-:W1:Y:S01]  /*23d70*/  LDC.64 R2, c[0x0][0x8f8] ;  /* 0x00023e00ff027b82 */ /* 0x000e620000000a00 */
[----:B------:R-:W-:Y:S01]  /*23d80*/  UIADD3 UR8, UP1, UR8, UR26, URZ ;  /* 0x0000001a08087290 */ /* 0x000fe2000ff3e03f */
[----:B------:R-:W-:Y:S01]  /*23d90*/  ISETP.NE.AND P2, PT, R15, RZ, PT ;  /* 0x000000ff0f00720c */ /* 0x000fe20003f45270 */
[----:B------:R-:W-:Y:S01]  /*23da0*/  UMOV UR21, 0xffffffff ;  /* 0xffffffff00157882 */ /* 0x000fe20000000000 */
[----:B------:R-:W-:Y:S01]  /*23db0*/  UMOV UR22, 0xffffffff ;  /* 0xffffffff00167882 */ /* 0x000fe20000000000 */
[----:B------:R-:W-:Y:S01]  /*23dc0*/  UIADD3.X UR7, UR7, UR20, URZ, UP1, !UPT ;  /* 0x0000001407077290 */ /* 0x000fe20008ffe43f */
[----:B------:R-:W-:Y:S01]  /*23dd0*/  MOV R19, RZ ;  /* 0x000000ff00137202 */ /* 0x000fe20000000f00 */
[----:B------:R-:W-:Y:S01]  /*23de0*/  UMOV UR23, 0xffffffff ;  /* 0xffffffff00177882 */ /* 0x000fe20000000000 */
[----:B-1----:R-:W-:-:S03]  /*23df0*/  ISETP.LE.U32.AND P1, PT, R2, UR8, PT ;  /* 0x0000000802007c0c */ /* 0x002fc6000bf23070 */
[----:B------:R-:W-:-:S04]  /*23e00*/  MOV R2, UR7 ;  /* 0x0000000700027c02 */ /* 0x000fc80008000f00 */
[----:B------:R-:W-:-:S13]  /*23e10*/  ISETP.GE.U32.AND.EX P1, PT, R2, R3, PT, P1 ;  /* 0x000000030200720c */ /* 0x000fda0003f26110 */
[----:B---345:R-:W-:Y:S05]  /*23e20*/  @P2 BRA P1, `(.L_x_502) ;  /* 0x0000001800442947 */ /* 0x038fea0000800000 */
[----:B------:R-:W-:-:S04]  /*23e30*/  IADD3 R2, P2, R6, UR5, RZ ;  /* 0x0000000506027c10 */ /* 0x000fc8000ff5e0ff */
[----:B------:R-:W-:Y:S02]  /*23e40*/  ISETP.GT.U32.AND P1, PT, R2, UR8, PT ;  /* 0x0000000802007c0c */ /* 0x000fe4000bf24070 */
[----:B------:R-:W-:-:S04]  /*23e50*/  IADD3.X R2, R7, UR6, RZ, P2, !PT ;  /* 0x0000000607027c10 */ /* 0x000fc800097fe4ff */
[----:B------:R-:W-:-:S13]  /*23e60*/  ISETP.GT.U32.AND.EX P1, PT, R2, UR7, PT, P1 ;  /* 0x0000000702007c0c */ /* 0x000fda000bf24110 */
[----:B------:R-:W-:Y:S05]  /*23e70*/  @P1 BRA `(.L_x_503) ;  /* 0x0000001400241947 */ /* 0x000fea0003800000 */
[----:B------:R-:W-:Y:S01]  /*23e80*/  VIADD R11, R21, UR4 ;  /* 0x00000004150b7c36 */ /* 0x000fe20008000000 */
[----:B------:R-:W-:Y:S01]  /*23e90*/  ULDC UR21, c[0x0][0x910] ;  /* 0x0002440000157ab9 */ /* 0x000fe20000000800 */
[----:B------:R-:W-:Y:S02]  /*23ea0*/  MOV R23, R8 ;  /* 0x0000000800177202 */ /* 0x000fe40000000f00 */
[----:B------:R-:W-:Y:S02]  /*23eb0*/  MOV R16, R0 ;  /* 0x0000000000107202 */ /* 0x000fe40000000f00 */
[----:B------:R-:W-:-:S04]  /*23ec0*/  IADD3 R12, R11, 0x20, RZ ;  /* 0x000000200b0c7810 */ /* 0x000fc80007ffe0ff */
[----:B------:R-:W-:-:S13]  /*23ed0*/  ISETP.GE.AND P1, PT, R12, UR21, PT ;  /* 0x000000150c007c0c */ /* 0x000fda000bf26270 */
[----:B------:R-:W1:Y:S01]  /*23ee0*/  @!P1 LDC.64 R2, c[0x0][0x918] ;  /* 0x00024600ff029b82 */ /* 0x000e620000000a00 */
[----:B------:R-:W-:Y:S01]  /*23ef0*/  @!P1 IADD3 R7, R11, 0x20, RZ ;  /* 0x000000200b079810 */ /* 0x000fe20007ffe0ff */
[----:B------:R-:W-:Y:S01]  /*23f00*/  BSSY B0, `(.L_x_504) ;  /* 0x0000064000007945 */ /* 0x000fe20003800000 */
[----:B------:R-:W-:-:S03]  /*23f10*/  MOV R6, 0x7fffffff ;  /* 0x7fffffff00067802 */ /* 0x000fc60000000f00 */
[----:B-1----:R-:W-:-:S05]  /*23f20*/  @!P1 IMAD.WIDE R2, R7, 0xc, R2 ;  /* 0x0000000c07029825 */ /* 0x002fca00078e0202 */
[----:B------:R1:W5:Y:S04]  /*23f30*/  @!P1 LDG.E R8, desc[UR38][R2.64] ;  /* 0x0000002602089981 */ /* 0x000368000c1e1900 */
[----:B------:R1:W5:Y:S01]  /*23f40*/  @!P1 LDG.E R0, desc[UR38][R2.64+0x4] ;  /* 0x0000042602009981 */ /* 0x000362000c1e1900 */
[----:B------:R-:W-:Y:S02]  /*23f50*/  ISETP.GE.AND P1, PT, R11, UR21, PT ;  /* 0x000000150b007c0c */ /* 0x000fe4000bf26270 */
[----:B------:R-:W-:-:S11]  /*23f60*/  MOV R7, RZ ;  /* 0x000000ff00077202 */ /* 0x000fd60000000f00 */
[----:B-1----:R-:W-:Y:S05]  /*23f70*/  @P1 BRA `(.L_x_505) ;  /* 0x0000000400701947 */ /* 0x002fea0003800000 */
[----:B------:R-:W-:Y:S01]  /*23f80*/  IABS R7, R9 ;  /* 0x0000000900077213 */ /* 0x000fe20000000000 */
[----:B------:R-:W-:Y:S01]  /*23f90*/  ULDC UR24, c[0x0][0x8f0] ;  /* 0x00023c0000187ab9 */ /* 0x000fe20000000800 */
[----:B------:R-:W-:Y:S02]  /*23fa0*/  IABS R6, R10 ;  /* 0x0000000a00067213 */ /* 0x000fe40000000000 */
[----:B------:R-:W1:Y:S01]  /*23fb0*/  I2F.RP R3, R7 ;  /* 0x0000000700037306 */ /* 0x000e620000209400 */
[----:B------:R-:W-:Y:S02]  /*23fc0*/  PLOP3.LUT P3, PT, PT, PT, UP0, 0x80, 0x0 ;  /* 0x000000000000781c */ /* 0x000fe40003f6f008 */
[C---:B------:R-:W-:Y:S02]  /*23fd0*/  IADD3 R22, P2, R16.reuse, UR12, RZ ;  /* 0x0000000c10167c10 */ /* 0x040fe4000ff5e0ff */
[C---:B------:R-:W-:Y:S02]  /*23fe0*/  IADD3 R20, P1, R23.reuse, UR11, RZ ;  /* 0x0000000b17147c10 */ /* 0x040fe4000ff3e0ff */
[----:B------:R-:W-:Y:S01]  /*23ff0*/  LEA.HI.X.SX32 R25, R16, UR14, 0x1, P2 ;  /* 0x0000000e10197c11 */ /* 0x000fe200090f0eff */
[----:B------:R-:W3:Y:S01]  /*24000*/  I2F.RP R2, R6 ;  /* 0x0000000600027306 */ /* 0x000ee20000209400 */
[----:B------:R-:W-:-:S07]  /*24010*/  LEA.HI.X.SX32 R27, R23, UR13, 0x1, P1 ;  /* 0x0000000d171b7c11 */ /* 0x000fce00088f0eff */
[----:B-1----:R-:W1:Y:S08]  /*24020*/  MUFU.RCP R3, R3 ;  /* 0x0000000300037308 */ /* 0x002e700000001000 */
[----:B---3--:R-:W3:Y:S01]  /*24030*/  MUFU.RCP R2, R2 ;  /* 0x0000000200027308 */ /* 0x008ee20000001000 */
[----:B-1----:R-:W-:-:S07]  /*24040*/  IADD3 R19, R3, 0xffffffe, RZ ;  /* 0x0ffffffe03137810 */ /* 0x002fce0007ffe0ff */
[----:B------:R-:W1:Y:S01]  /*24050*/  F2I.FTZ.U32.TRUNC.NTZ R19, R19 ;  /* 0x0000001300137305 */ /* 0x000e62000021f000 */
[----:B---3--:R-:W-:-:S07]  /*24060*/  IADD3 R17, R2, 0xffffffe, RZ ;  /* 0x0ffffffe02117810 */ /* 0x008fce0007ffe0ff */
[----:B------:R-:W3:Y:S01]  /*24070*/  F2I.FTZ.U32.TRUNC.NTZ R17, R17 ;  /* 0x0000001100117305 */ /* 0x000ee2000021f000 */
[----:B-1----:R-:W-:Y:S01]  /*24080*/  IMAD.MOV R18, RZ, RZ, -R19 ;  /* 0x000000ffff127224 */ /* 0x002fe200078e0a13 */
[----:B---3--:R-:W-:Y:S01]  /*24090*/  IADD3 R16, RZ, -R17, RZ ;  /* 0x80000011ff107210 */ /* 0x008fe20007ffe0ff */
[----:B------:R-:W-:Y:S06]  /*240a0*/  @!P3 BRA `(.L_x_506) ;  /* 0x000000000034b947 */ /* 0x000fec0003800000 */
[----:B------:R-:W-:Y:S01]  /*240b0*/  ULDC UR4, c[0x0][0x8dc] ;  /* 0x0002370000047ab9 */ /* 0x000fe20000000800 */
[----:B------:R-:W-:Y:S01]  /*240c0*/  ULDC.64 UR22, c[0x0][0x8d0] ;  /* 0x0002340000167ab9 */ /* 0x000fe20000000a00 */
[----:B------:R-:W-:-:S04]  /*240d0*/  IADD3 R3, P1, R20, UR4, RZ ;  /* 0x0000000414037c10 */ /* 0x000fc8000ff3e0ff */
[----:B------:R-:W-:-:S05]  /*240e0*/  IADD3.X R23, RZ, R27, RZ, P1, !PT ;  /* 0x0000001bff177210 */ /* 0x000fca0000ffe4ff */
[----:B------:R-:W-:-:S04]  /*240f0*/  IMAD.WIDE.U32 R4, R23, UR22, RZ ;  /* 0x0000001617047c25 */ /* 0x000fc8000f8e00ff */
[----:B------:R-:W-:-:S04]  /*24100*/  IMAD.WIDE.U32 R4, P1, R3, UR23, R4 ;  /* 0x0000001703047c25 */ /* 0x000fc8000f820004 */
[----:B------:R-:W-:Y:S01]  /*24110*/  IMAD.WIDE.U32 R2, R3, UR22, RZ ;  /* 0x0000001603027c25 */ /* 0x000fe2000f8e00ff */
[----:B------:R-:W-:-:S04]  /*24120*/  MOV R2, R5 ;  /* 0x0000000500027202 */ /* 0x000fc80000000f00 */
[----:B------:R-:W-:Y:S02]  /*24130*/  IADD3 RZ, P2, R3, R4, RZ ;  /* 0x0000000403ff7210 */ /* 0x000fe40007f5e0ff */
[----:B------:R-:W-:-:S03]  /*24140*/  IADD3.X R3, RZ, RZ, RZ, P1, !PT ;  /* 0x000000ffff037210 */ /* 0x000fc60000ffe4ff */
[----:B------:R-:W-:-:S03]  /*24150*/  IMAD.WIDE.U32.X R2, R23, UR23, R2, P2 ;  /* 0x0000001717027c25 */ /* 0x000fc600090e0402 */
[----:B------:R-:W-:Y:S02]  /*24160*/  MOV R20, R2 ;  /* 0x0000000200147202 */ /* 0x000fe40000000f00 */
[----:B------:R-:W-:-:S07]  /*24170*/  MOV R27, R3 ;  /* 0x00000003001b7202 */ /* 0x000fce0000000f00 */
.L_x_506:
[----:B------:R-:W-:Y:S05]  /*24180*/  @!P0 BRA `(.L_x_507) ;  /* 0x0000000000348947 */ /* 0x000fea0003800000 */
[----:B------:R-:W-:Y:S01]  /*24190*/  ULDC UR4, c[0x0][0x8f4] ;  /* 0x00023d0000047ab9 */ /* 0x000fe20000000800 */
[----:B------:R-:W-:Y:S01]  /*241a0*/  ULDC.64 UR22, c[0x0][0x8e8] ;  /* 0x00023a0000167ab9 */ /* 0x000fe20000000a00 */
[----:B------:R-:W-:-:S04]  /*241b0*/  IADD3 R3, P1, R22, UR4, RZ ;  /* 0x0000000416037c10 */ /* 0x000fc8000ff3e0ff */
[----:B------:R-:W-:-:S05]  /*241c0*/  IADD3.X R23, RZ, R25, RZ, P1, !PT ;  /* 0x00000019ff177210 */ /* 0x000fca0000ffe4ff */
[----:B------:R-:W-:-:S04]  /*241d0*/  IMAD.WIDE.U32 R4, R23, UR22, RZ ;  /* 0x0000001617047c25 */ /* 0x000fc8000f8e00ff */
[----:B------:R-:W-:-:S04]  /*241e0*/  IMAD.WIDE.U32 R4, P1, R3, UR23, R4 ;  /* 0x0000001703047c25 */ /* 0x000fc8000f820004 */
[----:B------:R-:W-:-:S04]  /*241f0*/  IMAD.WIDE.U32 R2, R3, UR22, RZ ;  /* 0x0000001603027c25 */ /* 0x000fc8000f8e00ff */
[----:B------:R-:W-:Y:S01]  /*24200*/  IMAD.MOV.U32 R2, RZ, RZ, R5 ;  /* 0x000000ffff027224 */ /* 0x000fe200078e0005 */
[----:B------:R-:W-:Y:S02]  /*24210*/  IADD3 RZ, P2, R3, R4, RZ ;  /* 0x0000000403ff7210 */ /* 0x000fe40007f5e0ff */
[----:B------:R-:W-:-:S03]  /*24220*/  IADD3.X R3, RZ, RZ, RZ, P1, !PT ;  /* 0x000000ffff037210 */ /* 0x000fc60000ffe4ff */
[----:B------:R-:W-:-:S03]  /*24230*/  IMAD.WIDE.U32.X R2, R23, UR23, R2, P2 ;  /* 0x0000001717027c25 */ /* 0x000fc600090e0402 */
[----:B------:R-:W-:Y:S02]  /*24240*/  MOV R22, R2 ;  /* 0x0000000200167202 */ /* 0x000fe40000000f00 */
[----:B------:R-:W-:-:S07]  /*24250*/  MOV R25, R3 ;  /* 0x0000000300197202 */ /* 0x000fce0000000f00 */
.L_x_507:
[----:B------:R-:W-:Y:S01]  /*24260*/  MOV R2, RZ ;  /* 0x000000ff00027202 */ /* 0x000fe20000000f00 */
[----:B------:R-:W-:Y:S01]  /*24270*/  IMAD R18, R18, R7, RZ ;  /* 0x0000000712127224 */ /* 0x000fe200078e02ff */
[----:B------:R-:W-:Y:S01]  /*24280*/  MOV R3, R19 ;  /* 0x0000001300037202 */ /* 0x000fe20000000f00 */
[----:B------:R-:W-:Y:S01]  /*24290*/  ULDC UR4, c[0x0][0x8d8] ;  /* 0x0002360000047ab9 */ /* 0x000fe20000000800 */
[----:B------:R-:W-:Y:S01]  /*242a0*/  IMAD R4, R16, R6, RZ ;  /* 0x0000000610047224 */ /* 0x000fe200078e02ff */
[----:B------:R-:W-:Y:S01]  /*242b0*/  SHF.R.U64 R22, R22, UR24, R25 ;  /* 0x0000001816167c19 */ /* 0x000fe20008001219 */
[----:B------:R-:W-:Y:S01]  /*242c0*/  IMAD.HI.U32 R19, R19, R18, R2 ;  /* 0x0000001213137227 */ /* 0x000fe200078e0002 */
[----:B------:R-:W-:Y:S02]  /*242d0*/  MOV R3, R17 ;  /* 0x0000001100037202 */ /* 0x000fe40000000f00 */
[----:B------:R-:W-:Y:S02]  /*242e0*/  SHF.R.U64 R20, R20, UR4, R27 ;  /* 0x0000000414147c19 */ /* 0x000fe4000800121b */
[----:B------:R-:W-:Y:S01]  /*242f0*/  IABS R16, R9 ;  /* 0x0000000900107213 */ /* 0x000fe20000000000 */
[----:B------:R-:W-:Y:S01]  /*24300*/  IMAD.HI.U32 R2, R17, R4, R2 ;  /* 0x0000000411027227 */ /* 0x000fe200078e0002 */
[----:B------:R-:W-:-:S02]  /*24310*/  IADD3 R17, R22, UR17, RZ ;  /* 0x0000001116117c10 */ /* 0x000fc4000fffe0ff */
[----:B------:R-:W-:Y:S02]  /*24320*/  IADD3 R20, R20, UR16, RZ ;  /* 0x0000001014147c10 */ /* 0x000fe4000fffe0ff */
[----:B------:R-:W-:Y:S02]  /*24330*/  IABS R3, R10 ;  /* 0x0000000a00037213 */ /* 0x000fe40000000000 */
[----:B------:R-:W-:Y:S02]  /*24340*/  IABS R4, R17 ;  /* 0x0000001100047213 */ /* 0x000fe40000000000 */
[----:B------:R-:W-:Y:S02]  /*24350*/  IABS R5, R20 ;  /* 0x0000001400057213 */ /* 0x000fe40000000000 */
[----:B------:R-:W-:Y:S01]  /*24360*/  IADD3 R18, RZ, -R16, RZ ;  /* 0x80000010ff127210 */ /* 0x000fe20007ffe0ff */
[----:B------:R-:W-:Y:S01]  /*24370*/  IMAD.MOV R16, RZ, RZ, -R3 ;  /* 0x000000ffff107224 */ /* 0x000fe200078e0a03 */
[----:B------:R-:W-:Y:S01]  /*24380*/  PLOP3.LUT P5, PT, PT, PT, UP3, 0x80, 0x0 ;  /* 0x000000000000781c */ /* 0x000fe20003faf038 */
[----:B------:R-:W-:-:S04]  /*24390*/  IMAD.HI.U32 R3, R19, R4, RZ ;  /* 0x0000000413037227 */ /* 0x000fc800078e00ff */
[----:B------:R-:W-:-:S04]  /*243a0*/  IMAD.HI.U32 R2, R2, R5, RZ ;  /* 0x0000000502027227 */ /* 0x000fc800078e00ff */
[----:B------:R-:W-:Y:S02]  /*243b0*/  IMAD R4, R3, R18, R4 ;  /* 0x0000001203047224 */ /* 0x000fe400078e0204 */
[----:B------:R-:W-:-:S03]  /*243c0*/  IMAD R3, R2, R16, R5 ;  /* 0x0000001002037224 */ /* 0x000fc600078e0205 */
[----:B------:R-:W-:Y:S02]  /*243d0*/  ISETP.GT.U32.AND P2, PT, R7, R4, PT ;  /* 0x000000040700720c */ /* 0x000fe40003f44070 */
[----:B------:R-:W-:-:S11]  /*243e0*/  ISETP.GT.U32.AND P1, PT, R6, R3, PT ;  /* 0x000000030600720c */ /* 0x000fd60003f24070 */
[----:B------:R-:W-:Y:S02]  /*243f0*/  @!P2 IADD3 R4, R4, -R7, RZ ;  /* 0x800000070404a210 */ /* 0x000fe40007ffe0ff */
[----:B------:R-:W-:Y:S02]  /*24400*/  @!P1 IADD3 R3, R3, -R6, RZ ;  /* 0x8000000603039210 */ /* 0x000fe40007ffe0ff */
[----:B------:R-:W-:Y:S02]  /*24410*/  ISETP.GT.U32.AND P4, PT, R7, R4, PT ;  /* 0x000000040700720c */ /* 0x000fe40003f84070 */
[----:B------:R-:W-:Y:S02]  /*24420*/  ISETP.GT.U32.AND P3, PT, R6, R3, PT ;  /* 0x000000030600720c */ /* 0x000fe40003f64070 */
[----:B------:R-:W-:Y:S02]  /*24430*/  ISETP.GE.AND P2, PT, R17, RZ, PT ;  /* 0x000000ff1100720c */ /* 0x000fe40003f46270 */
[----:B------:R-:W-:-:S07]  /*24440*/  ISETP.GE.AND P1, PT, R20, RZ, PT ;  /* 0x000000ff1400720c */ /* 0x000fce0003f26270 */
[----:B------:R-:W-:Y:S02]  /*24450*/  @!P4 IADD3 R4, R4, -R7, RZ ;  /* 0x800000070404c210 */ /* 0x000fe40007ffe0ff */
[----:B------:R-:W-:Y:S02]  /*24460*/  @!P3 IADD3 R3, R3, -R6, RZ ;  /* 0x800000060303b210 */ /* 0x000fe40007ffe0ff */
[----:B------:R-:W-:Y:S02]  /*24470*/  ISETP.NE.AND P4, PT, RZ, UR10, PT ;  /* 0x0000000aff007c0c */ /* 0x000fe4000bf85270 */
[----:B------:R-:W-:Y:S02]  /*24480*/  ISETP.NE.AND P3, PT, RZ, UR9, PT ;  /* 0x00000009ff007c0c */ /* 0x000fe4000bf65270 */
[----:B------:R-:W-:Y:S02]  /*24490*/  @!P2 IADD3 R4, -R4, RZ, RZ ;  /* 0x000000ff0404a210 */ /* 0x000fe40007ffe1ff */
[----:B------:R-:W-:-:S07]  /*244a0*/  @!P1 IADD3 R3, -R3, RZ, RZ ;  /* 0x000000ff03039210 */ /* 0x000fce0007ffe1ff */
[----:B------:R-:W-:Y:S02]  /*244b0*/  @!P4 LOP3.LUT R4, RZ, UR10, RZ, 0x33, !PT ;  /* 0x0000000aff04cc12 */ /* 0x000fe4000f8e33ff */
[----:B------:R-:W-:Y:S02]  /*244c0*/  @!P3 LOP3.LUT R3, RZ, UR9, RZ, 0x33, !PT ;  /* 0x00000009ff03bc12 */ /* 0x000fe4000f8e33ff */
[----:B------:R-:W-:Y:S02]  /*244d0*/  IADD3 R4, R17, -R4, RZ ;  /* 0x8000000411047210 */ /* 0x000fe40007ffe0ff */
[----:B------:R-:W-:-:S04]  /*244e0*/  IADD3 R3, R20, -R3, RZ ;  /* 0x8000000314037210 */ /* 0x000fc80007ffe0ff */
[----:B------:R-:W-:Y:S01]  /*244f0*/  SEL R2, R4, R3, !P5 ;  /* 0x0000000304027207 */ /* 0x000fe20006800000 */
[----:B------:R-:W-:-:S03]  /*24500*/  IMAD R6, R3, R4, RZ ;  /* 0x0000000403067224 */ /* 0x000fc600078e02ff */
[--C-:B------:R-:W-:Y:S01]  /*24510*/  SHF.R.S32.HI R5, RZ, 0x1f, R2.reuse ;  /* 0x0000001fff057819 */ /* 0x100fe20000011402 */
[----:B------:R-:W-:Y:S01]  /*24520*/  IMAD.MOV.U32 R4, RZ, RZ, R2 ;  /* 0x000000ffff047224 */ /* 0x000fe200078e0002 */
[----:B------:R-:W-:-:S07]  /*24530*/  SHF.R.S32.HI R7, RZ, 0x1f, R6 ;  /* 0x0000001fff077819 */ /* 0x000fce0000011406 */
.L_x_505:
[----:B--2---:R-:W-:Y:S05]  /*24540*/  BSYNC B0 ;  /* 0x0000000000007941 */ /* 0x004fea0003800000 */
.L_x_504:
[----:B------:R-:W1:Y:S01]  /*24550*/  SHFL.UP PT, R3, R6, 0x1, RZ ;  /* 0x0420000006037989 */ /* 0x000e6200000e00ff */
[----:B------:R-:W-:-:S03]  /*24560*/  ISETP.NE.AND P1, PT, R21, RZ, PT ;  /* 0x000000ff1500720c */ /* 0x000fc60003f25270 */
[----:B------:R-:W2:Y:S01]  /*24570*/  SHFL.UP PT, R2, R7, 0x1, RZ ;  /* 0x0420000007027989 */ /* 0x000ea200000e00ff */
[----:B-1----:R-:W-:Y:S02]  /*24580*/  SEL R3, R3, RZ, P1 ;  /* 0x000000ff03037207 */ /* 0x002fe40000800000 */
[----:B--2---:R-:W-:Y:S02]  /*24590*/  SEL R2, R2, RZ, P1 ;  /* 0x000000ff02027207 */ /* 0x004fe40000800000 */
[----:B------:R-:W-:-:S04]  /*245a0*/  IADD3 R18, P2, R3, R6, RZ ;  /* 0x0000000603127210 */ /* 0x000fc80007f5e0ff */
[----:B------:R-:W-:Y:S01]  /*245b0*/  IADD3.X R19, R2, R7, RZ, P2, !PT ;  /* 0x0000000702137210 */ /* 0x000fe200017fe4ff */
[----:B------:R-:W1:Y:S01]  /*245c0*/  SHFL.UP PT, R3, R18, 0x2, RZ ;  /* 0x0440000012037989 */ /* 0x000e6200000e00ff */
[----:B------:R-:W-:-:S03]  /*245d0*/  ISETP.GE.U32.AND P2, PT, R21, 0x2, PT ;  /* 0x000000021500780c */ /* 0x000fc60003f46070 */
[----:B------:R-:W2:Y:S01]  /*245e0*/  SHFL.UP PT, R2, R19, 0x2, RZ ;  /* 0x0440000013027989 */ /* 0x000ea200000e00ff */
[----:B-1----:R-:W-:-:S04]  /*245f0*/  SEL R3, R3, RZ, P2 ;  /* 0x000000ff03037207 */ /* 0x002fc80001000000 */
[----:B------:R-:W-:Y:S02]  /*24600*/  IADD3 R16, P3, R3, R18, RZ ;  /* 0x0000001203107210 */ /* 0x000fe40007f7e0ff */
[----:B--2---:R-:W-:-:S03]  /*24610*/  SEL R2, R2, RZ, P2 ;  /* 0x000000ff02027207 */ /* 0x004fc60001000000 */
[----:B------:R-:W1:Y:S01]  /*24620*/  SHFL.UP PT, R3, R16, 0x4, RZ ;  /* 0x0480000010037989 */ /* 0x000e6200000e00ff */
[----:B------:R-:W-:Y:S02]  /*24630*/  IADD3.X R17, R2, R19, RZ, P3, !PT ;  /* 0x0000001302117210 */ /* 0x000fe40001ffe4ff */
        /* <DEDUP_REMOVED lines=18> */
[----:B--2---:R-:W-:-:S04]  /*24760*/  SEL R2, R2, RZ, P5 ;  /* 0x000000ff02027207 */ /* 0x004fc80002800000 */
[----:B------:R-:W-:Y:S02]  /*24770*/  IADD3.X R18, R2, R17, RZ, P6, !PT ;  /* 0x0000001102127210 */ /* 0x000fe400037fe4ff */
[----:B------:R-:W-:-:S04]  /*24780*/  IADD3 R2, P6, R19, UR5, RZ ;  /* 0x0000000513027c10 */ /* 0x000fc8000ffde0ff */
[----:B------:R-:W-:Y:S02]  /*24790*/  IADD3.X R3, R18, UR6, RZ, P6, !PT ;  /* 0x0000000612037c10 */ /* 0x000fe4000b7fe4ff */
[----:B------:R-:W-:-:S04]  /*247a0*/  ISETP.GT.U32.AND P6, PT, R2, UR8, PT ;  /* 0x0000000802007c0c */ /* 0x000fc8000bfc4070 */
[----:B------:R-:W-:-:S13]  /*247b0*/  ISETP.GT.U32.AND.EX P6, PT, R3, UR7, PT, P6 ;  /* 0x0000000703007c0c */ /* 0x000fda000bfc4160 */
[----:B------:R-:W-:-:S04]  /*247c0*/  VOTE.ANY R16, PT, P6 ;  /* 0x0000000000107806 */ /* 0x000fc800030e0100 */
[----:B------:R-:W-:-:S13]  /*247d0*/  ISETP.NE.AND P6, PT, R16, RZ, PT ;  /* 0x000000ff1000720c */ /* 0x000fda0003fc5270 */
[----:B------:R-:W-:Y:S05]  /*247e0*/  @P6 BRA `(.L_x_508) ;  /* 0x0000000800786947 */ /* 0x000fea0003800000 */
[----:B------:R-:W-:Y:S01]  /*247f0*/  MOV R19, R2 ;  /* 0x0000000200137202 */ /* 0x000fe20000000f00 */
[----:B------:R-:W-:Y:S01]  /*24800*/  ULDC UR21, c[0x0][0x910] ;  /* 0x0002440000157ab9 */ /* 0x000fe20000000800 */
[----:B------:R-:W-:Y:S01]  /*24810*/  MOV R20, R3 ;  /* 0x0000000300147202 */ /* 0x000fe20000000f00 */
[----:B------:R-:W-:Y:S01]  /*24820*/  ULDC UR28, c[0x0][0x8f4] ;  /* 0x00023d00001c7ab9 */ /* 0x000fe20000000800 */
[----:B------:R-:W-:Y:S01]  /*24830*/  ULDC UR4, c[0x0][0x8dc] ;  /* 0x0002370000047ab9 */ /* 0x000fe20000000800 */
[----:B------:R-:W-:Y:S01]  /*24840*/  ULDC UR29, c[0x0][0x8d8] ;  /* 0x00023600001d7ab9 */ /* 0x000fe20000000800 */
[----:B------:R-:W-:Y:S01]  /*24850*/  ULDC UR30, c[0x0][0x8f0] ;  /* 0x00023c00001e7ab9 */ /* 0x000fe20000000800 */
[----:B------:R-:W-:Y:S01]  /*24860*/  ULDC.64 UR22, c[0x0][0x8d0] ;  /* 0x0002340000167ab9 */ /* 0x000fe20000000a00 */
[----:B------:R-:W-:-:S05]  /*24870*/  ULDC.64 UR24, c[0x0][0x8e8] ;  /* 0x00023a0000187ab9 */ /* 0x000fca0000000a00 */
.L_x_513:
[----:B------:R-:W-:Y:S01]  /*24880*/  MOV R11, R12 ;  /* 0x0000000c000b7202 */ /* 0x000fe20000000f00 */
[----:B------:R-:W-:Y:S01]  /*24890*/  VIADD R12, R12, 0x20 ;  /* 0x000000200c0c7836 */ /* 0x000fe20000000000 */
[----:B-----5:R-:W-:Y:S02]  /*248a0*/  MOV R16, R8 ;  /* 0x0000000800107202 */ /* 0x020fe40000000f00 */
[----:B------:R-:W-:Y:S02]  /*248b0*/  MOV R17, R0 ;  /* 0x0000000000117202 */ /* 0x000fe40000000f00 */
[----:B------:R-:W-:-:S13]  /*248c0*/  ISETP.GE.AND P6, PT, R12, UR21, PT ;  /* 0x000000150c007c0c */ /* 0x000fda000bfc6270 */
[----:B------:R-:W1:Y:S01]  /*248d0*/  @!P6 LDC.64 R2, c[0x0][0x918] ;  /* 0x00024600ff02eb82 */ /* 0x000e620000000a00 */
[----:B------:R-:W2:Y:S01]  /*248e0*/  SHFL.IDX PT, R20, R20, 0x1f, 0x1f ;  /* 0x03e01f0014147f89 */ /* 0x000ea200000e0000 */
[----:B------:R-:W-:-:S03]  /*248f0*/  @!P6 IADD3 R7, R11, 0x20, RZ ;  /* 0x000000200b07e810 */ /* 0x000fc60007ffe0ff */
[----:B------:R-:W3:Y:S01]  /*24900*/  SHFL.IDX PT, R19, R19, 0x1f, 0x1f ;  /* 0x03e01f0013137f89 */ /* 0x000ee200000e0000 */
[----:B------:R-:W-:Y:S01]  /*24910*/  BSSY B0, `(.L_x_509) ;  /* 0x0000064000007945 */ /* 0x000fe20003800000 */
[----:B-1----:R-:W-:-:S05]  /*24920*/  @!P6 IMAD.WIDE R2, R7, 0xc, R2 ;  /* 0x0000000c0702e825 */ /* 0x002fca00078e0202 */
[----:B------:R1:W5:Y:S04]  /*24930*/  @!P6 LDG.E R8, desc[UR38][R2.64] ;  /* 0x000000260208e981 */ /* 0x000368000c1e1900 */
[----:B------:R1:W5:Y:S01]  /*24940*/  @!P6 LDG.E R0, desc[UR38][R2.64+0x4] ;  /* 0x000004260200e981 */ /* 0x000362000c1e1900 */
[----:B------:R-:W-:Y:S02]  /*24950*/  ISETP.GE.AND P6, PT, R11, UR21, PT ;  /* 0x000000150b007c0c */ /* 0x000fe4000bfc6270 */
[----:B--2---:R-:W-:Y:S02]  /*24960*/  R2UR UR6, R20 ;  /* 0x00000000140672ca */ /* 0x004fe400000e0000 */
[----:B---3--:R-:W-:Y:S02]  /*24970*/  R2UR UR5, R19 ;  /* 0x00000000130572ca */ /* 0x008fe400000e0000 */
[----:B------:R-:W-:-:S02]  /*24980*/  MOV R6, 0x7fffffff ;  /* 0x7fffffff00067802 */ /* 0x000fc40000000f00 */
[----:B------:R-:W-:-:S05]  /*24990*/  MOV R7, RZ ;  /* 0x000000ff00077202 */ /* 0x000fca0000000f00 */
[----:B-1----:R-:W-:Y:S06]  /*249a0*/  @P6 BRA `(.L_x_510) ;  /* 0x0000000400686947 */ /* 0x002fec0003800000 */
[----:B------:R-:W-:-:S04]  /*249b0*/  IADD3 R18, P6, R16, UR11, RZ ;  /* 0x0000000b10127c10 */ /* 0x000fc8000ffde0ff */
[----:B------:R-:W-:Y:S02]  /*249c0*/  LEA.HI.X.SX32 R23, R16, UR13, 0x1, P6 ;  /* 0x0000000d10177c11 */ /* 0x000fe4000b0f0eff */
[----:B------:R-:W-:Y:S02]  /*249d0*/  IABS R16, R9 ;  /* 0x0000000900107213 */ /* 0x000fe40000000000 */
[C---:B------:R-:W-:Y:S02]  /*249e0*/  IADD3 R20, P6, R17.reuse, UR12, RZ ;  /* 0x0000000c11147c10 */ /* 0x040fe4000ffde0ff */
[----:B------:R-:W1:Y:S02]  /*249f0*/  I2F.RP R2, R16 ;  /* 0x0000001000027306 */ /* 0x000e640000209400 */
[----:B------:R-:W-:Y:S02]  /*24a00*/  LEA.HI.X.SX32 R25, R17, UR14, 0x1, P6 ;  /* 0x0000000e11197c11 */ /* 0x000fe4000b0f0eff */
[----:B------:R-:W-:-:S04]  /*24a10*/  PLOP3.LUT P6, PT, PT, PT, UP0, 0x80, 0x0 ;  /* 0x000000000000781c */ /* 0x000fc80003fcf008 */
[----:B-1----:R-:W1:Y:S02]  /*24a20*/  MUFU.RCP R2, R2 ;  /* 0x0000000200027308 */ /* 0x002e640000001000 */
[----:B-1----:R-:W-:-:S06]  /*24a30*/  IADD3 R17, R2, 0xffffffe, RZ ;  /* 0x0ffffffe02117810 */ /* 0x002fcc0007ffe0ff */
[----:B------:R-:W1:Y:S02]  /*24a40*/  F2I.FTZ.U32.TRUNC.NTZ R17, R17 ;  /* 0x0000001100117305 */ /* 0x000e64000021f000 */
[----:B-1----:R-:W-:Y:S01]  /*24a50*/  IADD3 R19, RZ, -R17, RZ ;  /* 0x80000011ff137210 */ /* 0x002fe20007ffe0ff */
[----:B------:R-:W-:Y:S06]  /*24a60*/  @!P6 BRA `(.L_x_511) ;  /* 0x00000000002ce947 */ /* 0x000fec0003800000 */
[----:B------:R-:W-:-:S04]  /*24a70*/  IADD3 R7, P6, R18, UR4, RZ ;  /* 0x0000000412077c10 */ /* 0x000fc8000ffde0ff */
[----:B------:R-:W-:-:S05]  /*24a80*/  IADD3.X R23, RZ, R23, RZ, P6, !PT ;  /* 0x00000017ff177210 */ /* 0x000fca00037fe4ff */
[----:B------:R-:W-:-:S04]  /*24a90*/  IMAD.WIDE.U32 R4, R23, UR22, RZ ;  /* 0x0000001617047c25 */ /* 0x000fc8000f8e00ff */
[----:B------:R-:W-:-:S04]  /*24aa0*/  IMAD.WIDE.U32 R4, P6, R7, UR23, R4 ;  /* 0x0000001707047c25 */ /* 0x000fc8000f8c0004 */
[----:B------:R-:W-:Y:S01]  /*24ab0*/  IMAD.WIDE.U32 R6, R7, UR22, RZ ;  /* 0x0000001607067c25 */ /* 0x000fe2000f8e00ff */
[----:B------:R-:W-:-:S03]  /*24ac0*/  MOV R2, R5 ;  /* 0x0000000500027202 */ /* 0x000fc60000000f00 */
[----:B------:R-:W-:Y:S01]  /*24ad0*/  IMAD.X R3, RZ, RZ, RZ, P6 ;  /* 0x000000ffff037224 */ /* 0x000fe200030e06ff */
[----:B------:R-:W-:-:S05]  /*24ae0*/  IADD3 RZ, P6, R7, R4, RZ ;  /* 0x0000000407ff7210 */ /* 0x000fca0007fde0ff */
[----:B------:R-:W-:-:S03]  /*24af0*/  IMAD.WIDE.U32.X R2, R23, UR23, R2, P6 ;  /* 0x0000001717027c25 */ /* 0x000fc6000b0e0402 */
[----:B------:R-:W-:Y:S02]  /*24b00*/  MOV R18, R2 ;  /* 0x0000000200127202 */ /* 0x000fe40000000f00 */
[----:B------:R-:W-:-:S07]  /*24b10*/  MOV R23, R3 ;  /* 0x0000000300177202 */ /* 0x000fce0000000f00 */
.L_x_511:
        /* <DEDUP_REMOVED lines=12> */
.L_x_512:
[----:B------:R-:W-:Y:S01]  /*24be0*/  SHF.R.U64 R4, R20, UR30, R25 ;  /* 0x0000001e14047c19 */ /* 0x000fe20008001219 */
[----:B------:R-:W-:Y:S01]  /*24bf0*/  IMAD R5, R19, R16, RZ ;  /* 0x0000001013057224 */ /* 0x000fe200078e02ff */
[----:B------:R-:W-:Y:S02]  /*24c00*/  IABS R2, R9 ;  /* 0x0000000900027213 */ /* 0x000fe40000000000 */
[----:B------:R-:W-:Y:S01]  /*24c10*/  MOV R3, R17 ;  /* 0x0000001100037202 */ /* 0x000fe20000000f00 */
[----:B------:R-:W-:Y:S01]  /*24c20*/  VIADD R4, R4, UR17 ;  /* 0x0000001104047c36 */ /* 0x000fe20008000000 */
[----:B------:R-:W-:Y:S02]  /*24c30*/  IADD3 R7, RZ, -R2, RZ ;  /* 0x80000002ff077210 */ /* 0x000fe40007ffe0ff */
[----:B------:R-:W-:Y:S02]  /*24c40*/  MOV R2, RZ ;  /* 0x000000ff00027202 */ /* 0x000fe40000000f00 */
[----:B------:R-:W-:-:S02]  /*24c50*/  IABS R6, R4 ;  /* 0x0000000400067213 */ /* 0x000fc40000000000 */
[----:B------:R-:W-:Y:S01]  /*24c60*/  SHF.R.U64 R18, R18, UR29, R23 ;  /* 0x0000001d12127c19 */ /* 0x000fe20008001217 */
[----:B------:R-:W-:Y:S01]  /*24c70*/  IMAD.HI.U32 R2, R17, R5, R2 ;  /* 0x0000000511027227 */ /* 0x000fe200078e0002 */
[----:B------:R-:W-:Y:S02]  /*24c80*/  IABS R17, R10 ;  /* 0x0000000a00117213 */ /* 0x000fe40000000000 */
[----:B------:R-:W-:Y:S02]  /*24c90*/  MOV R5, R6 ;  /* 0x0000000600057202 */ /* 0x000fe40000000f00 */
[----:B------:R-:W1:Y:S01]  /*24ca0*/  I2F.RP R6, R17 ;  /* 0x0000001100067306 */ /* 0x000e620000209400 */
[----:B------:R-:W-:Y:S01]  /*24cb0*/  MOV R3, R7 ;  /* 0x0000000700037202 */ /* 0x000fe20000000f00 */
[----:B------:R-:W-:Y:S02]  /*24cc0*/  VIADD R7, R18, UR16 ;  /* 0x0000001012077c36 */ /* 0x000fe40008000000 */
[----:B------:R-:W-:-:S03]  /*24cd0*/  IMAD.HI.U32 R2, R2, R5, RZ ;  /* 0x0000000502027227 */ /* 0x000fc600078e00ff */
[----:B------:R-:W-:Y:S01]  /*24ce0*/  IABS R18, R7 ;  /* 0x0000000700127213 */ /* 0x000fe20000000000 */
[----:B------:R-:W-:-:S05]  /*24cf0*/  IMAD R5, R2, R3, R5 ;  /* 0x0000000302057224 */ /* 0x000fca00078e0205 */
[----:B------:R-:W-:Y:S01]  /*24d00*/  ISETP.GT.U32.AND P6, PT, R16, R5, PT ;  /* 0x000000051000720c */ /* 0x000fe20003fc4070 */
[----:B-1----:R-:W1:-:S12]  /*24d10*/  MUFU.RCP R6, R6 ;  /* 0x0000000600067308 */ /* 0x002e580000001000 */
[----:B------:R-:W-:Y:S02]  /*24d20*/  @!P6 IADD3 R5, R5, -R16, RZ ;  /* 0x800000100505e210 */ /* 0x000fe40007ffe0ff */
[----:B-1----:R-:W-:-:S04]  /*24d30*/  IADD3 R2, R6, 0xffffffe, RZ ;  /* 0x0ffffffe06027810 */ /* 0x002fc80007ffe0ff */
[----:B------:R1:W2:Y:S02]  /*24d40*/  F2I.FTZ.U32.TRUNC.NTZ R3, R2 ;  /* 0x0000000200037305 */ /* 0x0002a4000021f000 */
[----:B-1----:R-:W-:Y:S02]  /*24d50*/  MOV R2, RZ ;  /* 0x000000ff00027202 */ /* 0x002fe40000000f00 */
[----:B--2---:R-:W-:-:S05]  /*24d60*/  IADD3 R20, RZ, -R3, RZ ;  /* 0x80000003ff147210 */ /* 0x004fca0007ffe0ff */
[----:B------:R-:W-:Y:S01]  /*24d70*/  IMAD R19, R20, R17, RZ ;  /* 0x0000001114137224 */ /* 0x000fe200078e02ff */
[----:B------:R-:W-:-:S03]  /*24d80*/  IABS R20, R10 ;  /* 0x0000000a00147213 */ /* 0x000fc60000000000 */
[----:B------:R-:W-:Y:S01]  /*24d90*/  IMAD.HI.U32 R6, R3, R19, R2 ;  /* 0x0000001303067227 */ /* 0x000fe200078e0002 */
[----:B------:R-:W-:Y:S02]  /*24da0*/  IADD3 R20, RZ, -R20, RZ ;  /* 0x80000014ff147210 */ /* 0x000fe40007ffe0ff */
[----:B------:R-:W-:Y:S02]  /*24db0*/  MOV R3, R18 ;  /* 0x0000001200037202 */ /* 0x000fe40000000f00 */
[----:B------:R-:W-:-:S03]  /*24dc0*/  MOV R18, R20 ;  /* 0x0000001400127202 */ /* 0x000fc60000000f00 */
        /* <DEDUP_REMOVED lines=10> */
[----:B------:R-:W-:Y:S01]  /*24e70*/  @!P6 IMAD.MOV R3, RZ, RZ, -R3 ;  /* 0x000000ffff03e224 */ /* 0x000fe200078e0a03 */
[----:B------:R-:W-:-:S13]  /*24e80*/  ISETP.GE.AND P6, PT, R7, RZ, PT ;  /* 0x000000ff0700720c */ /* 0x000fda0003fc6270 */
[----:B------:R-:W-:Y:S02]  /*24e90*/  @!P6 IADD3 R2, -R2, RZ, RZ ;  /* 0x000000ff0202e210 */ /* 0x000fe40007ffe1ff */
[----:B------:R-:W-:-:S13]  /*24ea0*/  ISETP.NE.AND P6, PT, RZ, UR10, PT ;  /* 0x0000000aff007c0c */ /* 0x000fda000bfc5270 */
[----:B------:R-:W-:Y:S02]  /*24eb0*/  @!P6 LOP3.LUT R3, RZ, UR10, RZ, 0x33, !PT ;  /* 0x0000000aff03ec12 */ /* 0x000fe4000f8e33ff */
[----:B------:R-:W-:Y:S02]  /*24ec0*/  ISETP.NE.AND P6, PT, RZ, UR9, PT ;  /* 0x00000009ff007c0c */ /* 0x000fe4000bfc5270 */
[----:B------:R-:W-:-:S11]  /*24ed0*/  IADD3 R3, -R3, R4, RZ ;  /* 0x0000000403037210 */ /* 0x000fd60007ffe1ff */
[----:B------:R-:W-:Y:S02]  /*24ee0*/  @!P6 LOP3.LUT R2, RZ, UR9, RZ, 0x33, !PT ;  /* 0x00000009ff02ec12 */ /* 0x000fe4000f8e33ff */
[----:B------:R-:W-:Y:S02]  /*24ef0*/  PLOP3.LUT P6, PT, PT, PT, UP3, 0x80, 0x0 ;  /* 0x000000000000781c */ /* 0x000fe40003fcf038 */
[----:B------:R-:W-:-:S04]  /*24f00*/  IADD3 R2, -R2, R7, RZ ;  /* 0x0000000702027210 */ /* 0x000fc80007ffe1ff */
[CC--:B------:R-:W-:Y:S01]  /*24f10*/  SEL R4, R3.reuse, R2.reuse, !P6 ;  /* 0x0000000203047207 */ /* 0x0c0fe20007000000 */
[----:B------:R-:W-:-:S03]  /*24f20*/  IMAD R6, R3, R2, RZ ;  /* 0x0000000203067224 */ /* 0x000fc600078e02ff */
[----:B------:R-:W-:Y:S02]  /*24f30*/  SHF.R.S32.HI R5, RZ, 0x1f, R4 ;  /* 0x0000001fff057819 */ /* 0x000fe40000011404 */
[----:B------:R-:W-:-:S07]  /*24f40*/  SHF.R.S32.HI R7, RZ, 0x1f, R6 ;  /* 0x0000001fff077819 */ /* 0x000fce0000011406 */
.L_x_510:
[----:B------:R-:W-:Y:S05]  /*24f50*/  BSYNC B0 ;  /* 0x0000000000007941 */ /* 0x000fea0003800000 */
.L_x_509:
[----:B------:R-:W1:Y:S04]  /*24f60*/  SHFL.UP PT, R3, R6, 0x1, RZ ;  /* 0x0420000006037989 */ /* 0x000e6800000e00ff */
[----:B------:R-:W2:Y:S01]  /*24f70*/  SHFL.UP PT, R2, R7, 0x1, RZ ;  /* 0x0420000007027989 */ /* 0x000ea200000e00ff */
[----:B-1----:R-:W-:Y:S02]  /*24f80*/  SEL R3, R3, RZ, P1 ;  /* 0x000000ff03037207 */ /* 0x002fe40000800000 */
[----:B--2---:R-:W-:Y:S02]  /*24f90*/  SEL R2, R2, RZ, P1 ;  /* 0x000000ff02027207 */ /* 0x004fe40000800000 */
[----:B------:R-:W-:-:S04]  /*24fa0*/  IADD3 R18, P6, R3, R6, RZ ;  /* 0x0000000603127210 */ /* 0x000fc80007fde0ff */
[----:B------:R-:W-:Y:S01]  /*24fb0*/  IADD3.X R17, R2, R7, RZ, P6, !PT ;  /* 0x0000000702117210 */ /* 0x000fe200037fe4ff */
        /* <DEDUP_REMOVED lines=23> */
[----:B------:R-:W-:Y:S02]  /*25130*/  IADD3.X R3, R16, R17, RZ, P6, !PT ;  /* 0x0000001110037210 */ /* 0x000fe400037fe4ff */
[----:B------:R-:W-:-:S04]  /*25140*/  IADD3 R19, P6, R2, UR5, RZ ;  /* 0x0000000502137c10 */ /* 0x000fc8000ffde0ff */
[----:B------:R-:W-:Y:S02]  /*25150*/  IADD3.X R20, R3, UR6, RZ, P6, !PT ;  /* 0x0000000603147c10 */ /* 0x000fe4000b7fe4ff */
[----:B------:R-:W-:-:S04]  /*25160*/  ISETP.GT.U32.AND P6, PT, R19, UR8, PT ;  /* 0x0000000813007c0c */ /* 0x000fc8000bfc4070 */
[----:B------:R-:W-:-:S13]  /*25170*/  ISETP.GT.U32.AND.EX P6, PT, R20, UR7, PT, P6 ;  /* 0x0000000714007c0c */ /* 0x000fda000bfc4160 */
[----:B------:R-:W-:-:S04]  /*25180*/  VOTE.ANY R16, PT, P6 ;  /* 0x0000000000107806 */ /* 0x000fc800030e0100 */
[----:B------:R-:W-:-:S13]  /*25190*/  ISETP.NE.AND P6, PT, R16, RZ, PT ;  /* 0x000000ff1000720c */ /* 0x000fda0003fc5270 */
[----:B------:R-:W-:Y:S05]  /*251a0*/  @!P6 BRA `(.L_x_513) ;  /* 0xfffffff400b4e947 */ /* 0x000fea000383ffff */
[----:B------:R-:W-:Y:S01]  /*251b0*/  IMAD.MOV.U32 R19, RZ, RZ, R2 ;  /* 0x000000ffff137224 */ /* 0x000fe200078e0002 */
[----:B------:R-:W-:-:S07]  /*251c0*/  MOV R18, R3 ;  /* 0x0000000300127202 */ /* 0x000fce0000000f00 */
.L_x_508:
[----:B------:R-:W1:Y:S08]  /*251d0*/  BREV R16, R16 ;  /* 0x0000001000107301 */ /* 0x000e700000000000 */
[----:B-1----:R-:W1:Y:S02]  /*251e0*/  FLO.U32.SH R17, R16 ;  /* 0x0000001000117300 */ /* 0x002e6400000e0400 */
[----:B-1----:R-:W1:Y:S02]  /*251f0*/  SHFL.IDX PT, R11, R11, R17, 0x1f ;  /* 0x00001f110b0b7589 */ /* 0x002e6400000e0000 */
[----:B-1----:R-:W-:-:S13]  /*25200*/  R2UR UR4, R11 ;  /* 0x000000000b0472ca */ /* 0x002fda00000e0000 */
[----:B------:R-:W-:-:S04]  /*25210*/  IADD3 R23, R21, UR4, RZ ;  /* 0x0000000415177c10 */ /* 0x000fc8000fffe0ff */
[----:B------:R-:W-:-:S13]  /*25220*/  ISETP.GE.AND P1, PT, R23, UR21, PT ;  /* 0x0000001517007c0c */ /* 0x000fda000bf26270 */
[----:B------:R-:W1:Y:S02]  /*25230*/  @!P1 LDC.64 R2, c[0x0][0x918] ;  /* 0x00024600ff029b82 */ /* 0x000e640000000a00 */
[----:B-1----:R-:W-:-:S05]  /*25240*/  @!P1 IMAD.WIDE R2, R23, 0xc, R2 ;  /* 0x0000000c17029825 */ /* 0x002fca00078e0202 */
[----:B-----5:R1:W5:Y:S04]  /*25250*/  @!P1 LDG.E R8, desc[UR38][R2.64] ;  /* 0x0000002602089981 */ /* 0x020368000c1e1900 */
[----:B------:R1:W5:Y:S01]  /*25260*/  @!P1 LDG.E R0, desc[UR38][R2.64+0x4] ;  /* 0x0000042602009981 */ /* 0x000362000c1e1900 */
[----:B------:R-:W-:-:S03]  /*25270*/  IADD3 R12, P1, P2, R19, UR5, -R6 ;  /* 0x00000005130c7c10 */ /* 0x000fc6000fa3e806 */
[----:B------:R-:W-:Y:S01]  /*25280*/  SHFL.IDX PT, R6, R6, R17, 0x1f ;  /* 0x00001f1106067589 */ /* 0x000fe200000e0000 */
[----:B------:R-:W-:-:S03]  /*25290*/  IADD3.X R18, R18, UR6, ~R7, P1, P2 ;  /* 0x0000000612127c10 */ /* 0x000fc60008fe4c07 */
[----:B------:R-:W2:Y:S04]  /*252a0*/  SHFL.IDX PT, R12, R12, R17, 0x1f ;  /* 0x00001f110c0c7589 */ /* 0x000ea800000e0000 */
[----:B------:R-:W3:Y:S04]  /*252b0*/  SHFL.IDX PT, R18, R18, R17, 0x1f ;  /* 0x00001f1112127589 */ /* 0x000ee800000e0000 */
[----:B------:R1:W4:Y:S04]  /*252c0*/  SHFL.IDX PT, R7, R7, R17, 0x1f ;  /* 0x00001f1107077589 */ /* 0x00032800000e0000 */
[----:B------:R1:W1:Y:S04]  /*252d0*/  SHFL.IDX PT, R5, R5, R17, 0x1f ;  /* 0x00001f1105057589 */ /* 0x00026800000e0000 */
[----:B------:R1:W1:Y:S01]  /*252e0*/  SHFL.IDX PT, R4, R4, R17, 0x1f ;  /* 0x00001f1104047589 */ /* 0x00026200000e0000 */
[----:B--2---:R-:W-:-:S02]  /*252f0*/  R2UR UR5, R12 ;  /* 0x000000000c0572ca */ /* 0x004fc400000e0000 */
[----:B---3--:R-:W-:-:S15]  /*25300*/  R2UR UR6, R18 ;  /* 0x00000000120672ca */ /* 0x008fde00000e0000 */
.L_x_503:
[----:B-1----:R-:W1:Y:S01]  /*25310*/  LDC R2, c[0x0][0x910] ;  /* 0x00024400ff027b82 */ /* 0x002e620000000800 */
[----:B------:R-:W-:Y:S01]  /*25320*/  UMOV UR21, 0xffffffff ;  /* 0xffffffff00157882 */ /* 0x000fe20000000000 */
[----:B------:R-:W-:Y:S01]  /*25330*/  UMOV UR22, 0xffffffff ;  /* 0xffffffff00167882 */ /* 0x000fe20000000000 */
[----:B------:R-:W-:Y:S01]  /*25340*/  UMOV UR23, 0xffffffff ;  /* 0xffffffff00177882 */ /* 0x000fe20000000000 */
[----:B------:R-:W-:Y:S02]  /*25350*/  MOV R19, RZ ;  /* 0x000000ff00137202 */ /* 0x000fe40000000f00 */
[----:B-1----:R-:W-:-:S13]  /*25360*/  ISETP.LE.AND P1, PT, R2, UR4, PT ;  /* 0x0000000402007c0c */ /* 0x002fda000bf23270 */
[----:B------:R-:W-:Y:S05]  /*25370*/  @P1 BRA `(.L_x_502) ;  /* 0x0000000000f01947 */ /* 0x000fea0003800000 */
[C---:B------:R-:W-:Y:S01]  /*25380*/  R2UR UR22, R4.reuse ;  /* 0x00000000041672ca */ /* 0x040fe200000e0000 */
[----:B------:R-:W-:Y:S01]  /*25390*/  UIADD3 UR21, UP1, -UR5, UR8, URZ ;  /* 0x0000000805157290 */ /* 0x000fe2000ff3e13f */
[----:B------:R-:W-:Y:S01]  /*253a0*/  R2UR UR23, R5 ;  /* 0x00000000051772ca */ /* 0x000fe200000e0000 */
[----:B------:R-:W-:Y:S01]  /*253b0*/  ULDC UR28, c[0x0][0x8c0] ;  /* 0x00023000001c7ab9 */ /* 0x000fe20000000800 */
[----:B------:R-:W-:Y:S01]  /*253c0*/  ULDC UR30, c[0x0][0x8b0] ;  /* 0x00022c00001e7ab9 */ /* 0x000fe20000000800 */
[----:B------:R-:W-:Y:S01]  /*253d0*/  ULDC UR31, c[0x0][0x904] ;  /* 0x00024100001f7ab9 */ /* 0x000fe20000000800 */
[----:B------:R-:W-:-:S03]  /*253e0*/  SHF.R.U64 R2, R4, UR30, R5 ;  /* 0x0000001e04027c19 */ /* 0x000fc60008001205 */
[----:B------:R-:W-:-:S04]  /*253f0*/  UIADD3.X UR22, ~UR6, UR7, URZ, UP1, !UPT ;  /* 0x0000000706167290 */ /* 0x000fc80008ffe53f */
[----:B------:R-:W-:Y:S02]  /*25400*/  USHF.R.U32.HI UR29, URZ, UR28, UR22 ;  /* 0x0000001c3f1d7299 */ /* 0x000fe40008011616 */
[----:B------:R-:W-:Y:S01]  /*25410*/  USHF.R.U32.HI UR34, URZ, UR30, UR23 ;  /* 0x0000001e3f227299 */ /* 0x000fe20008011617 */
[----:B------:R-:W-:Y:S01]  /*25420*/  R2UR UR23, R2 ;  /* 0x00000000021772ca */ /* 0x000fe200000e0000 */
[----:B------:R-:W-:Y:S02]  /*25430*/  USHF.R.U32.HI UR24, URZ, UR30, UR29 ;  /* 0x0000001e3f187299 */ /* 0x000fe4000801161d */
[----:B------:R-:W-:Y:S02]  /*25440*/  USHF.R.U64 UR21, UR21, UR28, UR22 ;  /* 0x0000001c15157299 */ /* 0x000fe40008001216 */
[----:B------:R-:W-:Y:S02]  /*25450*/  USHF.R.U32.HI UR25, URZ, UR31, UR24 ;  /* 0x0000001f3f197299 */ /* 0x000fe40008011618 */
[----:B------:R-:W-:-:S02]  /*25460*/  USHF.R.U64 UR22, UR21, UR30, UR29 ;  /* 0x0000001e15167299 */ /* 0x000fc4000800121d */
[----:B------:R-:W-:Y:S02]  /*25470*/  ULOP3.LUT UR28, UR25, UR34, URZ, 0xfc, !UPT ;  /* 0x00000022191c7292 */ /* 0x000fe4000f8efc3f */
[----:B------:R-:W-:-:S04]  /*25480*/  USHF.R.U64 UR24, UR22, UR31, UR24 ;  /* 0x0000001f16187299 */ /* 0x000fc80008001218 */
[----:B------:R-:W-:-:S13]  /*25490*/  ISETP.NE.U32.AND P1, PT, RZ, UR28, PT ;  /* 0x0000001cff007c0c */ /* 0x000fda000bf25070 */
[----:B------:R-:W-:Y:S05]  /*254a0*/  @!P1 BRA `(.L_x_514) ;  /* 0x0000000000189947 */ /* 0x000fea0003800000 */
[----:B------:R-:W-:-:S07]  /*254b0*/  MOV R12, 0x254d0 ;  /* 0x000254d0000c7802 */ /* 0x000fce0000000f00 */
[----:B--2-45:R-:W-:Y:S05]  /*254c0*/  CALL.REL.NOINC `(.L_x_515) ;  /* 0x00000030007c7944 */ /* 0x034fea0003c00000 */
[----:B------:R-:W-:-:S04]  /*254d0*/  UIADD3 UR25, -UR28, URZ, URZ ;  /* 0x0000003f1c197290 */ /* 0x000fc8000fffe13f */
[----:B------:R-:W-:-:S03]  /*254e0*/  UIMAD UR24, UR23, UR25, UR24 ;  /* 0x00000019171872a4 */ /* 0x000fc6000f8e0218 */
[----:B------:R-:W-:Y:S01]  /*254f0*/  UMOV UR23, UR28 ;  /* 0x0000001c00177c82 */ /* 0x000fe20008000000 */
[----:B------:R-:W-:Y:S08]  /*25500*/  BRA `(.L_x_516) ;  /* 0x0000000000587947 */ /* 0x000ff00003800000 */
.L_x_514:
[----:B------:R-:W1:Y:S01]  /*25510*/  I2F.U32.RP R2, UR23 ;  /* 0x0000001700027d06 */ /* 0x000e620008209000 */
[----:B------:R-:W-:Y:S01]  /*25520*/  UMOV UR28, URZ ;  /* 0x0000003f001c7c82 */ /* 0x000fe20008000000 */
[----:B------:R-:W-:-:S06]  /*25530*/  UISETP.NE.U32.AND UP4, UPT, UR23, URZ, UPT ;  /* 0x0000003f1700728c */ /* 0x000fcc000bf85070 */
[----:B-1----:R-:W1:Y:S02]  /*25540*/  MUFU.RCP R2, R2 ;  /* 0x0000000200027308 */ /* 0x002e640000001000 */
[----:B-1----:R-:W-:-:S06]  /*25550*/  IADD3 R3, R2, 0xffffffe, RZ ;  /* 0x0ffffffe02037810 */ /* 0x002fcc0007ffe0ff */
[----:B------:R-:W1:Y:S02]  /*25560*/  F2I.FTZ.U32.TRUNC.NTZ R3, R3 ;  /* 0x0000000300037305 */ /* 0x000e64000021f000 */
[----:B-1----:R-:W-:-:S13]  /*25570*/  R2UR UR29, R3 ;  /* 0x00000000031d72ca */ /* 0x002fda00000e0000 */
[----:B------:R-:W-:-:S04]  /*25580*/  UIADD3 UR25, URZ, -UR29, URZ ;  /* 0x8000001d3f197290 */ /* 0x000fc8000fffe03f */
[----:B------:R-:W-:-:S04]  /*25590*/  UIMAD UR25, UR25, UR23, URZ ;  /* 0x00000017191972a4 */ /* 0x000fc8000f8e023f */
[----:B------:R-:W-:-:S04]  /*255a0*/  UIMAD.WIDE.U32 UR28, UR29, UR25, UR28 ;  /* 0x000000191d1c72a5 */ /* 0x000fc8000f8e001c */
[----:B------:R-:W-:-:S04]  /*255b0*/  UIMAD.WIDE.U32 UR28, UR29, UR24, URZ ;  /* 0x000000181d1c72a5 */ /* 0x000fc8000f8e003f */
[----:B------:R-:W-:-:S04]  /*255c0*/  UIADD3 UR25, -UR29, URZ, URZ ;  /* 0x0000003f1d197290 */ /* 0x000fc8000fffe13f */
[----:B------:R-:W-:-:S04]  /*255d0*/  UIMAD UR25, UR23, UR25, UR24 ;  /* 0x00000019171972a4 */ /* 0x000fc8000f8e0218 */
[----:B------:R-:W-:-:S11]  /*255e0*/  UISETP.GE.U32.AND UP1, UPT, UR25, UR23, UPT ;  /* 0x000000171900728c */ /* 0x000fd6000bf26070 */
[----:B------:R-:W-:Y:S02]  /*255f0*/  @UP1 UIADD3 UR25, UR25, -UR23, URZ ;  /* 0x8000001719191290 */ /* 0x000fe4000fffe03f */
[----:B------:R-:W-:Y:S02]  /*25600*/  @UP1 UIADD3 UR29, UR29, 0x1, URZ ;  /* 0x000000011d1d1890 */ /* 0x000fe4000fffe03f */
[----:B------:R-:W-:-:S11]  /*25610*/  UISETP.GE.U32.AND UP2, UPT, UR25, UR23, UPT ;  /* 0x000000171900728c */ /* 0x000fd6000bf46070 */
[----:B------:R-:W-:Y:S02]  /*25620*/  @UP2 UIADD3 UR29, UR29, 0x1, URZ ;  /* 0x000000011d1d2890 */ /* 0x000fe4000fffe03f */
[----:B------:R-:W-:-:S04]  /*25630*/  @!UP4 ULOP3.LUT UR29, URZ, UR23, URZ, 0x33, !UPT ;  /* 0x000000173f1dc292 */ /* 0x000fc8000f8e333f */
[----:B------:R-:W-:-:S04]  /*25640*/  UIADD3 UR25, -UR29, URZ, URZ ;  /* 0x0000003f1d197290 */ /* 0x000fc8000fffe13f */
[----:B------:R-:W-:-:S03]  /*25650*/  UIMAD UR24, UR23, UR25, UR24 ;  /* 0x00000019171872a4 */ /* 0x000fc6000f8e0218 */
[----:B------:R-:W-:-:S09]  /*25660*/  UMOV UR23, UR29 ;  /* 0x0000001d00177c82 */ /* 0x000fd20008000000 */
.L_x_516:
[----:B------:R-:W-:Y:S01]  /*25670*/  ULOP3.LUT UR22, UR22, UR19, URZ, 0xc0, !UPT ;  /* 0x0000001316167292 */ /* 0x000fe2000f8ec03f */
[----:B------:R-:W-:Y:S01]  /*25680*/  MOV R19, 0x1 ;  /* 0x0000000100137802 */ /* 0x000fe20000000f00 */
[----:B------:R-:W-:Y:S02]  /*25690*/  ULOP3.LUT UR21, UR21, UR35, URZ, 0xc0, !UPT ;  /* 0x0000002315157292 */ /* 0x000fe4000f8ec03f */
[----:B------:R-:W-:Y:S01]  /*256a0*/  UIMAD UR22, UR18, UR23, UR22 ;  /* 0x00000017121672a4 */ /* 0x000fe2000f8e0216 */
[----:B------:R-:W-:Y:S01]  /*256b0*/  ULDC UR28, c[0x0][0x8a8] ;  /* 0x00022a00001c7ab9 */ /* 0x000fe20000000800 */
[----:B------:R-:W-:Y:S01]  /*256c0*/  ULDC UR25, c[0x0][0x8b8] ;  /* 0x00022e0000197ab9 */ /* 0x000fe20000000800 */
[----:B------:R-:W-:Y:S02]  /*256d0*/  UIMAD UR24, UR24, UR28, UR21 ;  /* 0x0000001c181872a4 */ /* 0x000fe4000f8e0215 */
[----:B------:R-:W-:Y:S01]  /*256e0*/  UIMAD UR22, UR22, UR25, UR58 ;  /* 0x00000019161672a4 */ /* 0x000fe2000f8e023a */
[----:B------:R-:W-:Y:S01]  /*256f0*/  @UP3 UMOV UR23, UR4 ;  /* 0x0000000400173c82 */ /* 0x000fe20008000000 */
[----:B------:R-:W-:-:S03]  /*25700*/  @!UP3 UMOV UR23, UR4 ;  /* 0x000000040017bc82 */ /* 0x000fc60008000000 */
[----:B------:R-:W-:Y:S02]  /*25710*/  @UP3 UMOV UR21, UR24 ;  /* 0x0000001800153c82 */ /* 0x000fe40008000000 */
[----:B------:R-:W-:Y:S01]  /*25720*/  @!UP3 UMOV UR21, UR22 ;  /* 0x000000160015bc82 */ /* 0x000fe20008000000 */
[----:B------:R-:W-:-:S05]  /*25730*/  @!UP3 UMOV UR22, UR24 ;  /* 0x000000180016bc82 */ /* 0x000fca0008000000 */
.L_x_502:
[----:B------:R-:W-:-:S06]  /*25740*/  UISETP.NE.AND UP1, UPT, UR15, 0x3, UPT ;  /* 0x000000030f00788c */ /* 0x000fcc000bf25270 */
[----:B------:R-:W-:-:S13]  /*25750*/  PLOP3.LUT P1, PT, PT, PT, UP1, 0x80, 0x0 ;  /* 0x000000000000781c */ /* 0x000fda0003f2f018 */
[----:B------:R-:W-:Y:S05]  /*25760*/  @!P1 BRA `(.L_x_517) ;  /* 0x0000000000049947 */ /* 0x000fea0003800000 */
[----:B--2---:R-:W-:Y:S01]  /*25770*/  BPT.TRAP 0x1 ;  /* 0x000000040000795c */ /* 0x004fe20000300000 */
.L_x_517:
[----:B------:R-:W1:Y:S01]  /*25780*/  S2R R3, SR_CgaCtaId ;  /* 0x0000000000037919 */ /* 0x000e620000008800 */
[----:B------:R-:W-:-:S04]  /*25790*/  MOV R2, 0x400 ;  /* 0x0000040000027802 */ /* 0x000fc80000000f00 */
[----:B-1----:R-:W-:Y:S02]  /*257a0*/  LEA R2, R3, R2, 0x18 ;  /* 0x0000000203027211 */ /* 0x002fe400078ec0ff */
[----:B------:R-:W-:Y:S02]  /*257b0*/  SHF.L.U32 R3, R14, 0x1f, RZ ;  /* 0x0000001f0e037819 */ /* 0x000fe400000006ff */
[----:B------:R-:W-:-:S04]  /*257c0*/  LEA R12, R13, R2, 0x3 ;  /* 0x000000020d0c7211 */ /* 0x000fc800078e18ff */
[----:B------:R-:W1:Y:S02]  /*257d0*/  SYNCS.PHASECHK.TRANS64.TRYWAIT P2, [R12+URZ+0x34440], R3 ;  /* 0x034440030c0075a7 */ /* 0x000e64000804017f */
[----:B-1----:R-:W-:Y:S05]  /*257e0*/  @!P2 BRA `(.L_x_518) ;  /* 0x000000280018a947 */ /* 0x002fea0003800000 */
.L_x_635:
[----:B------:R-:W-:Y:S01]  /*257f0*/  ELECT P2, URZ, PT ;  /* 0x00000000003f782f */ /* 0x000fe20003840000 */
[----:B------:R-:W-:-:S12]  /*25800*/  BSSY B0, `(.L_x_519) ;  /* 0x0000010000007945 */ /* 0x000fd80003800000 */
[----:B------:R-:W-:Y:S05]  /*25810*/  @!P2 BRA `(.L_x_520) ;  /* 0x000000000038a947 */ /* 0x000fea0003800000 */
[----:B-1----:R-:W-:Y:S01]  /*25820*/  LEA R3, R13, R2, 0x4 ;  /* 0x000000020d037211 */ /* 0x002fe200078e20ff */
[----:B------:R-:W-:Y:S01]  /*25830*/  IMAD.U32 R17, RZ, RZ, UR22 ;  /* 0x00000016ff117e24 */ /* 0x000fe2000f8e00ff */
[----:B------:R-:W-:Y:S02]  /*25840*/  MOV R18, UR23 ;  /* 0x0000001700127c02 */ /* 0x000fe40008000f00 */
[----:B------:R-:W-:-:S05]  /*25850*/  MOV R16, UR21 ;  /* 0x0000001500107c02 */ /* 0x000fca0008000f00 */
[----:B------:R1:W-:Y:S01]  /*25860*/  STS.128 [R3+0x34550], R16 ;  /* 0x0345501003007388 */ /* 0x0003e20000000c00 */
[----:B------:R-:W-:Y:S01]  /*25870*/  @!PT LDS RZ, [RZ] ;  /* 0x00000000fffff984 */ /* 0x000fe20000000800 */
[----:B------:R-:W-:Y:S01]  /*25880*/  @!PT LDS RZ, [RZ] ;  /* 0x00000000fffff984 */ /* 0x000fe20000000800 */
[----:B------:R-:W-:Y:S01]  /*25890*/  @!PT LDS RZ, [RZ] ;  /* 0x00000000fffff984 */ /* 0x000fe20000000800 */
[----:B------:R-:W-:Y:S01]  /*258a0*/  @!PT LDS RZ, [RZ] ;  /* 0x00000000fffff984 */ /* 0x000fe20000000800 */
[----:B------:R3:W-:Y:S06]  /*258b0*/  MEMBAR.ALL.CTA ;  /* 0x0000000000007992 */ /* 0x0007ec0000008000 */
[----:B---3--:R-:W3:Y:S01]  /*258c0*/  FENCE.VIEW.ASYNC.S ;  /* 0x00000000000073c6 */ /* 0x008ee20000000000 */
[----:B------:R-:W-:Y:S05]  /*258d0*/  @!P1 BRA `(.L_x_521) ;  /* 0x0000000000049947 */ /* 0x000fea0003800000 */
[----:B--2---:R-:W-:Y:S01]  /*258e0*/  BPT.TRAP 0x1 ;  /* 0x000000040000795c */ /* 0x004fe20000300000 */
.L_x_521:
[----:B---3--:R3:W-:Y:S02]  /*258f0*/  SYNCS.ARRIVE.TRANS64.A1T0 RZ, [R12+URZ+0x34400], RZ ;  /* 0x034400ff0cff79a7 */ /* 0x0087e4000810003f */
.L_x_520:
[----:B--2---:R-:W-:Y:S05]  /*25900*/  BSYNC B0 ;  /* 0x0000000000007941 */ /* 0x004fea0003800000 */
.L_x_519:
[----:B------:R-:W-:Y:S02]  /*25910*/  ISETP.NE.AND P3, PT, R19, RZ, PT ;  /* 0x000000ff1300720c */ /* 0x000fe40003f65270 */
[----:B------:R-:W-:-:S04]  /*25920*/  IADD3 R13, R13, 0x1, RZ ;  /* 0x000000010d0d7810 */ /* 0x000fc80007ffe0ff */
[----:B------:R-:W-:-:S04]  /*25930*/  ISETP.NE.AND P2, PT, R13, 0x8, PT ;  /* 0x000000080d00780c */ /* 0x000fc80003f45270 */
[----:B-1----:R-:W-:Y:S02]  /*25940*/  SEL R3, RZ, 0x1, P2 ;  /* 0x00000001ff037807 */ /* 0x002fe40001000000 */
[----:B------:R-:W-:Y:S02]  /*25950*/  SEL R13, R13, RZ, P2 ;  /* 0x000000ff0d0d7207 */ /* 0x000fe40001000000 */
[----:B------:R-:W-:Y:S01]  /*25960*/  LOP3.LUT R14, R14, R3, RZ, 0x3c, !PT ;  /* 0x000000030e0e7212 */ /* 0x000fe200078e3cff */
[----:B------:R-:W-:Y:S06]  /*25970*/  @P3 BRA `(.L_x_522) ;  /* 0xffffffe000fc3947 */ /* 0x000fec000383ffff */
[----:B------:R-:W-:Y:S05]  /*25980*/  @!P1 BRA `(.L_x_523) ;  /* 0x0000000000049947 */ /* 0x000fea0003800000 */
[----:B------:R-:W-:Y:S01]  /*25990*/  BPT.TRAP 0x1 ;  /* 0x000000040000795c */ /* 0x000fe20000300000 */
.L_x_523:
[----:B------:R-:W-:Y:S02]  /*259a0*/  LEA R3, R13, R2, 0x3 ;  /* 0x000000020d037211 */ /* 0x000fe400078e18ff */
[----:B-----5:R-:W-:-:S04]  /*259b0*/  SHF.L.U32 R0, R14, 0x1f, RZ ;  /* 0x0000001f0e007819 */ /* 0x020fc800000006ff */
[----:B------:R-:W1:Y:S02]  /*259c0*/  SYNCS.PHASECHK.TRANS64.TRYWAIT P0, [R3+URZ+0x34440], R0 ;  /* 0x03444000030075a7 */ /* 0x000e64000800017f */
[----:B-1----:R-:W-:Y:S05]  /*259d0*/  @!P0 BRA `(.L_x_524) ;  /* 0x0000002400b08947 */ /* 0x002fea0003800000 */
.L_x_636:
[----:B------:R-:W-:Y:S05]  /*259e0*/  @!P1 BRA `(.L_x_525) ;  /* 0x0000000000049947 */ /* 0x000fea0003800000 */
[----:B------:R-:W-:Y:S01]  /*259f0*/  BPT.TRAP 0x1 ;  /* 0x000000040000795c */ /* 0x000fe20000300000 */
.L_x_525:
[----:B------:R-:W-:-:S04]  /*25a00*/  IADD3 R13, R13, 0x1, RZ ;  /* 0x000000010d0d7810 */ /* 0x000fc80007ffe0ff */
[----:B------:R-:W-:-:S04]  /*25a10*/  ISETP.NE.AND P0, PT, R13, 0x8, PT ;  /* 0x000000080d00780c */ /* 0x000fc80003f05270 */
[----:B-1----:R-:W-:Y:S02]  /*25a20*/  SEL R3, RZ, 0x1, P0 ;  /* 0x00000001ff037807 */ /* 0x002fe40000000000 */
[----:B------:R-:W-:Y:S02]  /*25a30*/  SEL R13, R13, RZ, P0 ;  /* 0x000000ff0d0d7207 */ /* 0x000fe40000000000 */
[----:B------:R-:W-:Y:S02]  /*25a40*/  LOP3.LUT R14, R14, R3, RZ, 0x3c, !PT ;  /* 0x000000030e0e7212 */ /* 0x000fe400078e3cff */
[----:B------:R-:W-:Y:S02]  /*25a50*/  LEA R3, R13, R2, 0x3 ;  /* 0x000000020d037211 */ /* 0x000fe400078e18ff */
[----:B------:R-:W-:-:S04]  /*25a60*/  SHF.L.U32 R0, R14, 0x1f, RZ ;  /* 0x0000001f0e007819 */ /* 0x000fc800000006ff */
[----:B------:R-:W1:Y:S02]  /*25a70*/  SYNCS.PHASECHK.TRANS64.TRYWAIT P0, [R3+URZ+0x34440], R0 ;  /* 0x03444000030075a7 */ /* 0x000e64000800017f */
[----:B-1----:R-:W-:Y:S05]  /*25a80*/  @!P0 BRA `(.L_x_526) ;  /* 0x0000002400988947 */ /* 0x002fea0003800000 */
.L_x_637:
[----:B------:R-:W-:Y:S05]  /*25a90*/  @!P1 BRA `(.L_x_527) ;  /* 0x0000000000049947 */ /* 0x000fea0003800000 */
[----:B------:R-:W-:Y:S01]  /*25aa0*/  BPT.TRAP 0x1 ;  /* 0x000000040000795c */ /* 0x000fe20000300000 */
.L_x_527:
[----:B-1----:R-:W-:-:S04]  /*25ab0*/  IADD3 R0, R13, 0x1, RZ ;  /* 0x000000010d007810 */ /* 0x002fc80007ffe0ff */
[----:B------:R-:W-:-:S04]  /*25ac0*/  ISETP.NE.AND P0, PT, R0, 0x8, PT ;  /* 0x000000080000780c */ /* 0x000fc80003f05270 */
[----:B------:R-:W-:Y:S02]  /*25ad0*/  SEL R3, RZ, 0x1, P0 ;  /* 0x00000001ff037807 */ /* 0x000fe40000000000 */
[----:B------:R-:W-:Y:S02]  /*25ae0*/  SEL R5, R0, RZ, P0 ;  /* 0x000000ff00057207 */ /* 0x000fe40000000000 */
[----:B------:R-:W-:Y:S02]  /*25af0*/  LOP3.LUT R14, R14, R3, RZ, 0x3c, !PT ;  /* 0x000000030e0e7212 */ /* 0x000fe400078e3cff */
[----:B------:R-:W-:Y:S02]  /*25b00*/  LEA R3, R5, R2, 0x3 ;  /* 0x0000000205037211 */ /* 0x000fe400078e18ff */
[----:B------:R-:W-:-:S04]  /*25b10*/  SHF.L.U32 R0, R14, 0x1f, RZ ;  /* 0x0000001f0e007819 */ /* 0x000fc800000006ff */
[----:B------:R-:W1:Y:S02]  /*25b20*/  SYNCS.PHASECHK.TRANS64.TRYWAIT P0, [R3+URZ+0x34440], R0 ;  /* 0x03444000030075a7 */ /* 0x000e64000800017f */
[----:B-1----:R-:W-:Y:S05]  /*25b30*/  @!P0 BRA `(.L_x_528) ;  /* 0x0000002400808947 */ /* 0x002fea0003800000 */
.L_x_638:
[----:B------:R-:W-:Y:S05]  /*25b40*/  @!P1 BRA `(.L_x_529) ;  /* 0x0000000000049947 */ /* 0x000fea0003800000 */
[----:B------:R-:W-:Y:S01]  /*25b50*/  BPT.TRAP 0x1 ;  /* 0x000000040000795c */ /* 0x000fe20000300000 */
.L_x_529:
[----:B-1----:R-:W-:-:S04]  /*25b60*/  IADD3 R0, R5, 0x1, RZ ;  /* 0x0000000105007810 */ /* 0x002fc80007ffe0ff */
[----:B------:R-:W-:-:S04]  /*25b70*/  ISETP.NE.AND P0, PT, R0, 0x8, PT ;  /* 0x000000080000780c */ /* 0x000fc80003f05270 */
[----:B------:R-:W-:Y:S02]  /*25b80*/  SEL R3, RZ, 0x1, P0 ;  /* 0x00000001ff037807 */ /* 0x000fe40000000000 */
[----:B------:R-:W-:Y:S02]  /*25b90*/  SEL R5, R0, RZ, P0 ;  /* 0x000000ff00057207 */ /* 0x000fe40000000000 */
[----:B------:R-:W-:-:S03]  /*25ba0*/  LOP3.LUT R14, R14, R3, RZ, 0x3c, !PT ;  /* 0x000000030e0e7212 */ /* 0x000fc600078e3cff */
[----:B------:R-:W-:Y:S01]  /*25bb0*/  IMAD R3, R5, 0x8, R2 ;  /* 0x0000000805037824 */ /* 0x000fe200078e0202 */
[----:B------:R-:W-:-:S04]  /*25bc0*/  SHF.L.U32 R0, R14, 0x1f, RZ ;  /* 0x0000001f0e007819 */ /* 0x000fc800000006ff */
[----:B------:R-:W1:Y:S02]  /*25bd0*/  SYNCS.PHASECHK.TRANS64.TRYWAIT P0, [R3+URZ+0x34440], R0 ;  /* 0x03444000030075a7 */ /* 0x000e64000800017f */
[----:B-1----:R-:W-:Y:S05]  /*25be0*/  @!P0 BRA `(.L_x_530) ;  /* 0x0000002400688947 */ /* 0x002fea0003800000 */
.L_x_639:
[----:B------:R-:W-:Y:S05]  /*25bf0*/  @!P1 BRA `(.L_x_531) ;  /* 0x0000000000049947 */ /* 0x000fea0003800000 */
[----:B------:R-:W-:Y:S01]  /*25c00*/  BPT.TRAP 0x1 ;  /* 0x000000040000795c */ /* 0x000fe20000300000 */
.L_x_531:
        /* <DEDUP_REMOVED lines=9> */
.L_x_640:
[----:B------:R-:W-:Y:S05]  /*25ca0*/  @!P1 BRA `(.L_x_533) ;  /* 0x0000000000049947 */ /* 0x000fea0003800000 */
[----:B------:R-:W-:Y:S01]  /*25cb0*/  BPT.TRAP 0x1 ;  /* 0x000000040000795c */ /* 0x000fe20000300000 */
.L_x_533:
        /* <DEDUP_REMOVED lines=9> */
.L_x_641:
[----:B------:R-:W-:Y:S05]  /*25d50*/  @!P1 BRA `(.L_x_535) ;  /* 0x0000000000049947 */ /* 0x000fea0003800000 */
[----:B------:R-:W-:Y:S01]  /*25d60*/  BPT.TRAP 0x1 ;  /* 0x000000040000795c */ /* 0x000fe20000300000 */
.L_x_535:
[----:B-1----:R-:W-:-:S04]  /*25d70*/  IADD3 R0, R5, 0x1, RZ ;  /* 0x0000000105007810 */ /* 0x002fc80007ffe0ff */
[----:B------:R-:W-:-:S04]  /*25d80*/  ISETP.NE.AND P0, PT, R0, 0x8, PT ;  /* 0x000000080000780c */ /* 0x000fc80003f05270 */
[----:B------:R-:W-:Y:S02]  /*25d90*/  SEL R3, RZ, 0x1, P0 ;  /* 0x00000001ff037807 */ /* 0x000fe40000000000 */
[----:B------:R-:W-:Y:S02]  /*25da0*/  SEL R5, R0, RZ, P0 ;  /* 0x000000ff00057207 */ /* 0x000fe40000000000 */
[----:B----4-:R-:W-:Y:S02]  /*25db0*/  LOP3.LUT R7, R14, R3, RZ, 0x3c, !PT ;  /* 0x000000030e077212 */ /* 0x010fe400078e3cff */
[----:B------:R-:W-:Y:S02]  /*25dc0*/  LEA R3, R5, R2, 0x3 ;  /* 0x0000000205037211 */ /* 0x000fe400078e18ff */
[----:B------:R-:W-:-:S04]  /*25dd0*/  SHF.L.U32 R0, R7, 0x1f, RZ ;  /* 0x0000001f07007819 */ /* 0x000fc800000006ff */
[----:B------:R-:W1:Y:S02]  /*25de0*/  SYNCS.PHASECHK.TRANS64.TRYWAIT P0, [R3+URZ+0x34440], R0 ;  /* 0x03444000030075a7 */ /* 0x000e64000800017f */
[----:B-1----:R-:W-:Y:S05]  /*25df0*/  @!P0 BRA `(.L_x_536) ;  /* 0x0000002400208947 */ /* 0x002fea0003800000 */
.L_x_642:
[----:B------:R-:W-:Y:S05]  /*25e00*/  @!P1 BRA `(.L_x_537) ;  /* 0x0000000000049947 */ /* 0x000fea0003800000 */
[----:B------:R-:W-:Y:S01]  /*25e10*/  BPT.TRAP 0x1 ;  /* 0x000000040000795c */ /* 0x000fe20000300000 */
.L_x_537:
[----:B-1----:R-:W-:-:S04]  /*25e20*/  IADD3 R0, R5, 0x1, RZ ;  /* 0x0000000105007810 */ /* 0x002fc80007ffe0ff */
[----:B------:R-:W-:-:S04]  /*25e30*/  ISETP.NE.AND P0, PT, R0, 0x8, PT ;  /* 0x000000080000780c */ /* 0x000fc80003f05270 */
[----:B------:R-:W-:Y:S02]  /*25e40*/  SEL R4, RZ, 0x1, P0 ;  /* 0x00000001ff047807 */ /* 0x000fe40000000000 */
[----:B------:R-:W-:Y:S02]  /*25e50*/  SEL R3, R0, RZ, P0 ;  /* 0x000000ff00037207 */ /* 0x000fe40000000000 */
[----:B------:R-:W-:Y:S02]  /*25e60*/  LOP3.LUT R0, R7, R4, RZ, 0x3c, !PT ;  /* 0x0000000407007212 */ /* 0x000fe400078e3cff */
[----:B------:R-:W-:Y:S02]  /*25e70*/  LEA R3, R3, R2, 0x3 ;  /* 0x0000000203037211 */ /* 0x000fe400078e18ff */
[----:B------:R-:W-:-:S07]  /*25e80*/  SHF.L.U32 R0, R0, 0x1f, RZ ;  /* 0x0000001f00007819 */ /* 0x000fce00000006ff */
.L_x_538:
[----:B-1----:R1:W2:Y:S02]  /*25e90*/  SYNCS.PHASECHK.TRANS64.TRYWAIT P0, [R3+URZ+0x34440], R0 ;  /* 0x03444000030075a7 */ /* 0x0022a4000800017f */
[----:B--2---:R-:W-:Y:S05]  /*25ea0*/  @!P0 NANOSLEEP.SYNCS 0x989680 ;  /* 0x009896800000895d */ /* 0x004fea0003900000 */
[----:B------:R-:W2:Y:S02]  /*25eb0*/  @!P0 SYNCS.PHASECHK.TRANS64 P0, [R3+URZ+0x34440], R0 ;  /* 0x03444000030085a7 */ /* 0x000ea4000800007f */
[----:B--2---:R-:W-:Y:S05]  /*25ec0*/  @P0 EXIT ;  /* 0x000000000000094d */ /* 0x004fea0003800000 */
[----:B------:R-:W-:Y:S05]  /*25ed0*/  BRA `(.L_x_538) ;  /* 0xfffffffc00ec7947 */ /* 0x000fea000383ffff */
.L_x_25:
[----:B-1----:R-:W-:-:S04]  /*25ee0*/  IMAD.U32 R12, RZ, RZ, UR11 ;  /* 0x0000000bff0c7e24 */ /* 0x002fc8000f8e00ff */
[----:B------:R1:W2:Y:S03]  /*25ef0*/  SYNCS.PHASECHK.TRANS64.TRYWAIT P1, [R12+URZ+0x34400], R11 ;  /* 0x0344000b0c0075a7 */ /* 0x0002a6000802017f */
[----:B--2---:R-:W-:Y:S05]  /*25f00*/  @!P1 NANOSLEEP.SYNCS 0x989680 ;  /* 0x009896800000995d */ /* 0x004fea0003900000 */
[----:B------:R-:W2:Y:S02]  /*25f10*/  @!P1 SYNCS.PHASECHK.TRANS64 P1, [R12+URZ+0x34400], R11 ;  /* 0x0344000b0c0095a7 */ /* 0x000ea4000802007f */
[----:B--2---:R-:W-:Y:S05]  /*25f20*/  @!P1 BRA `(.L_x_25) ;  /* 0xfffffffc00ec9947 */ /* 0x004fea000383ffff */
[----:B------:R-:W-:Y:S05]  /*25f30*/  BRA `(.L_x_539) ;  /* 0xfffffdd000a07947 */ /* 0x000fea000383ffff */
.L_x_37:
[----:B------:R-:W-:-:S06]  /*25f40*/  UIADD3 UR4, UR51, UR50, URZ ;  /* 0x0000003233047290 */ /* 0x000fcc000fffe03f */
[----:B-1----:R-:W-:-:S04]  /*25f50*/  MOV R0, UR4 ;  /* 0x0000000400007c02 */ /* 0x002fc80008000f00 */
[----:B------:R1:W2:Y:S03]  /*25f60*/  SYNCS.PHASECHK.TRANS64.TRYWAIT P0, [R0+URZ], R11 ;  /* 0x0000000b000075a7 */ /* 0x0002a6000800017f */
[----:B--2---:R-:W-:Y:S05]  /*25f70*/  @!P0 NANOSLEEP.SYNCS 0x989680 ;  /* 0x009896800000895d */ /* 0x004fea0003900000 */
[----:B------:R-:W2:Y:S02]  /*25f80*/  @!P0 SYNCS.PHASECHK.TRANS64 P0, [R0+URZ], R11 ;  /* 0x0000000b000085a7 */ /* 0x000ea4000800007f */
[----:B--2---:R-:W-:Y:S05]  /*25f90*/  @!P0 BRA `(.L_x_37) ;  /* 0xfffffffc00e88947 */ /* 0x004fea000383ffff */
[----:B------:R-:W-:Y:S05]  /*25fa0*/  BRA `(.L_x_540) ;  /* 0xfffffddc00c87947 */ /* 0x000fea000383ffff */
.L_x_42:
[----:B---3--:R-:W-:-:S04]  /*25fb0*/  MOV R3, UR4 ;  /* 0x0000000400037c02 */ /* 0x008fc80008000f00 */
[----:B------:R3:W4:Y:S03]  /*25fc0*/  SYNCS.PHASECHK.TRANS64.TRYWAIT P0, [R3+URZ+0x34480], R0 ;  /* 0x03448000030075a7 */ /* 0x000726000800017f */
[----:B----4-:R-:W-:Y:S05]  /*25fd0*/  @!P0 NANOSLEEP.SYNCS 0x989680 ;  /* 0x009896800000895d */ /* 0x010fea0003900000 */
[----:B------:R-:W4:Y:S02]  /*25fe0*/  @!P0 SYNCS.PHASECHK.TRANS64 P0, [R3+URZ+0x34480], R0 ;  /* 0x03448000030085a7 */ /* 0x000f24000800007f */
[----:B----4-:R-:W-:Y:S05]  /*25ff0*/  @!P0 BRA `(.L_x_42) ;  /* 0xfffffffc00ec8947 */ /* 0x010fea000383ffff */
[----:B------:R-:W-:Y:S05]  /*26000*/  BRA `(.L_x_41) ;  /* 0xfffffdfc00007947 */ /* 0x000fea000383ffff */
.L_x_47:
[----:B---3--:R-:W-:-:S04]  /*26010*/  MOV R9, UR4 ;  /* 0x0000000400097c02 */ /* 0x008fc80008000f00 */
[----:B------:R3:W4:Y:S03]  /*26020*/  SYNCS.PHASECHK.TRANS64.TRYWAIT P0, [R9+URZ+0x34480], R4 ;  /* 0x03448004090075a7 */ /* 0x000726000800017f */
[----:B----4-:R-:W-:Y:S05]  /*26030*/  @!P0 NANOSLEEP.SYNCS 0x989680 ;  /* 0x009896800000895d */ /* 0x010fea0003900000 */
[----:B------:R-:W4:Y:S02]  /*26040*/  @!P0 SYNCS.PHASECHK.TRANS64 P0, [R9+URZ+0x34480], R4 ;  /* 0x03448004090085a7 */ /* 0x000f24000800007f */
[----:B----4-:R-:W-:Y:S05]  /*26050*/  @!P0 BRA `(.L_x_47) ;  /* 0xfffffffc00ec8947 */ /* 0x010fea000383ffff */
[----:B------:R-:W-:Y:S05]  /*26060*/  BRA `(.L_x_46) ;  /* 0xfffffe4400847947 */ /* 0x000fea000383ffff */
.L_x_53:
[----:B------:R-:W-:-:S06]  /*26070*/  UIADD3 UR4, UR51, UR50, URZ ;  /* 0x0000003233047290 */ /* 0x000fcc000fffe03f */
[----:B-1----:R-:W-:-:S04]  /*26080*/  MOV R2, UR4 ;  /* 0x0000000400027c02 */ /* 0x002fc80008000f00 */
[----:B------:R1:W3:Y:S03]  /*26090*/  SYNCS.PHASECHK.TRANS64.TRYWAIT P0, [R2+URZ+0x10], R0 ;  /* 0x00001000020075a7 */ /* 0x0002e6000800017f */
[----:B---3--:R-:W-:Y:S05]  /*260a0*/  @!P0 NANOSLEEP.SYNCS 0x989680 ;  /* 0x009896800000895d */ /* 0x008fea0003900000 */
[----:B------:R-:W3:Y:S02]  /*260b0*/  @!P0 SYNCS.PHASECHK.TRANS64 P0, [R2+URZ+0x10], R0 ;  /* 0x00001000020085a7 */ /* 0x000ee4000800007f */
[----:B---3--:R-:W-:Y:S05]  /*260c0*/  @!P0 BRA `(.L_x_53) ;  /* 0xfffffffc00e88947 */ /* 0x008fea000383ffff */
[----:B------:R-:W-:Y:S05]  /*260d0*/  BRA `(.L_x_541) ;  /* 0xfffffeac00647947 */ /* 0x000fea000383ffff */
.L_x_65:
[----:B------:R-:W-:-:S07]  /*260e0*/  MOV R15, 0xffffffff ;  /* 0xffffffff000f7802 */ /* 0x000fce0000000f00 */
[----:B-123-5:R-:W-:Y:S05]  /*260f0*/  WARPSYNC.COLLECTIVE R15, `(.L_x_542) ;  /* 0x000000000f0c7348 */ /* 0x02efea0003c00000 */
[----:B------:R-:W-:Y:S02]  /*26100*/  ELECT P6, UR62, PT ;  /* 0x00000000003e782f */ /* 0x000fe400038c0000 */
[----:B------:R-:W-:Y:S01]  /*26110*/  MOV R14, UR62 ;  /* 0x0000003e000e7c02 */ /* 0x000fe20008000f00 */
[----:B-123-5:R-:W-:Y:S10]  /*26120*/  ENDCOLLECTIVE ;  /* 0x000000000000791b */ /* 0x02eff40003800000 */
.L_x_542:
[----:B------:R-:W-:Y:S05]  /*26130*/  BRA `(.L_x_543) ;  /* 0xfffffeb000e87947 */ /* 0x000fea000383ffff */
.L_x_67:
[----:B-1----:R-:W-:-:S04]  /*26140*/  MOV R4, UR47 ;  /* 0x0000002f00047c02 */ /* 0x002fc80008000f00 */
[----:B------:R1:W3:Y:S03]  /*26150*/  SYNCS.PHASECHK.TRANS64.TRYWAIT P2, [R4+URZ+0x344e0], R159 ;  /* 0x0344e09f040075a7 */ /* 0x0002e6000804017f */
[----:B---3--:R-:W-:Y:S05]  /*26160*/  @!P2 NANOSLEEP.SYNCS 0x989680 ;  /* 0x009896800000a95d */ /* 0x008fea0003900000 */
[----:B------:R-:W3:Y:S02]  /*26170*/  @!P2 SYNCS.PHASECHK.TRANS64 P2, [R4+URZ+0x344e0], R159 ;  /* 0x0344e09f0400a5a7 */ /* 0x000ee4000804007f */
[----:B---3--:R-:W-:Y:S05]  /*26180*/  @!P2 BRA `(.L_x_67) ;  /* 0xfffffffc00eca947 */ /* 0x008fea000383ffff */
[----:B------:R-:W-:Y:S05]  /*26190*/  BRA `(.L_x_544) ;  /* 0xfffffeb000f87947 */ /* 0x000fea000383ffff */
.L_x_73:
[----:B-1----:R-:W-:-:S04]  /*261a0*/  MOV R12, UR47 ;  /* 0x0000002f000c7c02 */ /* 0x002fc80008000f00 */
[----:B------:R1:W2:Y:S03]  /*261b0*/  SYNCS.PHASECHK.TRANS64.TRYWAIT P3, [R12+URZ+0x344e8], R159 ;  /* 0x0344e89f0c0075a7 */ /* 0x0002a6000806017f */
[----:B--2---:R-:W-:Y:S05]  /*261c0*/  @!P3 NANOSLEEP.SYNCS 0x989680 ;  /* 0x009896800000b95d */ /* 0x004fea0003900000 */
[----:B------:R-:W2:Y:S02]  /*261d0*/  @!P3 SYNCS.PHASECHK.TRANS64 P3, [R12+URZ+0x344e8], R159 ;  /* 0x0344e89f0c00b5a7 */ /* 0x000ea4000806007f */
[----:B--2---:R-:W-:Y:S05]  /*261e0*/  @!P3 BRA `(.L_x_73) ;  /* 0xfffffffc00ecb947 */ /* 0x004fea000383ffff */
[----:B------:R-:W-:Y:S05]  /*261f0*/  BRA `(.L_x_545) ;  /* 0xfffffeb800987947 */ /* 0x000fea000383ffff */
.L_x_78:
[----:B-1----:R-:W-:-:S04]  /*26200*/  MOV R12, UR47 ;  /* 0x0000002f000c7c02 */ /* 0x002fc80008000f00 */
[----:B------:R1:W2:Y:S03]  /*26210*/  SYNCS.PHASECHK.TRANS64.TRYWAIT P3, [R12+URZ+0x344f0], R159 ;  /* 0x0344f09f0c0075a7 */ /* 0x0002a6000806017f */
[----:B--2---:R-:W-:Y:S05]  /*26220*/  @!P3 NANOSLEEP.SYNCS 0x989680 ;  /* 0x009896800000b95d */ /* 0x004fea0003900000 */
[----:B------:R-:W2:Y:S02]  /*26230*/  @!P3 SYNCS.PHASECHK.TRANS64 P3, [R12+URZ+0x344f0], R159 ;  /* 0x0344f09f0c00b5a7 */ /* 0x000ea4000806007f */
[----:B--2---:R-:W-:Y:S05]  /*26240*/  @!P3 BRA `(.L_x_78) ;  /* 0xfffffffc00ecb947 */ /* 0x004fea000383ffff */
[----:B------:R-:W-:Y:S05]  /*26250*/  BRA `(.L_x_546) ;  /* 0xfffffec000207947 */ /* 0x000fea000383ffff */
.L_x_83:
[----:B-1----:R-:W-:-:S04]  /*26260*/  IMAD.U32 R12, RZ, RZ, UR47 ;  /* 0x0000002fff0c7e24 */ /* 0x002fc8000f8e00ff */
[----:B------:R1:W2:Y:S03]  /*26270*/  SYNCS.PHASECHK.TRANS64.TRYWAIT P3, [R12+URZ+0x344f8], R159 ;  /* 0x0344f89f0c0075a7 */ /* 0x0002a6000806017f */
[----:B--2---:R-:W-:Y:S05]  /*26280*/  @!P3 NANOSLEEP.SYNCS 0x989680 ;  /* 0x009896800000b95d */ /* 0x004fea0003900000 */
[----:B------:R-:W2:Y:S02]  /*26290*/  @!P3 SYNCS.PHASECHK.TRANS64 P3, [R12+URZ+0x344f8], R159 ;  /* 0x0344f89f0c00b5a7 */ /* 0x000ea4000806007f */
[----:B--2---:R-:W-:Y:S05]  /*262a0*/  @!P3 BRA `(.L_x_83) ;  /* 0xfffffffc00ecb947 */ /* 0x004fea000383ffff */
[----:B------:R-:W-:Y:S05]  /*262b0*/  BRA `(.L_x_547) ;  /* 0xfffffec400a87947 */ /* 0x000fea000383ffff */
.L_x_88:
[----:B-1----:R-:W-:-:S04]  /*262c0*/  MOV R12, UR47 ;  /* 0x0000002f000c7c02 */ /* 0x002fc80008000f00 */
[----:B------:R1:W2:Y:S03]  /*262d0*/  SYNCS.PHASECHK.TRANS64.TRYWAIT P3, [R12+URZ+0x344e0], R25 ;  /* 0x0344e0190c0075a7 */ /* 0x0002a6000806017f */
[----:B--2---:R-:W-:Y:S05]  /*262e0*/  @!P3 NANOSLEEP.SYNCS 0x989680 ;  /* 0x009896800000b95d */ /* 0x004fea0003900000 */
[----:B------:R-:W2:Y:S02]  /*262f0*/  @!P3 SYNCS.PHASECHK.TRANS64 P3, [R12+URZ+0x344e0], R25 ;  /* 0x0344e0190c00b5a7 */ /* 0x000ea4000806007f */
[----:B--2---:R-:W-:Y:S05]  /*26300*/  @!P3 BRA `(.L_x_88) ;  /* 0xfffffffc00ecb947 */ /* 0x004fea000383ffff */
[----:B------:R-:W-:Y:S05]  /*26310*/  BRA `(.L_x_548) ;  /* 0xfffffec800f87947 */ /* 0x000fea000383ffff */
.L_x_93:
[----:B-1----:R-:W-:-:S04]  /*26320*/  MOV R12, UR47 ;  /* 0x0000002f000c7c02 */ /* 0x002fc80008000f00 */
[----:B------:R1:W2:Y:S03]  /*26330*/  SYNCS.PHASECHK.TRANS64.TRYWAIT P3, [R12+URZ+0x344e8], R25 ;  /* 0x0344e8190c0075a7 */ /* 0x0002a6000806017f */
[----:B--2---:R-:W-:Y:S05]  /*26340*/  @!P3 NANOSLEEP.SYNCS 0x989680 ;  /* 0x009896800000b95d */ /* 0x004fea0003900000 */
[----:B------:R-:W2:Y:S02]  /*26350*/  @!P3 SYNCS.PHASECHK.TRANS64 P3, [R12+URZ+0x344e8], R25 ;  /* 0x0344e8190c00b5a7 */ /* 0x000ea4000806007f */
[----:B--2---:R-:W-:Y:S05]  /*26360*/  @!P3 BRA `(.L_x_93) ;  /* 0xfffffffc00ecb947 */ /* 0x004fea000383ffff */
[----:B------:R-:W-:Y:S05]  /*26370*/  BRA `(.L_x_549) ;  /* 0xfffffed000807947 */ /* 0x000fea000383ffff */
.L_x_98:
[----:B-1----:R-:W-:-:S04]  /*26380*/  MOV R12, UR47 ;  /* 0x0000002f000c7c02 */ /* 0x002fc80008000f00 */
[----:B------:R1:W2:Y:S03]  /*26390*/  SYNCS.PHASECHK.TRANS64.TRYWAIT P3, [R12+URZ+0x344f0], R25 ;  /* 0x0344f0190c0075a7 */ /* 0x0002a6000806017f */
[----:B--2---:R-:W-:Y:S05]  /*263a0*/  @!P3 NANOSLEEP.SYNCS 0x989680 ;  /* 0x009896800000b95d */ /* 0x004fea0003900000 */
[----:B------:R-:W2:Y:S02]  /*263b0*/  @!P3 SYNCS.PHASECHK.TRANS64 P3, [R12+URZ+0x344f0], R25 ;  /* 0x0344f0190c00b5a7 */ /* 0x000ea4000806007f */
[----:B--2---:R-:W-:Y:S05]  /*263c0*/  @!P3 BRA `(.L_x_98) ;  /* 0xfffffffc00ecb947 */ /* 0x004fea000383ffff */
[----:B------:R-:W-:Y:S05]  /*263d0*/  BRA `(.L_x_550) ;  /* 0xfffffed800007947 */ /* 0x000fea000383ffff */
.L_x_103:
[----:B-1----:R-:W-:-:S04]  /*263e0*/  MOV R12, UR47 ;  /* 0x0000002f000c7c02 */ /* 0x002fc80008000f00 */
[----:B------:R1:W2:Y:S03]  /*263f0*/  SYNCS.PHASECHK.TRANS64.TRYWAIT P3, [R12+URZ+0x344f8], R25 ;  /* 0x0344f8190c0075a7 */ /* 0x0002a6000806017f */
[----:B--2---:R-:W-:Y:S05]  /*26400*/  @!P3 NANOSLEEP.SYNCS 0x989680 ;  /* 0x009896800000b95d */ /* 0x004fea0003900000 */
[----:B------:R-:W2:Y:S02]  /*26410*/  @!P3 SYNCS.PHASECHK.TRANS64 P3, [R12+URZ+0x344f8], R25 ;  /* 0x0344f8190c00b5a7 */ /* 0x000ea4000806007f */
[----:B--2---:R-:W-:Y:S05]  /*26420*/  @!P3 BRA `(.L_x_103) ;  /* 0xfffffffc00ecb947 */ /* 0x004fea000383ffff */
[----:B------:R-:W-:Y:S05]  /*26430*/  BRA `(.L_x_551) ;  /* 0xfffffedc00807947 */ /* 0x000fea000383ffff */
.L_x_108:
[----:B-1----:R-:W-:-:S04]  /*26440*/  MOV R12, UR47 ;  /* 0x0000002f000c7c02 */ /* 0x002fc80008000f00 */
[----:B------:R1:W2:Y:S03]  /*26450*/  SYNCS.PHASECHK.TRANS64.TRYWAIT P3, [R12+URZ+0x344e0], R159 ;  /* 0x0344e09f0c0075a7 */ /* 0x0002a6000806017f */
[----:B--2---:R-:W-:Y:S05]  /*26460*/  @!P3 NANOSLEEP.SYNCS 0x989680 ;  /* 0x009896800000b95d */ /* 0x004fea0003900000 */
[----:B------:R-:W2:Y:S02]  /*26470*/  @!P3 SYNCS.PHASECHK.TRANS64 P3, [R12+URZ+0x344e0], R159 ;  /* 0x0344e09f0c00b5a7 */ /* 0x000ea4000806007f */
[----:B--2---:R-:W-:Y:S05]  /*26480*/  @!P3 BRA `(.L_x_108) ;  /* 0xfffffffc00ecb947 */ /* 0x004fea000383ffff */
[----:B------:R-:W-:Y:S05]  /*26490*/  BRA `(.L_x_552) ;  /* 0xfffffee000c07947 */ /* 0x000fea000383ffff */
.L_x_113:
[----:B-1----:R-:W-:-:S04]  /*264a0*/  MOV R12, UR47 ;  /* 0x0000002f000c7c02 */ /* 0x002fc80008000f00 */
[----:B------:R1:W2:Y:S03]  /*264b0*/  SYNCS.PHASECHK.TRANS64.TRYWAIT P3, [R12+URZ+0x344e8], R159 ;  /* 0x0344e89f0c0075a7 */ /* 0x0002a6000806017f */
[----:B--2---:R-:W-:Y:S05]  /*264c0*/  @!P3 NANOSLEEP.SYNCS 0x989680 ;  /* 0x009896800000b95d */ /* 0x004fea0003900000 */
[----:B------:R-:W2:Y:S02]  /*264d0*/  @!P3 SYNCS.PHASECHK.TRANS64 P3, [R12+URZ+0x344e8], R159 ;  /* 0x0344e89f0c00b5a7 */ /* 0x000ea4000806007f */
[----:B--2---:R-:W-:Y:S05]  /*264e0*/  @!P3 BRA `(.L_x_113) ;  /* 0xfffffffc00ecb947 */ /* 0x004fea000383ffff */
[----:B------:R-:W-:Y:S05]  /*264f0*/  BRA `(.L_x_553) ;  /* 0xfffffee800407947 */ /* 0x000fea000383ffff */
.L_x_118:
[----:B-1----:R-:W-:-:S04]  /*26500*/  MOV R12, UR47 ;  /* 0x0000002f000c7c02 */ /* 0x002fc80008000f00 */
[----:B------:R1:W2:Y:S03]  /*26510*/  SYNCS.PHASECHK.TRANS64.TRYWAIT P3, [R12+URZ+0x344f0], R159 ;  /* 0x0344f09f0c0075a7 */ /* 0x0002a6000806017f */
[----:B--2---:R-:W-:Y:S05]  /*26520*/  @!P3 NANOSLEEP.SYNCS 0x989680 ;  /* 0x009896800000b95d */ /* 0x004fea0003900000 */
[----:B------:R-:W2:Y:S02]  /*26530*/  @!P3 SYNCS.PHASECHK.TRANS64 P3, [R12+URZ+0x344f0], R159 ;  /* 0x0344f09f0c00b5a7 */ /* 0x000ea4000806007f */
[----:B--2---:R-:W-:Y:S05]  /*26540*/  @!P3 BRA `(.L_x_118) ;  /* 0xfffffffc00ecb947 */ /* 0x004fea000383ffff */
[----:B------:R-:W-:Y:S05]  /*26550*/  BRA `(.L_x_554) ;  /* 0xfffffeec00c07947 */ /* 0x000fea000383ffff */
.L_x_123:
[----:B-1----:R-:W-:-:S04]  /*26560*/  MOV R12, UR47 ;  /* 0x0000002f000c7c02 */ /* 0x002fc80008000f00 */
[----:B------:R1:W2:Y:S03]  /*26570*/  SYNCS.PHASECHK.TRANS64.TRYWAIT P3, [R12+URZ+0x344f8], R159 ;  /* 0x0344f89f0c0075a7 */ /* 0x0002a6000806017f */
[----:B--2---:R-:W-:Y:S05]  /*26580*/  @!P3 NANOSLEEP.SYNCS 0x989680 ;  /* 0x009896800000b95d */ /* 0x004fea0003900000 */
[----:B------:R-:W2:Y:S02]  /*26590*/  @!P3 SYNCS.PHASECHK.TRANS64 P3, [R12+URZ+0x344f8], R159 ;  /* 0x0344f89f0c00b5a7 */ /* 0x000ea4000806007f */
[----:B--2---:R-:W-:Y:S05]  /*265a0*/  @!P3 BRA `(.L_x_123) ;  /* 0xfffffffc00ecb947 */ /* 0x004fea000383ffff */
[----:B------:R-:W-:Y:S05]  /*265b0*/  BRA `(.L_x_555) ;  /* 0xfffffef400407947 */ /* 0x000fea000383ffff */
.L_x_128:
[----:B-1----:R-:W-:-:S04]  /*265c0*/  IMAD.U32 R12, RZ, RZ, UR47 ;  /* 0x0000002fff0c7e24 */ /* 0x002fc8000f8e00ff */
[----:B------:R1:W2:Y:S03]  /*265d0*/  SYNCS.PHASECHK.TRANS64.TRYWAIT P3, [R12+URZ+0x344e0], R25 ;  /* 0x0344e0190c0075a7 */ /* 0x0002a6000806017f */
[----:B--2---:R-:W-:Y:S05]  /*265e0*/  @!P3 NANOSLEEP.SYNCS 0x989680 ;  /* 0x009896800000b95d */ /* 0x004fea0003900000 */
[----:B------:R-:W2:Y:S02]  /*265f0*/  @!P3 SYNCS.PHASECHK.TRANS64 P3, [R12+URZ+0x344e0], R25 ;  /* 0x0344e0190c00b5a7 */ /* 0x000ea4000806007f */
[----:B--2---:R-:W-:Y:S05]  /*26600*/  @!P3 BRA `(.L_x_128) ;  /* 0xfffffffc00ecb947 */ /* 0x004fea000383ffff */
[----:B------:R-:W-:Y:S05]  /*26610*/  BRA `(.L_x_556) ;  /* 0xfffffef800807947 */ /* 0x000fea000383ffff */
.L_x_133:
[----:B-1----:R-:W-:-:S04]  /*26620*/  MOV R12, UR47 ;  /* 0x0000002f000c7c02 */ /* 0x002fc80008000f00 */
[----:B------:R1:W2:Y:S03]  /*26630*/  SYNCS.PHASECHK.TRANS64.TRYWAIT P3, [R12+URZ+0x344e8], R25 ;  /* 0x0344e8190c0075a7 */ /* 0x0002a6000806017f */
[----:B--2---:R-:W-:Y:S05]  /*26640*/  @!P3 NANOSLEEP.SYNCS 0x989680 ;  /* 0x009896800000b95d */ /* 0x004fea0003900000 */
[----:B------:R-:W2:Y:S02]  /*26650*/  @!P3 SYNCS.PHASECHK.TRANS64 P3, [R12+URZ+0x344e8], R25 ;  /* 0x0344e8190c00b5a7 */ /* 0x000ea4000806007f */
[----:B--2---:R-:W-:Y:S05]  /*26660*/  @!P3 BRA `(.L_x_133) ;  /* 0xfffffffc00ecb947 */ /* 0x004fea000383ffff */
[----:B------:R-:W-:Y:S05]  /*26670*/  BRA `(.L_x_557) ;  /* 0xffffff0000007947 */ /* 0x000fea000383ffff */
.L_x_138:
[----:B-1----:R-:W-:-:S04]  /*26680*/  MOV R12, UR47 ;  /* 0x0000002f000c7c02 */ /* 0x002fc80008000f00 */
[----:B------:R1:W2:Y:S03]  /*26690*/  SYNCS.PHASECHK.TRANS64.TRYWAIT P3, [R12+URZ+0x344f0], R25 ;  /* 0x0344f0190c0075a7 */ /* 0x0002a6000806017f */
[----:B--2---:R-:W-:Y:S05]  /*266a0*/  @!P3 NANOSLEEP.SYNCS 0x989680 ;  /* 0x009896800000b95d */ /* 0x004fea0003900000 */
[----:B------:R-:W2:Y:S02]  /*266b0*/  @!P3 SYNCS.PHASECHK.TRANS64 P3, [R12+URZ+0x344f0], R25 ;  /* 0x0344f0190c00b5a7 */ /* 0x000ea4000806007f */
[----:B--2---:R-:W-:Y:S05]  /*266c0*/  @!P3 BRA `(.L_x_138) ;  /* 0xfffffffc00ecb947 */ /* 0x004fea000383ffff */
[----:B------:R-:W-:Y:S05]  /*266d0*/  BRA `(.L_x_558) ;  /* 0xffffff0400807947 */ /* 0x000fea000383ffff */
.L_x_143:
[----:B-1----:R-:W-:-:S04]  /*266e0*/  MOV R12, UR47 ;  /* 0x0000002f000c7c02 */ /* 0x002fc80008000f00 */
[----:B------:R1:W2:Y:S03]  /*266f0*/  SYNCS.PHASECHK.TRANS64.TRYWAIT P3, [R12+URZ+0x344f8], R25 ;  /* 0x0344f8190c0075a7 */ /* 0x0002a6000806017f */
[----:B--2---:R-:W-:Y:S05]  /*26700*/  @!P3 NANOSLEEP.SYNCS 0x989680 ;  /* 0x009896800000b95d */ /* 0x004fea0003900000 */
[----:B------:R-:W2:Y:S02]  /*26710*/  @!P3 SYNCS.PHASECHK.TRANS64 P3, [R12+URZ+0x344f8], R25 ;  /* 0x0344f8190c00b5a7 */ /* 0x000ea4000806007f */
[----:B--2---:R-:W-:Y:S05]  /*26720*/  @!P3 BRA `(.L_x_143) ;  /* 0xfffffffc00ecb947 */ /* 0x004fea000383ffff */
[----:B------:R-:W-:Y:S05]  /*26730*/  BRA `(.L_x_559) ;  /* 0xffffff0c00007947 */ /* 0x000fea000383ffff */
.L_x_148:
[----:B-1----:R-:W-:-:S04]  /*26740*/  MOV R12, UR47 ;  /* 0x0000002f000c7c02 */ /* 0x002fc80008000f00 */
[----:B------:R1:W2:Y:S03]  /*26750*/  SYNCS.PHASECHK.TRANS64.TRYWAIT P3, [R12+URZ+0x344e0], R159 ;  /* 0x0344e09f0c0075a7 */ /* 0x0002a6000806017f */
[----:B--2---:R-:W-:Y:S05]  /*26760*/  @!P3 NANOSLEEP.SYNCS 0x989680 ;  /* 0x009896800000b95d */ /* 0x004fea0003900000 */
[----:B------:R-:W2:Y:S02]  /*26770*/  @!P3 SYNCS.PHASECHK.TRANS64 P3, [R12+URZ+0x344e0], R159 ;  /* 0x0344e09f0c00b5a7 */ /* 0x000ea4000806007f */
[----:B--2---:R-:W-:Y:S05]  /*26780*/  @!P3 BRA `(.L_x_148) ;  /* 0xfffffffc00ecb947 */ /* 0x004fea000383ffff */
[----:B------:R-:W-:Y:S05]  /*26790*/  BRA `(.L_x_560) ;  /* 0xffffff1000407947 */ /* 0x000fea000383ffff */
.L_x_153:
[----:B-1----:R-:W-:-:S04]  /*267a0*/  MOV R12, UR47 ;  /* 0x0000002f000c7c02 */ /* 0x002fc80008000f00 */
[----:B------:R1:W2:Y:S03]  /*267b0*/  SYNCS.PHASECHK.TRANS64.TRYWAIT P3, [R12+URZ+0x344e8], R159 ;  /* 0x0344e89f0c0075a7 */ /* 0x0002a6000806017f */
[----:B--2---:R-:W-:Y:S05]  /*267c0*/  @!P3 NANOSLEEP.SYNCS 0x989680 ;  /* 0x009896800000b95d */ /* 0x004fea0003900000 */
[----:B------:R-:W2:Y:S02]  /*267d0*/  @!P3 SYNCS.PHASECHK.TRANS64 P3, [R12+URZ+0x344e8], R159 ;  /* 0x0344e89f0c00b5a7 */ /* 0x000ea4000806007f */
[----:B--2---:R-:W-:Y:S05]  /*267e0*/  @!P3 BRA `(.L_x_153) ;  /* 0xfffffffc00ecb947 */ /* 0x004fea000383ffff */
[----:B------:R-:W-:Y:S05]  /*267f0*/  BRA `(.L_x_561) ;  /* 0xffffff1400c07947 */ /* 0x000fea000383ffff */
.L_x_158:
[----:B-1----:R-:W-:-:S04]  /*26800*/  MOV R12, UR47 ;  /* 0x0000002f000c7c02 */ /* 0x002fc80008000f00 */
[----:B------:R1:W2:Y:S03]  /*26810*/  SYNCS.PHASECHK.TRANS64.TRYWAIT P3, [R12+URZ+0x344f0], R159 ;  /* 0x0344f09f0c0075a7 */ /* 0x0002a6000806017f */
[----:B--2---:R-:W-:Y:S05]  /*26820*/  @!P3 NANOSLEEP.SYNCS 0x989680 ;  /* 0x009896800000b95d */ /* 0x004fea0003900000 */
[----:B------:R-:W2:Y:S02]  /*26830*/  @!P3 SYNCS.PHASECHK.TRANS64 P3, [R12+URZ+0x344f0], R159 ;  /* 0x0344f09f0c00b5a7 */ /* 0x000ea4000806007f */
[----:B--2---:R-:W-:Y:S05]  /*26840*/  @!P3 BRA `(.L_x_158) ;  /* 0xfffffffc00ecb947 */ /* 0x004fea000383ffff */
[----:B------:R-:W-:Y:S05]  /*26850*/  BRA `(.L_x_562) ;  /* 0xffffff1c00407947 */ /* 0x000fea000383ffff */
.L_x_163:
[----:B-1----:R-:W-:-:S04]  /*26860*/  MOV R12, UR47 ;  /* 0x0000002f000c7c02 */ /* 0x002fc80008000f00 */
[----:B------:R1:W2:Y:S03]  /*26870*/  SYNCS.PHASECHK.TRANS64.TRYWAIT P3, [R12+URZ+0x344f8], R159 ;  /* 0x0344f89f0c0075a7 */ /* 0x0002a6000806017f */
[----:B--2---:R-:W-:Y:S05]  /*26880*/  @!P3 NANOSLEEP.SYNCS 0x989680 ;  /* 0x009896800000b95d */ /* 0x004fea0003900000 */
[----:B------:R-:W2:Y:S02]  /*26890*/  @!P3 SYNCS.PHASECHK.TRANS64 P3, [R12+URZ+0x344f8], R159 ;  /* 0x0344f89f0c00b5a7 */ /* 0x000ea4000806007f */
[----:B--2---:R-:W-:Y:S05]  /*268a0*/  @!P3 BRA `(.L_x_163) ;  /* 0xfffffffc00ecb947 */ /* 0x004fea000383ffff */
[----:B------:R-:W-:Y:S05]  /*268b0*/  BRA `(.L_x_563) ;  /* 0xffffff2000c07947 */ /* 0x000fea000383ffff */
.L_x_168:
[----:B-1----:R-:W-:-:S04]  /*268c0*/  MOV R12, UR47 ;  /* 0x0000002f000c7c02 */ /* 0x002fc80008000f00 */
[----:B------:R1:W2:Y:S03]  /*268d0*/  SYNCS.PHASECHK.TRANS64.TRYWAIT P3, [R12+URZ+0x344e0], R25 ;  /* 0x0344e0190c0075a7 */ /* 0x0002a6000806017f */
[----:B--2---:R-:W-:Y:S05]  /*268e0*/  @!P3 NANOSLEEP.SYNCS 0x989680 ;  /* 0x009896800000b95d */ /* 0x004fea0003900000 */
[----:B------:R-:W2:Y:S02]  /*268f0*/  @!P3 SYNCS.PHASECHK.TRANS64 P3, [R12+URZ+0x344e0], R25 ;  /* 0x0344e0190c00b5a7 */ /* 0x000ea4000806007f */
[----:B--2---:R-:W-:Y:S05]  /*26900*/  @!P3 BRA `(.L_x_168) ;  /* 0xfffffffc00ecb947 */ /* 0x004fea000383ffff */
[----:B------:R-:W-:Y:S05]  /*26910*/  BRA `(.L_x_564) ;  /* 0xffffff2800007947 */ /* 0x000fea000383ffff */
.L_x_173:
[----:B-1----:R-:W-:-:S04]  /*26920*/  IMAD.U32 R12, RZ, RZ, UR47 ;  /* 0x0000002fff0c7e24 */ /* 0x002fc8000f8e00ff */
[----:B------:R1:W2:Y:S03]  /*26930*/  SYNCS.PHASECHK.TRANS64.TRYWAIT P3, [R12+URZ+0x344e8], R25 ;  /* 0x0344e8190c0075a7 */ /* 0x0002a6000806017f */
[----:B--2---:R-:W-:Y:S05]  /*26940*/  @!P3 NANOSLEEP.SYNCS 0x989680 ;  /* 0x009896800000b95d */ /* 0x004fea0003900000 */
[----:B------:R-:W2:Y:S02]  /*26950*/  @!P3 SYNCS.PHASECHK.TRANS64 P3, [R12+URZ+0x344e8], R25 ;  /* 0x0344e8190c00b5a7 */ /* 0x000ea4000806007f */
[----:B--2---:R-:W-:Y:S05]  /*26960*/  @!P3 BRA `(.L_x_173) ;  /* 0xfffffffc00ecb947 */ /* 0x004fea000383ffff */
[----:B------:R-:W-:Y:S05]  /*26970*/  BRA `(.L_x_565) ;  /* 0xffffff2c00807947 */ /* 0x000fea000383ffff */
.L_x_178:
[----:B-1----:R-:W-:-:S04]  /*26980*/  MOV R12, UR47 ;  /* 0x0000002f000c7c02 */ /* 0x002fc80008000f00 */
[----:B------:R1:W2:Y:S03]  /*26990*/  SYNCS.PHASECHK.TRANS64.TRYWAIT P3, [R12+URZ+0x344f0], R25 ;  /* 0x0344f0190c0075a7 */ /* 0x0002a6000806017f */
[----:B--2---:R-:W-:Y:S05]  /*269a0*/  @!P3 NANOSLEEP.SYNCS 0x989680 ;  /* 0x009896800000b95d */ /* 0x004fea0003900000 */
[----:B------:R-:W2:Y:S02]  /*269b0*/  @!P3 SYNCS.PHASECHK.TRANS64 P3, [R12+URZ+0x344f0], R25 ;  /* 0x0344f0190c00b5a7 */ /* 0x000ea4000806007f */
[----:B--2---:R-:W-:Y:S05]  /*269c0*/  @!P3 BRA `(.L_x_178) ;  /* 0xfffffffc00ecb947 */ /* 0x004fea000383ffff */
[----:B------:R-:W-:Y:S05]  /*269d0*/  BRA `(.L_x_566) ;  /* 0xffffff3400007947 */ /* 0x000fea000383ffff */
.L_x_183:
[----:B-1----:R-:W-:-:S04]  /*269e0*/  MOV R12, UR47 ;  /* 0x0000002f000c7c02 */ /* 0x002fc80008000f00 */
[----:B------:R1:W2:Y:S03]  /*269f0*/  SYNCS.PHASECHK.TRANS64.TRYWAIT P3, [R12+URZ+0x344f8], R25 ;  /* 0x0344f8190c0075a7 */ /* 0x0002a6000806017f */
[----:B--2---:R-:W-:Y:S05]  /*26a00*/  @!P3 NANOSLEEP.SYNCS 0x989680 ;  /* 0x009896800000b95d */ /* 0x004fea0003900000 */
[----:B------:R-:W2:Y:S02]  /*26a10*/  @!P3 SYNCS.PHASECHK.TRANS64 P3, [R12+URZ+0x344f8], R25 ;  /* 0x0344f8190c00b5a7 */ /* 0x000ea4000806007f */
[----:B--2---:R-:W-:Y:S05]  /*26a20*/  @!P3 BRA `(.L_x_183) ;  /* 0xfffffffc00ecb947 */ /* 0x004fea000383ffff */
[----:B------:R-:W-:Y:S05]  /*26a30*/  BRA `(.L_x_567) ;  /* 0xffffff3800807947 */ /* 0x000fea000383ffff */
.L_x_188:
[----:B-1----:R-:W-:-:S04]  /*26a40*/  MOV R12, UR47 ;  /* 0x0000002f000c7c02 */ /* 0x002fc80008000f00 */
[----:B------:R1:W2:Y:S03]  /*26a50*/  SYNCS.PHASECHK.TRANS64.TRYWAIT P3, [R12+URZ+0x344e0], R159 ;  /* 0x0344e09f0c0075a7 */ /* 0x0002a6000806017f */
[----:B--2---:R-:W-:Y:S05]  /*26a60*/  @!P3 NANOSLEEP.SYNCS 0x989680 ;  /* 0x009896800000b95d */ /* 0x004fea0003900000 */
[----:B------:R-:W2:Y:S02]  /*26a70*/  @!P3 SYNCS.PHASECHK.TRANS64 P3, [R12+URZ+0x344e0], R159 ;  /* 0x0344e09f0c00b5a7 */ /* 0x000ea4000806007f */
[----:B--2---:R-:W-:Y:S05]  /*26a80*/  @!P3 BRA `(.L_x_188) ;  /* 0xfffffffc00ecb947 */ /* 0x004fea000383ffff */
[----:B------:R-:W-:Y:S05]  /*26a90*/  BRA `(.L_x_568) ;  /* 0xffffff3c00c07947 */ /* 0x000fea000383ffff */
.L_x_193:
[----:B-1----:R-:W-:-:S04]  /*26aa0*/  MOV R12, UR47 ;  /* 0x0000002f000c7c02 */ /* 0x002fc80008000f00 */
[----:B------:R1:W2:Y:S03]  /*26ab0*/  SYNCS.PHASECHK.TRANS64.TRYWAIT P3, [R12+URZ+0x344e8], R159 ;  /* 0x0344e89f0c0075a7 */ /* 0x0002a6000806017f */
[----:B--2---:R-:W-:Y:S05]  /*26ac0*/  @!P3 NANOSLEEP.SYNCS 0x989680 ;  /* 0x009896800000b95d */ /* 0x004fea0003900000 */
[----:B------:R-:W2:Y:S02]  /*26ad0*/  @!P3 SYNCS.PHASECHK.TRANS64 P3, [R12+URZ+0x344e8], R159 ;  /* 0x0344e89f0c00b5a7 */ /* 0x000ea4000806007f */
[----:B--2---:R-:W-:Y:S05]  /*26ae0*/  @!P3 BRA `(.L_x_193) ;  /* 0xfffffffc00ecb947 */ /* 0x004fea000383ffff */
[----:B------:R-:W-:Y:S05]  /*26af0*/  BRA `(.L_x_569) ;  /* 0xffffff4400407947 */ /* 0x000fea000383ffff */
.L_x_198:
[----:B-1----:R-:W-:-:S04]  /*26b00*/  MOV R12, UR47 ;  /* 0x0000002f000c7c02 */ /* 0x002fc80008000f00 */
[----:B------:R1:W2:Y:S03]  /*26b10*/  SYNCS.PHASECHK.TRANS64.TRYWAIT P3, [R12+URZ+0x344f0], R159 ;  /* 0x0344f09f0c0075a7 */ /* 0x0002a6000806017f */
[----:B--2---:R-:W-:Y:S05]  /*26b20*/  @!P3 NANOSLEEP.SYNCS 0x989680 ;  /* 0x009896800000b95d */ /* 0x004fea0003900000 */
[----:B------:R-:W2:Y:S02]  /*26b30*/  @!P3 SYNCS.PHASECHK.TRANS64 P3, [R12+URZ+0x344f0], R159 ;  /* 0x0344f09f0c00b5a7 */ /* 0x000ea4000806007f */
[----:B--2---:R-:W-:Y:S05]  /*26b40*/  @!P3 BRA `(.L_x_198) ;  /* 0xfffffffc00ecb947 */ /* 0x004fea000383ffff */
[----:B------:R-:W-:Y:S05]  /*26b50*/  BRA `(.L_x_570) ;  /* 0xffffff4800c07947 */ /* 0x000fea000383ffff */
.L_x_203:
[----:B-1----:R-:W-:-:S04]  /*26b60*/  MOV R12, UR47 ;  /* 0x0000002f000c7c02 */ /* 0x002fc80008000f00 */
[----:B------:R1:W2:Y:S03]  /*26b70*/  SYNCS.PHASECHK.TRANS64.TRYWAIT P3, [R12+URZ+0x344f8], R159 ;  /* 0x0344f89f0c0075a7 */ /* 0x0002a6000806017f */
[----:B--2---:R-:W-:Y:S05]  /*26b80*/  @!P3 NANOSLEEP.SYNCS 0x989680 ;  /* 0x009896800000b95d */ /* 0x004fea0003900000 */
[----:B------:R-:W2:Y:S02]  /*26b90*/  @!P3 SYNCS.PHASECHK.TRANS64 P3, [R12+URZ+0x344f8], R159 ;  /* 0x0344f89f0c00b5a7 */ /* 0x000ea4000806007f */
[----:B--2---:R-:W-:Y:S05]  /*26ba0*/  @!P3 BRA `(.L_x_203) ;  /* 0xfffffffc00ecb947 */ /* 0x004fea000383ffff */
[----:B------:R-:W-:Y:S05]  /*26bb0*/  BRA `(.L_x_571) ;  /* 0xffffff5000407947 */ /* 0x000fea000383ffff */
.L_x_208:
[----:B-1----:R-:W-:-:S04]  /*26bc0*/  MOV R12, UR47 ;  /* 0x0000002f000c7c02 */ /* 0x002fc80008000f00 */
[----:B------:R1:W2:Y:S03]  /*26bd0*/  SYNCS.PHASECHK.TRANS64.TRYWAIT P3, [R12+URZ+0x344e0], R25 ;  /* 0x0344e0190c0075a7 */ /* 0x0002a6000806017f */
[----:B--2---:R-:W-:Y:S05]  /*26be0*/  @!P3 NANOSLEEP.SYNCS 0x989680 ;  /* 0x009896800000b95d */ /* 0x004fea0003900000 */
[----:B------:R-:W2:Y:S02]  /*26bf0*/  @!P3 SYNCS.PHASECHK.TRANS64 P3, [R12+URZ+0x344e0], R25 ;  /* 0x0344e0190c00b5a7 */ /* 0x000ea4000806007f */
[----:B--2---:R-:W-:Y:S05]  /*26c00*/  @!P3 BRA `(.L_x_208) ;  /* 0xfffffffc00ecb947 */ /* 0x004fea000383ffff */
[----:B------:R-:W-:Y:S05]  /*26c10*/  BRA `(.L_x_572) ;  /* 0xffffff5400807947 */ /* 0x000fea000383ffff */
.L_x_213:
[----:B-1----:R-:W-:-:S04]  /*26c20*/  MOV R12, UR47 ;  /* 0x0000002f000c7c02 */ /* 0x002fc80008000f00 */
[----:B------:R1:W2:Y:S03]  /*26c30*/  SYNCS.PHASECHK.TRANS64.TRYWAIT P3, [R12+URZ+0x344e8], R25 ;  /* 0x0344e8190c0075a7 */ /* 0x0002a6000806017f */
[----:B--2---:R-:W-:Y:S05]  /*26c40*/  @!P3 NANOSLEEP.SYNCS 0x989680 ;  /* 0x009896800000b95d */ /* 0x004fea0003900000 */
[----:B------:R-:W2:Y:S02]  /*26c50*/  @!P3 SYNCS.PHASECHK.TRANS64 P3, [R12+URZ+0x344e8], R25 ;  /* 0x0344e8190c00b5a7 */ /* 0x000ea4000806007f */
[----:B--2---:R-:W-:Y:S05]  /*26c60*/  @!P3 BRA `(.L_x_213) ;  /* 0xfffffffc00ecb947 */ /* 0x004fea000383ffff */
[----:B------:R-:W-:Y:S05]  /*26c70*/  BRA `(.L_x_573) ;  /* 0xffffff5c00007947 */ /* 0x000fea000383ffff */
.L_x_218:
[----:B-1----:R-:W-:-:S04]  /*26c80*/  IMAD.U32 R12, RZ, RZ, UR47 ;  /* 0x0000002fff0c7e24 */ /* 0x002fc8000f8e00ff */
[----:B------:R1:W2:Y:S03]  /*26c90*/  SYNCS.PHASECHK.TRANS64.TRYWAIT P3, [R12+URZ+0x344f0], R25 ;  /* 0x0344f0190c0075a7 */ /* 0x0002a6000806017f */
[----:B--2---:R-:W-:Y:S05]  /*26ca0*/  @!P3 NANOSLEEP.SYNCS 0x989680 ;  /* 0x009896800000b95d */ /* 0x004fea0003900000 */
[----:B------:R-:W2:Y:S02]  /*26cb0*/  @!P3 SYNCS.PHASECHK.TRANS64 P3, [R12+URZ+0x344f0], R25 ;  /* 0x0344f0190c00b5a7 */ /* 0x000ea4000806007f */
[----:B--2---:R-:W-:Y:S05]  /*26cc0*/  @!P3 BRA `(.L_x_218) ;  /* 0xfffffffc00ecb947 */ /* 0x004fea000383ffff */
[----:B------:R-:W-:Y:S05]  /*26cd0*/  BRA `(.L_x_574) ;  /* 0xffffff6000807947 */ /* 0x000fea000383ffff */
.L_x_223:
[----:B-1----:R-:W-:-:S04]  /*26ce0*/  MOV R12, UR47 ;  /* 0x0000002f000c7c02 */ /* 0x002fc80008000f00 */
[----:B------:R1:W2:Y:S03]  /*26cf0*/  SYNCS.PHASECHK.TRANS64.TRYWAIT P3, [R12+URZ+0x344f8], R25 ;  /* 0x0344f8190c0075a7 */ /* 0x0002a6000806017f */
[----:B--2---:R-:W-:Y:S05]  /*26d00*/  @!P3 NANOSLEEP.SYNCS 0x989680 ;  /* 0x009896800000b95d */ /* 0x004fea0003900000 */
[----:B------:R-:W2:Y:S02]  /*26d10*/  @!P3 SYNCS.PHASECHK.TRANS64 P3, [R12+URZ+0x344f8], R25 ;  /* 0x0344f8190c00b5a7 */ /* 0x000ea4000806007f */
[----:B--2---:R-:W-:Y:S05]  /*26d20*/  @!P3 BRA `(.L_x_223) ;  /* 0xfffffffc00ecb947 */ /* 0x004fea000383ffff */
[----:B------:R-:W-:Y:S05]  /*26d30*/  BRA `(.L_x_575) ;  /* 0xffffff6800007947 */ /* 0x000fea000383ffff */
.L_x_228:
[----:B-1----:R-:W-:-:S04]  /*26d40*/  MOV R3, UR4 ;  /* 0x0000000400037c02 */ /* 0x002fc80008000f00 */
[----:B------:R1:W2:Y:S03]  /*26d50*/  SYNCS.PHASECHK.TRANS64.TRYWAIT P2, [R3+URZ+0x34400], R0 ;  /* 0x03440000030075a7 */ /* 0x0002a6000804017f */
[----:B--2---:R-:W-:Y:S05]  /*26d60*/  @!P2 NANOSLEEP.SYNCS 0x989680 ;  /* 0x009896800000a95d */ /* 0x004fea0003900000 */
[----:B------:R-:W2:Y:S02]  /*26d70*/  @!P2 SYNCS.PHASECHK.TRANS64 P2, [R3+URZ+0x34400], R0 ;  /* 0x034400000300a5a7 */ /* 0x000ea4000804007f */
[----:B--2---:R-:W-:Y:S05]  /*26d80*/  @!P2 BRA `(.L_x_228) ;  /* 0xfffffffc00eca947 */ /* 0x004fea000383ffff */
[----:B------:R-:W-:Y:S05]  /*26d90*/  BRA `(.L_x_576) ;  /* 0xffffff6c005c7947 */ /* 0x000fea000383ffff */
.L_x_232:
[----:B--2---:R-:W-:-:S04]  /*26da0*/  MOV R3, UR4 ;  /* 0x0000000400037c02 */ /* 0x004fc80008000f00 */
[----:B------:R2:W3:Y:S03]  /*26db0*/  SYNCS.PHASECHK.TRANS64.TRYWAIT P2, [R3+URZ+0x34400], R2 ;  /* 0x03440002030075a7 */ /* 0x0004e6000804017f */
[----:B---3--:R-:W-:Y:S05]  /*26dc0*/  @!P2 NANOSLEEP.SYNCS 0x989680 ;  /* 0x009896800000a95d */ /* 0x008fea0003900000 */
[----:B------:R-:W3:Y:S02]  /*26dd0*/  @!P2 SYNCS.PHASECHK.TRANS64 P2, [R3+URZ+0x34400], R2 ;  /* 0x034400020300a5a7 */ /* 0x000ee4000804007f */
[----:B---3--:R-:W-:Y:S05]  /*26de0*/  @!P2 BRA `(.L_x_232) ;  /* 0xfffffffc00eca947 */ /* 0x008fea000383ffff */
[----:B------:R-:W-:Y:S05]  /*26df0*/  BRA `(.L_x_577) ;  /* 0xffffff7000007947 */ /* 0x000fea000383ffff */
.L_x_250:
[----:B-1----:R-:W-:-:S04]  /*26e00*/  MOV R3, UR4 ;  /* 0x0000000400037c02 */ /* 0x002fc80008000f00 */
[----:B------:R1:W2:Y:S03]  /*26e10*/  SYNCS.PHASECHK.TRANS64.TRYWAIT P0, [R3+URZ+0x34528], R0 ;  /* 0x03452800030075a7 */ /* 0x0002a6000800017f */
[----:B--2---:R-:W-:Y:S05]  /*26e20*/  @!P0 NANOSLEEP.SYNCS 0x989680 ;  /* 0x009896800000895d */ /* 0x004fea0003900000 */
[----:B------:R-:W2:Y:S02]  /*26e30*/  @!P0 SYNCS.PHASECHK.TRANS64 P0, [R3+URZ+0x34528], R0 ;  /* 0x03452800030085a7 */ /* 0x000ea4000800007f */
[----:B--2---:R-:W-:Y:S05]  /*26e40*/  @!P0 BRA `(.L_x_250) ;  /* 0xfffffffc00ec8947 */ /* 0x004fea000383ffff */
[----:B------:R-:W-:Y:S05]  /*26e50*/  BRA `(.L_x_578) ;  /* 0xffffff7c00607947 */ /* 0x000fea000383ffff */
.L_x_252:
[----:B-1----:R-:W-:-:S04]  /*26e60*/  MOV R6, UR6 ;  /* 0x0000000600067c02 */ /* 0x002fc80008000f00 */
[----:B------:R1:W2:Y:S03]  /*26e70*/  SYNCS.PHASECHK.TRANS64.TRYWAIT P0, [R6+URZ+0x34400], R3 ;  /* 0x03440003060075a7 */ /* 0x0002a6000800017f */
[----:B--2---:R-:W-:Y:S05]  /*26e80*/  @!P0 NANOSLEEP.SYNCS 0x989680 ;  /* 0x009896800000895d */ /* 0x004fea0003900000 */
[----:B------:R-:W2:Y:S02]  /*26e90*/  @!P0 SYNCS.PHASECHK.TRANS64 P0, [R6+URZ+0x34400], R3 ;  /* 0x03440003060085a7 */ /* 0x000ea4000800007f */
[----:B--2---:R-:W-:Y:S05]  /*26ea0*/  @!P0 BRA `(.L_x_252) ;  /* 0xfffffffc00ec8947 */ /* 0x004fea000383ffff */
[----:B------:R-:W-:Y:S05]  /*26eb0*/  BRA `(.L_x_579) ;  /* 0xffffff7c008c7947 */ /* 0x000fea000383ffff */
.L_x_258:
[----:B--2---:R-:W-:-:S04]  /*26ec0*/  MOV R3, UR4 ;  /* 0x0000000400037c02 */ /* 0x004fc80008000f00 */
[----:B------:R2:W3:Y:S03]  /*26ed0*/  SYNCS.PHASECHK.TRANS64.TRYWAIT P1, [R3+URZ+0x34500], R8 ;  /* 0x03450008030075a7 */ /* 0x0004e6000802017f */
[----:B---3--:R-:W-:Y:S05]  /*26ee0*/  @!P1 NANOSLEEP.SYNCS 0x989680 ;  /* 0x009896800000995d */ /* 0x008fea0003900000 */
[----:B------:R-:W3:Y:S02]  /*26ef0*/  @!P1 SYNCS.PHASECHK.TRANS64 P1, [R3+URZ+0x34500], R8 ;  /* 0x03450008030095a7 */ /* 0x000ee4000802007f */
[----:B---3--:R-:W-:Y:S05]  /*26f00*/  @!P1 BRA `(.L_x_258) ;  /* 0xfffffffc00ec9947 */ /* 0x008fea000383ffff */
[----:B------:R-:W-:Y:S05]  /*26f10*/  BRA `(.L_x_580) ;  /* 0xffffff8000387947 */ /* 0x000fea000383ffff */
.L_x_264:
[----:B--2---:R-:W-:-:S04]  /*26f20*/  MOV R3, UR4 ;  /* 0x0000000400037c02 */ /* 0x004fc80008000f00 */
[----:B------:R2:W4:Y:S03]  /*26f30*/  SYNCS.PHASECHK.TRANS64.TRYWAIT P1, [R3+URZ+0x34508], R8 ;  /* 0x03450808030075a7 */ /* 0x000526000802017f */
[----:B----4-:R-:W-:Y:S05]  /*26f40*/  @!P1 NANOSLEEP.SYNCS 0x989680 ;  /* 0x009896800000995d */ /* 0x010fea0003900000 */
[----:B------:R-:W4:Y:S02]  /*26f50*/  @!P1 SYNCS.PHASECHK.TRANS64 P1, [R3+URZ+0x34508], R8 ;  /* 0x03450808030095a7 */ /* 0x000f24000802007f */
[----:B----4-:R-:W-:Y:S05]  /*26f60*/  @!P1 BRA `(.L_x_264) ;  /* 0xfffffffc00ec9947 */ /* 0x010fea000383ffff */
[----:B------:R-:W-:Y:S05]  /*26f70*/  BRA `(.L_x_581) ;  /* 0xffffff8000747947 */ /* 0x000fea000383ffff */
.L_x_270:
[----:B-12---:R-:W-:-:S04]  /*26f80*/  MOV R3, UR4 ;  /* 0x0000000400037c02 */ /* 0x006fc80008000f00 */
[----:B------:R1:W2:Y:S03]  /*26f90*/  SYNCS.PHASECHK.TRANS64.TRYWAIT P1, [R3+URZ+0x34510], R8 ;  /* 0x03451008030075a7 */ /* 0x0002a6000802017f */
[----:B--2---:R-:W-:Y:S05]  /*26fa0*/  @!P1 NANOSLEEP.SYNCS 0x989680 ;  /* 0x009896800000995d */ /* 0x004fea0003900000 */
[----:B------:R-:W2:Y:S02]  /*26fb0*/  @!P1 SYNCS.PHASECHK.TRANS64 P1, [R3+URZ+0x34510], R8 ;  /* 0x03451008030095a7 */ /* 0x000ea4000802007f */
[----:B--2---:R-:W-:Y:S05]  /*26fc0*/  @!P1 BRA `(.L_x_270) ;  /* 0xfffffffc00ec9947 */ /* 0x004fea000383ffff */
[----:B------:R-:W-:Y:S05]  /*26fd0*/  BRA `(.L_x_582) ;  /* 0xffffff8000b87947 */ /* 0x000fea000383ffff */
.L_x_276:
[----:B-12---:R-:W-:-:S04]  /*26fe0*/  IMAD.U32 R3, RZ, RZ, UR4 ;  /* 0x00000004ff037e24 */ /* 0x006fc8000f8e00ff */
[----:B------:R1:W2:Y:S03]  /*26ff0*/  SYNCS.PHASECHK.TRANS64.TRYWAIT P1, [R3+URZ+0x34518], R8 ;  /* 0x03451808030075a7 */ /* 0x0002a6000802017f */
[----:B--2---:R-:W-:Y:S05]  /*27000*/  @!P1 NANOSLEEP.SYNCS 0x989680 ;  /* 0x009896800000995d */ /* 0x004fea0003900000 */
[----:B------:R-:W2:Y:S02]  /*27010*/  @!P1 SYNCS.PHASECHK.TRANS64 P1, [R3+URZ+0x34518], R8 ;  /* 0x03451808030095a7 */ /* 0x000ea4000802007f */
[----:B--2---:R-:W-:Y:S05]  /*27020*/  @!P1 BRA `(.L_x_276) ;  /* 0xfffffffc00ec9947 */ /* 0x004fea000383ffff */
[----:B------:R-:W-:Y:S05]  /*27030*/  BRA `(.L_x_583) ;  /* 0xffffff8000fc7947 */ /* 0x000fea000383ffff */
.L_x_282:
[----:B-12---:R-:W-:-:S04]  /*27040*/  MOV R3, UR4 ;  /* 0x0000000400037c02 */ /* 0x006fc80008000f00 */
[----:B------:R1:W2:Y:S03]  /*27050*/  SYNCS.PHASECHK.TRANS64.TRYWAIT P1, [R3+URZ+0x34500], R2 ;  /* 0x03450002030075a7 */ /* 0x0002a6000802017f */
[----:B--2---:R-:W-:Y:S05]  /*27060*/  @!P1 NANOSLEEP.SYNCS 0x989680 ;  /* 0x009896800000995d */ /* 0x004fea0003900000 */
[----:B------:R-:W2:Y:S02]  /*27070*/  @!P1 SYNCS.PHASECHK.TRANS64 P1, [R3+URZ+0x34500], R2 ;  /* 0x03450002030095a7 */ /* 0x000ea4000802007f */
[----:B--2---:R-:W-:Y:S05]  /*27080*/  @!P1 BRA `(.L_x_282) ;  /* 0xfffffffc00ec9947 */ /* 0x004fea000383ffff */
[----:B------:R-:W-:Y:S05]  /*27090*/  BRA `(.L_x_584) ;  /* 0xffffff8400487947 */ /* 0x000fea000383ffff */
.L_x_288:
[----:B-123--:R-:W-:-:S04]  /*270a0*/  MOV R3, UR4 ;  /* 0x0000000400037c02 */ /* 0x00efc80008000f00 */
[----:B------:R1:W2:Y:S03]  /*270b0*/  SYNCS.PHASECHK.TRANS64.TRYWAIT P1, [R3+URZ+0x34508], R2 ;  /* 0x03450802030075a7 */ /* 0x0002a6000802017f */
[----:B--2---:R-:W-:Y:S05]  /*270c0*/  @!P1 NANOSLEEP.SYNCS 0x989680 ;  /* 0x009896800000995d */ /* 0x004fea0003900000 */
[----:B------:R-:W2:Y:S02]  /*270d0*/  @!P1 SYNCS.PHASECHK.TRANS64 P1, [R3+URZ+0x34508], R2 ;  /* 0x03450802030095a7 */ /* 0x000ea4000802007f */
[----:B--2---:R-:W-:Y:S05]  /*270e0*/  @!P1 BRA `(.L_x_288) ;  /* 0xfffffffc00ec9947 */ /* 0x004fea000383ffff */
[----:B------:R-:W-:Y:S05]  /*270f0*/  BRA `(.L_x_585) ;  /* 0xffffff84007c7947 */ /* 0x000fea000383ffff */
.L_x_294:
[----:B-1234-:R-:W-:-:S04]  /*27100*/  MOV R3, UR4 ;  /* 0x0000000400037c02 */ /* 0x01efc80008000f00 */
[----:B------:R1:W2:Y:S03]  /*27110*/  SYNCS.PHASECHK.TRANS64.TRYWAIT P1, [R3+URZ+0x34510], R2 ;  /* 0x03451002030075a7 */ /* 0x0002a6000802017f */
[----:B--2---:R-:W-:Y:S05]  /*27120*/  @!P1 NANOSLEEP.SYNCS 0x989680 ;  /* 0x009896800000995d */ /* 0x004fea0003900000 */
[----:B------:R-:W2:Y:S02]  /*27130*/  @!P1 SYNCS.PHASECHK.TRANS64 P1, [R3+URZ+0x34510], R2 ;  /* 0x03451002030095a7 */ /* 0x000ea4000802007f */
[----:B--2---:R-:W-:Y:S05]  /*27140*/  @!P1 BRA `(.L_x_294) ;  /* 0xfffffffc00ec9947 */ /* 0x004fea000383ffff */
[----:B------:R-:W-:Y:S05]  /*27150*/  BRA `(.L_x_586) ;  /* 0xffffff8400b47947 */ /* 0x000fea000383ffff */
.L_x_300:
[----:B-1234-:R-:W-:-:S04]  /*27160*/  MOV R3, UR4 ;  /* 0x0000000400037c02 */ /* 0x01efc80008000f00 */
[----:B------:R1:W2:Y:S03]  /*27170*/  SYNCS.PHASECHK.TRANS64.TRYWAIT P1, [R3+URZ+0x34518], R2 ;  /* 0x03451802030075a7 */ /* 0x0002a6000802017f */
[----:B--2---:R-:W-:Y:S05]  /*27180*/  @!P1 NANOSLEEP.SYNCS 0x989680 ;  /* 0x009896800000995d */ /* 0x004fea0003900000 */
[----:B------:R-:W2:Y:S02]  /*27190*/  @!P1 SYNCS.PHASECHK.TRANS64 P1, [R3+URZ+0x34518], R2 ;  /* 0x03451802030095a7 */ /* 0x000ea4000802007f */
[----:B--2---:R-:W-:Y:S05]  /*271a0*/  @!P1 BRA `(.L_x_300) ;  /* 0xfffffffc00ec9947 */ /* 0x004fea000383ffff */
[----:B------:R-:W-:Y:S05]  /*271b0*/  BRA `(.L_x_587) ;  /* 0xffffff8400ec7947 */ /* 0x000fea000383ffff */
.L_x_306:
[----:B-1234-:R-:W-:-:S04]  /*271c0*/  MOV R3, UR4 ;  /* 0x0000000400037c02 */ /* 0x01efc80008000f00 */
[----:B------:R1:W2:Y:S03]  /*271d0*/  SYNCS.PHASECHK.TRANS64.TRYWAIT P1, [R3+URZ+0x34500], R8 ;  /* 0x03450008030075a7 */ /* 0x0002a6000802017f */
[----:B--2---:R-:W-:Y:S05]  /*271e0*/  @!P1 NANOSLEEP.SYNCS 0x989680 ;  /* 0x009896800000995d */ /* 0x004fea0003900000 */
[----:B------:R-:W2:Y:S02]  /*271f0*/  @!P1 SYNCS.PHASECHK.TRANS64 P1, [R3+URZ+0x34500], R8 ;  /* 0x03450008030095a7 */ /* 0x000ea4000802007f */
[----:B--2---:R-:W-:Y:S05]  /*27200*/  @!P1 BRA `(.L_x_306) ;  /* 0xfffffffc00ec9947 */ /* 0x004fea000383ffff */
[----:B------:R-:W-:Y:S05]  /*27210*/  BRA `(.L_x_588) ;  /* 0xffffff8800287947 */ /* 0x000fea000383ffff */
.L_x_312:
[----:B-1234-:R-:W-:-:S04]  /*27220*/  MOV R3, UR4 ;  /* 0x0000000400037c02 */ /* 0x01efc80008000f00 */
[----:B------:R1:W2:Y:S03]  /*27230*/  SYNCS.PHASECHK.TRANS64.TRYWAIT P1, [R3+URZ+0x34508], R8 ;  /* 0x03450808030075a7 */ /* 0x0002a6000802017f */
[----:B--2---:R-:W-:Y:S05]  /*27240*/  @!P1 NANOSLEEP.SYNCS 0x989680 ;  /* 0x009896800000995d */ /* 0x004fea0003900000 */
[----:B------:R-:W2:Y:S02]  /*27250*/  @!P1 SYNCS.PHASECHK.TRANS64 P1, [R3+URZ+0x34508], R8 ;  /* 0x03450808030095a7 */ /* 0x000ea4000802007f */
[----:B--2---:R-:W-:Y:S05]  /*27260*/  @!P1 BRA `(.L_x_312) ;  /* 0xfffffffc00ec9947 */ /* 0x004fea000383ffff */
[----:B------:R-:W-:Y:S05]  /*27270*/  BRA `(.L_x_589) ;  /* 0xffffff88005c7947 */ /* 0x000fea000383ffff */
.L_x_318:
[----:B-1234-:R-:W-:-:S04]  /*27280*/  MOV R3, UR4 ;  /* 0x0000000400037c02 */ /* 0x01efc80008000f00 */
[----:B------:R1:W2:Y:S03]  /*27290*/  SYNCS.PHASECHK.TRANS64.TRYWAIT P1, [R3+URZ+0x34510], R8 ;  /* 0x03451008030075a7 */ /* 0x0002a6000802017f */
[----:B--2---:R-:W-:Y:S05]  /*272a0*/  @!P1 NANOSLEEP.SYNCS 0x989680 ;  /* 0x009896800000995d */ /* 0x004fea0003900000 */
[----:B------:R-:W2:Y:S02]  /*272b0*/  @!P1 SYNCS.PHASECHK.TRANS64 P1, [R3+URZ+0x34510], R8 ;  /* 0x03451008030095a7 */ /* 0x000ea4000802007f */
[----:B--2---:R-:W-:Y:S05]  /*272c0*/  @!P1 BRA `(.L_x_318) ;  /* 0xfffffffc00ec9947 */ /* 0x004fea000383ffff */
[----:B------:R-:W-:Y:S05]  /*272d0*/  BRA `(.L_x_590) ;  /* 0xffffff8800947947 */ /* 0x000fea000383ffff */
.L_x_324:
[----:B-1234-:R-:W-:-:S04]  /*272e0*/  MOV R3, UR4 ;  /* 0x0000000400037c02 */ /* 0x01efc80008000f00 */
[----:B------:R1:W2:Y:S03]  /*272f0*/  SYNCS.PHASECHK.TRANS64.TRYWAIT P1, [R3+URZ+0x34518], R8 ;  /* 0x03451808030075a7 */ /* 0x0002a6000802017f */
[----:B--2---:R-:W-:Y:S05]  /*27300*/  @!P1 NANOSLEEP.SYNCS 0x989680 ;  /* 0x009896800000995d */ /* 0x004fea0003900000 */
[----:B------:R-:W2:Y:S02]  /*27310*/  @!P1 SYNCS.PHASECHK.TRANS64 P1, [R3+URZ+0x34518], R8 ;  /* 0x03451808030095a7 */ /* 0x000ea4000802007f */
[----:B--2---:R-:W-:Y:S05]  /*27320*/  @!P1 BRA `(.L_x_324) ;  /* 0xfffffffc00ec9947 */ /* 0x004fea000383ffff */
[----:B------:R-:W-:Y:S05]  /*27330*/  BRA `(.L_x_591) ;  /* 0xffffff8800cc7947 */ /* 0x000fea000383ffff */
.L_x_330:
[----:B-1234-:R-:W-:-:S04]  /*27340*/  IMAD.U32 R3, RZ, RZ, UR4 ;  /* 0x00000004ff037e24 */ /* 0x01efc8000f8e00ff */
[----:B------:R1:W2:Y:S03]  /*27350*/  SYNCS.PHASECHK.TRANS64.TRYWAIT P1, [R3+URZ+0x34500], R2 ;  /* 0x03450002030075a7 */ /* 0x0002a6000802017f */
[----:B--2---:R-:W-:Y:S05]  /*27360*/  @!P1 NANOSLEEP.SYNCS 0x989680 ;  /* 0x009896800000995d */ /* 0x004fea0003900000 */
[----:B------:R-:W2:Y:S02]  /*27370*/  @!P1 SYNCS.PHASECHK.TRANS64 P1, [R3+URZ+0x34500], R2 ;  /* 0x03450002030095a7 */ /* 0x000ea4000802007f */
[----:B--2---:R-:W-:Y:S05]  /*27380*/  @!P1 BRA `(.L_x_330) ;  /* 0xfffffffc00ec9947 */ /* 0x004fea000383ffff */
[----:B------:R-:W-:Y:S05]  /*27390*/  BRA `(.L_x_592) ;  /* 0xffffff8c00087947 */ /* 0x000fea000383ffff */
.L_x_336:
[----:B-1234-:R-:W-:-:S04]  /*273a0*/  MOV R3, UR4 ;  /* 0x0000000400037c02 */ /* 0x01efc80008000f00 */
[----:B------:R1:W2:Y:S03]  /*273b0*/  SYNCS.PHASECHK.TRANS64.TRYWAIT P1, [R3+URZ+0x34508], R2 ;  /* 0x03450802030075a7 */ /* 0x0002a6000802017f */
[----:B--2---:R-:W-:Y:S05]  /*273c0*/  @!P1 NANOSLEEP.SYNCS 0x989680 ;  /* 0x009896800000995d */ /* 0x004fea0003900000 */
[----:B------:R-:W2:Y:S02]  /*273d0*/  @!P1 SYNCS.PHASECHK.TRANS64 P1, [R3+URZ+0x34508], R2 ;  /* 0x03450802030095a7 */ /* 0x000ea4000802007f */
[----:B--2---:R-:W-:Y:S05]  /*273e0*/  @!P1 BRA `(.L_x_336) ;  /* 0xfffffffc00ec9947 */ /* 0x004fea000383ffff */
[----:B------:R-:W-:Y:S05]  /*273f0*/  BRA `(.L_x_593) ;  /* 0xffffff8c003c7947 */ /* 0x000fea000383ffff */
.L_x_342:
[----:B-1234-:R-:W-:-:S04]  /*27400*/  MOV R3, UR4 ;  /* 0x0000000400037c02 */ /* 0x01efc80008000f00 */
[----:B------:R1:W2:Y:S03]  /*27410*/  SYNCS.PHASECHK.TRANS64.TRYWAIT P1, [R3+URZ+0x34510], R2 ;  /* 0x03451002030075a7 */ /* 0x0002a6000802017f */
[----:B--2---:R-:W-:Y:S05]  /*27420*/  @!P1 NANOSLEEP.SYNCS 0x989680 ;  /* 0x009896800000995d */ /* 0x004fea0003900000 */
[----:B------:R-:W2:Y:S02]  /*27430*/  @!P1 SYNCS.PHASECHK.TRANS64 P1, [R3+URZ+0x34510], R2 ;  /* 0x03451002030095a7 */ /* 0x000ea4000802007f */
[----:B--2---:R-:W-:Y:S05]  /*27440*/  @!P1 BRA `(.L_x_342) ;  /* 0xfffffffc00ec9947 */ /* 0x004fea000383ffff */
[----:B------:R-:W-:Y:S05]  /*27450*/  BRA `(.L_x_594) ;  /* 0xffffff8c00747947 */ /* 0x000fea000383ffff */
.L_x_348:
[----:B-1234-:R-:W-:-:S04]  /*27460*/  MOV R3, UR4 ;  /* 0x0000000400037c02 */ /* 0x01efc80008000f00 */
[----:B------:R1:W2:Y:S03]  /*27470*/  SYNCS.PHASECHK.TRANS64.TRYWAIT P1, [R3+URZ+0x34518], R2 ;  /* 0x03451802030075a7 */ /* 0x0002a6000802017f */
[----:B--2---:R-:W-:Y:S05]  /*27480*/  @!P1 NANOSLEEP.SYNCS 0x989680 ;  /* 0x009896800000995d */ /* 0x004fea0003900000 */
[----:B------:R-:W2:Y:S02]  /*27490*/  @!P1 SYNCS.PHASECHK.TRANS64 P1, [R3+URZ+0x34518], R2 ;  /* 0x03451802030095a7 */ /* 0x000ea4000802007f */
[----:B--2---:R-:W-:Y:S05]  /*274a0*/  @!P1 BRA `(.L_x_348) ;  /* 0xfffffffc00ec9947 */ /* 0x004fea000383ffff */
[----:B------:R-:W-:Y:S05]  /*274b0*/  BRA `(.L_x_595) ;  /* 0xffffff8c00ac7947 */ /* 0x000fea000383ffff */
.L_x_354:
[----:B-1234-:R-:W-:-:S04]  /*274c0*/  MOV R3, UR4 ;  /* 0x0000000400037c02 */ /* 0x01efc80008000f00 */
[----:B------:R1:W2:Y:S03]  /*274d0*/  SYNCS.PHASECHK.TRANS64.TRYWAIT P1, [R3+URZ+0x34500], R8 ;  /* 0x03450008030075a7 */ /* 0x0002a6000802017f */
[----:B--2---:R-:W-:Y:S05]  /*274e0*/  @!P1 NANOSLEEP.SYNCS 0x989680 ;  /* 0x009896800000995d */ /* 0x004fea0003900000 */
[----:B------:R-:W2:Y:S02]  /*274f0*/  @!P1 SYNCS.PHASECHK.TRANS64 P1, [R3+URZ+0x34500], R8 ;  /* 0x03450008030095a7 */ /* 0x000ea4000802007f */
[----:B--2---:R-:W-:Y:S05]  /*27500*/  @!P1 BRA `(.L_x_354) ;  /* 0xfffffffc00ec9947 */ /* 0x004fea000383ffff */
[----:B------:R-:W-:Y:S05]  /*27510*/  BRA `(.L_x_596) ;  /* 0xffffff8c00e87947 */ /* 0x000fea000383ffff */
.L_x_360:
[----:B-1234-:R-:W-:-:S04]  /*27520*/  MOV R3, UR4 ;  /* 0x0000000400037c02 */ /* 0x01efc80008000f00 */
[----:B------:R1:W2:Y:S03]  /*27530*/  SYNCS.PHASECHK.TRANS64.TRYWAIT P1, [R3+URZ+0x34508], R8 ;  /* 0x03450808030075a7 */ /* 0x0002a6000802017f */
[----:B--2---:R-:W-:Y:S05]  /*27540*/  @!P1 NANOSLEEP.SYNCS 0x989680 ;  /* 0x009896800000995d */ /* 0x004fea0003900000 */
[----:B------:R-:W2:Y:S02]  /*27550*/  @!P1 SYNCS.PHASECHK.TRANS64 P1, [R3+URZ+0x34508], R8 ;  /* 0x03450808030095a7 */ /* 0x000ea4000802007f */
[----:B--2---:R-:W-:Y:S05]  /*27560*/  @!P1 BRA `(.L_x_360) ;  /* 0xfffffffc00ec9947 */ /* 0x004fea000383ffff */
[----:B------:R-:W-:Y:S05]  /*27570*/  BRA `(.L_x_597) ;  /* 0xffffff90001c7947 */ /* 0x000fea000383ffff */
.L_x_366:
[----:B-1234-:R-:W-:-:S04]  /*27580*/  MOV R3, UR4 ;  /* 0x0000000400037c02 */ /* 0x01efc80008000f00 */
[----:B------:R1:W2:Y:S03]  /*27590*/  SYNCS.PHASECHK.TRANS64.TRYWAIT P1, [R3+URZ+0x34510], R8 ;  /* 0x03451008030075a7 */ /* 0x0002a6000802017f */
[----:B--2---:R-:W-:Y:S05]  /*275a0*/  @!P1 NANOSLEEP.SYNCS 0x989680 ;  /* 0x009896800000995d */ /* 0x004fea0003900000 */
[----:B------:R-:W2:Y:S02]  /*275b0*/  @!P1 SYNCS.PHASECHK.TRANS64 P1, [R3+URZ+0x34510], R8 ;  /* 0x03451008030095a7 */ /* 0x000ea4000802007f */
[----:B--2---:R-:W-:Y:S05]  /*275c0*/  @!P1 BRA `(.L_x_366) ;  /* 0xfffffffc00ec9947 */ /* 0x004fea000383ffff */
[----:B------:R-:W-:Y:S05]  /*275d0*/  BRA `(.L_x_598) ;  /* 0xffffff9000547947 */ /* 0x000fea000383ffff */
.L_x_372:
[----:B-1234-:R-:W-:-:S04]  /*275e0*/  MOV R3, UR4 ;  /* 0x0000000400037c02 */ /* 0x01efc80008000f00 */
[----:B------:R1:W2:Y:S03]  /*275f0*/  SYNCS.PHASECHK.TRANS64.TRYWAIT P1, [R3+URZ+0x34518], R8 ;  /* 0x03451808030075a7 */ /* 0x0002a6000802017f */
[----:B--2---:R-:W-:Y:S05]  /*27600*/  @!P1 NANOSLEEP.SYNCS 0x989680 ;  /* 0x009896800000995d */ /* 0x004fea0003900000 */
[----:B------:R-:W2:Y:S02]  /*27610*/  @!P1 SYNCS.PHASECHK.TRANS64 P1, [R3+URZ+0x34518], R8 ;  /* 0x03451808030095a7 */ /* 0x000ea4000802007f */
[----:B--2---:R-:W-:Y:S05]  /*27620*/  @!P1 BRA `(.L_x_372) ;  /* 0xfffffffc00ec9947 */ /* 0x004fea000383ffff */
[----:B------:R-:W-:Y:S05]  /*27630*/  BRA `(.L_x_599) ;  /* 0xffffff90008c7947 */ /* 0x000fea000383ffff */
.L_x_378:
[----:B-1234-:R-:W-:-:S04]  /*27640*/  MOV R3, UR4 ;  /* 0x0000000400037c02 */ /* 0x01efc80008000f00 */
[----:B------:R1:W2:Y:S03]  /*27650*/  SYNCS.PHASECHK.TRANS64.TRYWAIT P1, [R3+URZ+0x34500], R2 ;  /* 0x03450002030075a7 */ /* 0x0002a6000802017f */
[----:B--2---:R-:W-:Y:S05]  /*27660*/  @!P1 NANOSLEEP.SYNCS 0x989680 ;  /* 0x009896800000995d */ /* 0x004fea0003900000 */
[----:B------:R-:W2:Y:S02]  /*27670*/  @!P1 SYNCS.PHASECHK.TRANS64 P1, [R3+URZ+0x34500], R2 ;  /* 0x03450002030095a7 */ /* 0x000ea4000802007f */
[----:B--2---:R-:W-:Y:S05]  /*27680*/  @!P1 BRA `(.L_x_378) ;  /* 0xfffffffc00ec9947 */ /* 0x004fea000383ffff */
[----:B------:R-:W-:Y:S05]  /*27690*/  BRA `(.L_x_600) ;  /* 0xffffff9000c87947 */ /* 0x000fea000383ffff */
.L_x_384:
[----:B-1234-:R-:W-:-:S04]  /*276a0*/  IMAD.U32 R3, RZ, RZ, UR4 ;  /* 0x00000004ff037e24 */ /* 0x01efc8000f8e00ff */
[----:B------:R1:W2:Y:S03]  /*276b0*/  SYNCS.PHASECHK.TRANS64.TRYWAIT P1, [R3+URZ+0x34508], R2 ;  /* 0x03450802030075a7 */ /* 0x0002a6000802017f */
[----:B--2---:R-:W-:Y:S05]  /*276c0*/  @!P1 NANOSLEEP.SYNCS 0x989680 ;  /* 0x009896800000995d */ /* 0x004fea0003900000 */
[----:B------:R-:W2:Y:S02]  /*276d0*/  @!P1 SYNCS.PHASECHK.TRANS64 P1, [R3+URZ+0x34508], R2 ;  /* 0x03450802030095a7 */ /* 0x000ea4000802007f */
[----:B--2---:R-:W-:Y:S05]  /*276e0*/  @!P1 BRA `(.L_x_384) ;  /* 0xfffffffc00ec9947 */ /* 0x004fea000383ffff */
[----:B------:R-:W-:Y:S05]  /*276f0*/  BRA `(.L_x_601) ;  /* 0xffffff9000fc7947 */ /* 0x000fea000383ffff */
.L_x_390:
[----:B-1234-:R-:W-:-:S04]  /*27700*/  MOV R3, UR4 ;  /* 0x0000000400037c02 */ /* 0x01efc80008000f00 */
[----:B------:R1:W2:Y:S03]  /*27710*/  SYNCS.PHASECHK.TRANS64.TRYWAIT P1, [R3+URZ+0x34510], R2 ;  /* 0x03451002030075a7 */ /* 0x0002a6000802017f */
[----:B--2---:R-:W-:Y:S05]  /*27720*/  @!P1 NANOSLEEP.SYNCS 0x989680 ;  /* 0x009896800000995d */ /* 0x004fea0003900000 */
[----:B------:R-:W2:Y:S02]  /*27730*/  @!P1 SYNCS.PHASECHK.TRANS64 P1, [R3+URZ+0x34510], R2 ;  /* 0x03451002030095a7 */ /* 0x000ea4000802007f */
[----:B--2---:R-:W-:Y:S05]  /*27740*/  @!P1 BRA `(.L_x_390) ;  /* 0xfffffffc00ec9947 */ /* 0x004fea000383ffff */
[----:B------:R-:W-:Y:S05]  /*27750*/  BRA `(.L_x_602) ;  /* 0xffffff9400347947 */ /* 0x000fea000383ffff */
.L_x_396:
[----:B-1234-:R-:W-:-:S04]  /*27760*/  MOV R3, UR4 ;  /* 0x0000000400037c02 */ /* 0x01efc80008000f00 */
[----:B------:R1:W2:Y:S03]  /*27770*/  SYNCS.PHASECHK.TRANS64.TRYWAIT P1, [R3+URZ+0x34518], R2 ;  /* 0x03451802030075a7 */ /* 0x0002a6000802017f */
[----:B--2---:R-:W-:Y:S05]  /*27780*/  @!P1 NANOSLEEP.SYNCS 0x989680 ;  /* 0x009896800000995d */ /* 0x004fea0003900000 */
[----:B------:R-:W2:Y:S02]  /*27790*/  @!P1 SYNCS.PHASECHK.TRANS64 P1, [R3+URZ+0x34518], R2 ;  /* 0x03451802030095a7 */ /* 0x000ea4000802007f */
[----:B--2---:R-:W-:Y:S05]  /*277a0*/  @!P1 BRA `(.L_x_396) ;  /* 0xfffffffc00ec9947 */ /* 0x004fea000383ffff */
[----:B------:R-:W-:Y:S05]  /*277b0*/  BRA `(.L_x_603) ;  /* 0xffffff94006c7947 */ /* 0x000fea000383ffff */
.L_x_402:
[----:B-1234-:R-:W-:-:S04]  /*277c0*/  MOV R3, UR4 ;  /* 0x0000000400037c02 */ /* 0x01efc80008000f00 */
[----:B------:R1:W2:Y:S03]  /*277d0*/  SYNCS.PHASECHK.TRANS64.TRYWAIT P1, [R3+URZ+0x34500], R8 ;  /* 0x03450008030075a7 */ /* 0x0002a6000802017f */
[----:B--2---:R-:W-:Y:S05]  /*277e0*/  @!P1 NANOSLEEP.SYNCS 0x989680 ;  /* 0x009896800000995d */ /* 0x004fea0003900000 */
[----:B------:R-:W2:Y:S02]  /*277f0*/  @!P1 SYNCS.PHASECHK.TRANS64 P1, [R3+URZ+0x34500], R8 ;  /* 0x03450008030095a7 */ /* 0x000ea4000802007f */
[----:B--2---:R-:W-:Y:S05]  /*27800*/  @!P1 BRA `(.L_x_402) ;  /* 0xfffffffc00ec9947 */ /* 0x004fea000383ffff */
[----:B------:R-:W-:Y:S05]  /*27810*/  BRA `(.L_x_604) ;  /* 0xffffff9400a87947 */ /* 0x000fea000383ffff */
.L_x_408:
[----:B-1234-:R-:W-:-:S04]  /*27820*/  MOV R3, UR4 ;  /* 0x0000000400037c02 */ /* 0x01efc80008000f00 */
[----:B------:R1:W2:Y:S03]  /*27830*/  SYNCS.PHASECHK.TRANS64.TRYWAIT P1, [R3+URZ+0x34508], R8 ;  /* 0x03450808030075a7 */ /* 0x0002a6000802017f */
[----:B--2---:R-:W-:Y:S05]  /*27840*/  @!P1 NANOSLEEP.SYNCS 0x989680 ;  /* 0x009896800000995d */ /* 0x004fea0003900000 */
[----:B------:R-:W2:Y:S02]  /*27850*/  @!P1 SYNCS.PHASECHK.TRANS64 P1, [R3+URZ+0x34508], R8 ;  /* 0x03450808030095a7 */ /* 0x000ea4000802007f */
[----:B--2---:R-:W-:Y:S05]  /*27860*/  @!P1 BRA `(.L_x_408) ;  /* 0xfffffffc00ec9947 */ /* 0x004fea000383ffff */
[----:B------:R-:W-:Y:S05]  /*27870*/  BRA `(.L_x_605) ;  /* 0xffffff9400dc7947 */ /* 0x000fea000383ffff */
.L_x_414:
[----:B-1234-:R-:W-:-:S04]  /*27880*/  MOV R3, UR4 ;  /* 0x0000000400037c02 */ /* 0x01efc80008000f00 */
[----:B------:R1:W2:Y:S03]  /*27890*/  SYNCS.PHASECHK.TRANS64.TRYWAIT P1, [R3+URZ+0x34510], R8 ;  /* 0x03451008030075a7 */ /* 0x0002a6000802017f */
[----:B--2---:R-:W-:Y:S05]  /*278a0*/  @!P1 NANOSLEEP.SYNCS 0x989680 ;  /* 0x009896800000995d */ /* 0x004fea0003900000 */
[----:B------:R-:W2:Y:S02]  /*278b0*/  @!P1 SYNCS.PHASECHK.TRANS64 P1, [R3+URZ+0x34510], R8 ;  /* 0x03451008030095a7 */ /* 0x000ea4000802007f */
[----:B--2---:R-:W-:Y:S05]  /*278c0*/  @!P1 BRA `(.L_x_414) ;  /* 0xfffffffc00ec9947 */ /* 0x004fea000383ffff */
[----:B------:R-:W-:Y:S05]  /*278d0*/  BRA `(.L_x_606) ;  /* 0xffffff9800147947 */ /* 0x000fea000383ffff */
.L_x_420:
[----:B-1234-:R-:W-:-:S04]  /*278e0*/  MOV R3, UR4 ;  /* 0x0000000400037c02 */ /* 0x01efc80008000f00 */
[----:B------:R1:W2:Y:S03]  /*278f0*/  SYNCS.PHASECHK.TRANS64.TRYWAIT P1, [R3+URZ+0x34518], R8 ;  /* 0x03451808030075a7 */ /* 0x0002a6000802017f */
[----:B--2---:R-:W-:Y:S05]  /*27900*/  @!P1 NANOSLEEP.SYNCS 0x989680 ;  /* 0x009896800000995d */ /* 0x004fea0003900000 */
[----:B------:R-:W2:Y:S02]  /*27910*/  @!P1 SYNCS.PHASECHK.TRANS64 P1, [R3+URZ+0x34518], R8 ;  /* 0x03451808030095a7 */ /* 0x000ea4000802007f */
[----:B--2---:R-:W-:Y:S05]  /*27920*/  @!P1 BRA `(.L_x_420) ;  /* 0xfffffffc00ec9947 */ /* 0x004fea000383ffff */
[----:B------:R-:W-:Y:S05]  /*27930*/  BRA `(.L_x_607) ;  /* 0xffffff98004c7947 */ /* 0x000fea000383ffff */
.L_x_426:
[----:B-1234-:R-:W-:-:S04]  /*27940*/  MOV R3, UR4 ;  /* 0x0000000400037c02 */ /* 0x01efc80008000f00 */
[----:B------:R1:W2:Y:S03]  /*27950*/  SYNCS.PHASECHK.TRANS64.TRYWAIT P1, [R3+URZ+0x34500], R2 ;  /* 0x03450002030075a7 */ /* 0x0002a6000802017f */
[----:B--2---:R-:W-:Y:S05]  /*27960*/  @!P1 NANOSLEEP.SYNCS 0x989680 ;  /* 0x009896800000995d */ /* 0x004fea0003900000 */
[----:B------:R-:W2:Y:S02]  /*27970*/  @!P1 SYNCS.PHASECHK.TRANS64 P1, [R3+URZ+0x34500], R2 ;  /* 0x03450002030095a7 */ /* 0x000ea4000802007f */
[----:B--2---:R-:W-:Y:S05]  /*27980*/  @!P1 BRA `(.L_x_426) ;  /* 0xfffffffc00ec9947 */ /* 0x004fea000383ffff */
[----:B------:R-:W-:Y:S05]  /*27990*/  BRA `(.L_x_608) ;  /* 0xffffff9800887947 */ /* 0x000fea000383ffff */
.L_x_432:
[----:B-1234-:R-:W-:-:S04]  /*279a0*/  MOV R3, UR4 ;  /* 0x0000000400037c02 */ /* 0x01efc80008000f00 */
[----:B------:R1:W2:Y:S03]  /*279b0*/  SYNCS.PHASECHK.TRANS64.TRYWAIT P1, [R3+URZ+0x34508], R2 ;  /* 0x03450802030075a7 */ /* 0x0002a6000802017f */
[----:B--2---:R-:W-:Y:S05]  /*279c0*/  @!P1 NANOSLEEP.SYNCS 0x989680 ;  /* 0x009896800000995d */ /* 0x004fea0003900000 */
[----:B------:R-:W2:Y:S02]  /*279d0*/  @!P1 SYNCS.PHASECHK.TRANS64 P1, [R3+URZ+0x34508], R2 ;  /* 0x03450802030095a7 */ /* 0x000ea4000802007f */
[----:B--2---:R-:W-:Y:S05]  /*279e0*/  @!P1 BRA `(.L_x_432) ;  /* 0xfffffffc00ec9947 */ /* 0x004fea000383ffff */
[----:B------:R-:W-:Y:S05]  /*279f0*/  BRA `(.L_x_609) ;  /* 0xffffff9800bc7947 */ /* 0x000fea000383ffff */
.L_x_438:
[----:B-1234-:R-:W-:-:S04]  /*27a00*/  IMAD.U32 R3, RZ, RZ, UR4 ;  /* 0x00000004ff037e24 */ /* 0x01efc8000f8e00ff */
[----:B------:R1:W2:Y:S03]  /*27a10*/  SYNCS.PHASECHK.TRANS64.TRYWAIT P1, [R3+URZ+0x34510], R2 ;  /* 0x03451002030075a7 */ /* 0x0002a6000802017f */
[----:B--2---:R-:W-:Y:S05]  /*27a20*/  @!P1 NANOSLEEP.SYNCS 0x989680 ;  /* 0x009896800000995d */ /* 0x004fea0003900000 */
[----:B------:R-:W2:Y:S02]  /*27a30*/  @!P1 SYNCS.PHASECHK.TRANS64 P1, [R3+URZ+0x34510], R2 ;  /* 0x03451002030095a7 */ /* 0x000ea4000802007f */
[----:B--2---:R-:W-:Y:S05]  /*27a40*/  @!P1 BRA `(.L_x_438) ;  /* 0xfffffffc00ec9947 */ /* 0x004fea000383ffff */
[----:B------:R-:W-:Y:S05]  /*27a50*/  BRA `(.L_x_610) ;  /* 0xffffff9800f47947 */ /* 0x000fea000383ffff */
.L_x_444:
[----:B-1234-:R-:W-:-:S04]  /*27a60*/  MOV R3, UR4 ;  /* 0x0000000400037c02 */ /* 0x01efc80008000f00 */
[----:B------:R1:W2:Y:S03]  /*27a70*/  SYNCS.PHASECHK.TRANS64.TRYWAIT P1, [R3+URZ+0x34518], R2 ;  /* 0x03451802030075a7 */ /* 0x0002a6000802017f */
[----:B--2---:R-:W-:Y:S05]  /*27a80*/  @!P1 NANOSLEEP.SYNCS 0x989680 ;  /* 0x009896800000995d */ /* 0x004fea0003900000 */
[----:B------:R-:W2:Y:S02]  /*27a90*/  @!P1 SYNCS.PHASECHK.TRANS64 P1, [R3+URZ+0x34518], R2 ;  /* 0x03451802030095a7 */ /* 0x000ea4000802007f */
[----:B--2---:R-:W-:Y:S05]  /*27aa0*/  @!P1 BRA `(.L_x_444) ;  /* 0xfffffffc00ec9947 */ /* 0x004fea000383ffff */
[----:B------:R-:W-:Y:S05]  /*27ab0*/  BRA `(.L_x_611) ;  /* 0xffffff9c00307947 */ /* 0x000fea000383ffff */
.L_x_459:
[----:B-1----:R-:W-:-:S04]  /*27ac0*/  MOV R3, UR4 ;  /* 0x0000000400037c02 */ /* 0x002fc80008000f00 */
[----:B------:R1:W2:Y:S03]  /*27ad0*/  SYNCS.PHASECHK.TRANS64.TRYWAIT P0, [R3+URZ+0x34500], R8 ;  /* 0x03450008030075a7 */ /* 0x0002a6000800017f */
[----:B--2---:R-:W-:Y:S05]  /*27ae0*/  @!P0 NANOSLEEP.SYNCS 0x989680 ;  /* 0x009896800000895d */ /* 0x004fea0003900000 */
[----:B------:R-:W2:Y:S02]  /*27af0*/  @!P0 SYNCS.PHASECHK.TRANS64 P0, [R3+URZ+0x34500], R8 ;  /* 0x03450008030085a7 */ /* 0x000ea4000800007f */
[----:B--2---:R-:W-:Y:S05]  /*27b00*/  @!P0 BRA `(.L_x_459) ;  /* 0xfffffffc00ec8947 */ /* 0x004fea000383ffff */
[----:B------:R-:W-:Y:S05]  /*27b10*/  BRA `(.L_x_612) ;  /* 0xffffffa000c07947 */ /* 0x000fea000383ffff */
.L_x_461:
[----:B-1----:R-:W-:-:S04]  /*27b20*/  MOV R3, UR4 ;  /* 0x0000000400037c02 */ /* 0x002fc80008000f00 */
[----:B------:R1:W2:Y:S03]  /*27b30*/  SYNCS.PHASECHK.TRANS64.TRYWAIT P0, [R3+URZ+0x34508], R8 ;  /* 0x03450808030075a7 */ /* 0x0002a6000800017f */
[----:B--2---:R-:W-:Y:S05]  /*27b40*/  @!P0 NANOSLEEP.SYNCS 0x989680 ;  /* 0x009896800000895d */ /* 0x004fea0003900000 */
[----:B------:R-:W2:Y:S02]  /*27b50*/  @!P0 SYNCS.PHASECHK.TRANS64 P0, [R3+URZ+0x34508], R8 ;  /* 0x03450808030085a7 */ /* 0x000ea4000800007f */
[----:B--2---:R-:W-:Y:S05]  /*27b60*/  @!P0 BRA `(.L_x_461) ;  /* 0xfffffffc00ec8947 */ /* 0x004fea000383ffff */
[----:B------:R-:W-:Y:S05]  /*27b70*/  BRA `(.L_x_613) ;  /* 0xffffffa000b87947 */ /* 0x000fea000383ffff */
.L_x_463:
[----:B-1----:R-:W-:-:S04]  /*27b80*/  MOV R3, UR4 ;  /* 0x0000000400037c02 */ /* 0x002fc80008000f00 */
[----:B------:R1:W2:Y:S03]  /*27b90*/  SYNCS.PHASECHK.TRANS64.TRYWAIT P0, [R3+URZ+0x34510], R8 ;  /* 0x03451008030075a7 */ /* 0x0002a6000800017f */
[----:B--2---:R-:W-:Y:S05]  /*27ba0*/  @!P0 NANOSLEEP.SYNCS 0x989680 ;  /* 0x009896800000895d */ /* 0x004fea0003900000 */
[----:B------:R-:W2:Y:S02]  /*27bb0*/  @!P0 SYNCS.PHASECHK.TRANS64 P0, [R3+URZ+0x34510], R8 ;  /* 0x03451008030085a7 */ /* 0x000ea4000800007f */
[----:B--2---:R-:W-:Y:S05]  /*27bc0*/  @!P0 BRA `(.L_x_463) ;  /* 0xfffffffc00ec8947 */ /* 0x004fea000383ffff */
[----:B------:R-:W-:Y:S05]  /*27bd0*/  BRA `(.L_x_614) ;  /* 0xffffffa000b07947 */ /* 0x000fea000383ffff */
.L_x_475:
[----:B------:R-:W-:Y:S01]  /*27be0*/  BSSY B1, `(.L_x_615) ;  /* 0x0000006000017945 */ /* 0x000fe20003800000 */
[----:B------:R-:W-:-:S07]  /*27bf0*/  MOV R15, 0xffffffff ;  /* 0xffffffff000f7802 */ /* 0x000fce0000000f00 */
[----:B------:R-:W-:Y:S05]  /*27c00*/  WARPSYNC.COLLECTIVE R15, `(.L_x_616) ;  /* 0x000000000f0c7348 */ /* 0x000fea0003c00000 */
[----:B------:R-:W-:Y:S02]  /*27c10*/  ELECT P6, UR62, PT ;  /* 0x00000000003e782f */ /* 0x000fe400038c0000 */
[----:B------:R-:W-:Y:S01]  /*27c20*/  MOV R14, UR62 ;  /* 0x0000003e000e7c02 */ /* 0x000fe20008000f00 */
[----:B------:R-:W-:Y:S10]  /*27c30*/  ENDCOLLECTIVE ;  /* 0x000000000000791b */ /* 0x000ff40003800000 */
.L_x_616:
[----:B------:R-:W-:Y:S05]  /*27c40*/  BSYNC B1 ;  /* 0x0000000000017941 */ /* 0x000fea0003800000 */
.L_x_615:
[----:B------:R-:W-:Y:S05]  /*27c50*/  BRA `(.L_x_617) ;  /* 0xffffffac00a47947 */ /* 0x000fea000383ffff */
.L_x_478:
[----:B-1----:R1:W3:Y:S02]  /*27c60*/  SYNCS.PHASECHK.TRANS64.TRYWAIT P0, [R8+URZ+0x344b0], R5 ;  /* 0x0344b005080075a7 */ /* 0x0022e4000800017f */
[----:B---3--:R-:W-:Y:S05]  /*27c70*/  @!P0 NANOSLEEP.SYNCS 0x989680 ;  /* 0x009896800000895d */ /* 0x008fea0003900000 */
[----:B------:R-:W3:Y:S02]  /*27c80*/  @!P0 SYNCS.PHASECHK.TRANS64 P0, [R8+URZ+0x344b0], R5 ;  /* 0x0344b005080085a7 */ /* 0x000ee4000800007f */
[----:B---3--:R-:W-:Y:S05]  /*27c90*/  @!P0 BRA `(.L_x_478) ;  /* 0xfffffffc00f08947 */ /* 0x008fea000383ffff */
[----:B------:R-:W-:Y:S05]  /*27ca0*/  BRA `(.L_x_618) ;  /* 0xffffffac00d07947 */ /* 0x000fea000383ffff */
.L_x_483:
[----:B-1----:R1:W2:Y:S02]  /*27cb0*/  SYNCS.PHASECHK.TRANS64.TRYWAIT P0, [R3+URZ+0x34400], R2 ;  /* 0x03440002030075a7 */ /* 0x0022a4000800017f */
[----:B--2---:R-:W-:Y:S05]  /*27cc0*/  @!P0 NANOSLEEP.SYNCS 0x989680 ;  /* 0x009896800000895d */ /* 0x004fea0003900000 */
[----:B------:R-:W2:Y:S02]  /*27cd0*/  @!P0 SYNCS.PHASECHK.TRANS64 P0, [R3+URZ+0x34400], R2 ;  /* 0x03440002030085a7 */ /* 0x000ea4000800007f */
[----:B--2---:R-:W-:Y:S05]  /*27ce0*/  @!P0 BRA `(.L_x_483) ;  /* 0xfffffffc00f08947 */ /* 0x004fea000383ffff */
[----:B------:R-:W-:Y:S05]  /*27cf0*/  BRA `(.L_x_619) ;  /* 0xffffffb0009c7947 */ /* 0x000fea000383ffff */
.L_x_486:
[----:B------:R-:W-:Y:S01]  /*27d00*/  BSSY B1, `(.L_x_620) ;  /* 0x0000006000017945 */ /* 0x000fe20003800000 */
[----:B------:R-:W-:-:S07]  /*27d10*/  MOV R15, 0xffffffff ;  /* 0xffffffff000f7802 */ /* 0x000fce0000000f00 */
[----:B-1---5:R-:W-:Y:S05]  /*27d20*/  WARPSYNC.COLLECTIVE R15, `(.L_x_621) ;  /* 0x000000000f0c7348 */ /* 0x022fea0003c00000 */
[----:B------:R-:W-:Y:S02]  /*27d30*/  ELECT P6, UR62, PT ;  /* 0x00000000003e782f */ /* 0x000fe400038c0000 */
[----:B------:R-:W-:Y:S01]  /*27d40*/  MOV R14, UR62 ;  /* 0x0000003e000e7c02 */ /* 0x000fe20008000f00 */
[----:B-1---5:R-:W-:Y:S10]  /*27d50*/  ENDCOLLECTIVE ;  /* 0x000000000000791b */ /* 0x022ff40003800000 */
.L_x_621:
[----:B------:R-:W-:Y:S05]  /*27d60*/  BSYNC B1 ;  /* 0x0000000000017941 */ /* 0x000fea0003800000 */
.L_x_620:
[----:B------:R-:W-:Y:S05]  /*27d70*/  BRA `(.L_x_622) ;  /* 0xffffffb000e47947 */ /* 0x000fea000383ffff */
.L_x_489:
[----:B------:R-:W-:Y:S01]  /*27d80*/  BSSY B1, `(.L_x_623) ;  /* 0x0000005000017945 */ /* 0x000fe20003800000 */
[----:B--2---:R-:W-:-:S07]  /*27d90*/  MOV R15, 0xffffffff ;  /* 0xffffffff000f7802 */ /* 0x004fce0000000f00 */
[----:B-1---5:R-:W-:Y:S05]  /*27da0*/  WARPSYNC.COLLECTIVE R15, `(.L_x_624) ;  /* 0x000000000f087348 */ /* 0x022fea0003c00000 */
[----:B------:R-:W-:Y:S01]  /*27db0*/  NOP ;  /* 0x0000000000007918 */ /* 0x000fe20000000000 */
[----:B-1---5:R-:W-:Y:S01]  /*27dc0*/  ENDCOLLECTIVE ;  /* 0x000000000000791b */ /* 0x022fe20003800000 */
.L_x_624:
[----:B------:R-:W-:Y:S05]  /*27dd0*/  BSYNC B1 ;  /* 0x0000000000017941 */ /* 0x000fea0003800000 */
.L_x_623:
[----:B------:R-:W-:-:S07]  /*27de0*/  MOV R15, 0xffffffff ;  /* 0xffffffff000f7802 */ /* 0x000fce0000000f00 */
[----:B------:R-:W-:Y:S05]  /*27df0*/  WARPSYNC.COLLECTIVE R15, `(.L_x_625) ;  /* 0x000000000f0c7348 */ /* 0x000fea0003c00000 */
[----:B------:R-:W-:Y:S02]  /*27e00*/  ELECT P6, UR62, PT ;  /* 0x00000000003e782f */ /* 0x000fe400038c0000 */
[----:B------:R-:W-:Y:S01]  /*27e10*/  MOV R14, UR62 ;  /* 0x0000003e000e7c02 */ /* 0x000fe20008000f00 */
[----:B------:R-:W-:Y:S10]  /*27e20*/  ENDCOLLECTIVE ;  /* 0x000000000000791b */ /* 0x000ff40003800000 */
.L_x_625:
[----:B------:R-:W-:Y:S05]  /*27e30*/  BRA `(.L_x_626) ;  /* 0xffffffb400ec7947 */ /* 0x000fea000383ffff */
.L_x_492:
[----:B------:R-:W-:Y:S01]  /*27e40*/  BSSY B0, `(.L_x_627) ;  /* 0x0000006000007945 */ /* 0x000fe20003800000 */
[----:B------:R-:W-:-:S07]  /*27e50*/  IMAD.MOV.U32 R15, RZ, RZ, -0x1 ;  /* 0xffffffffff0f7424 */ /* 0x000fce00078e00ff */
[----:B-1---5:R-:W-:Y:S05]  /*27e60*/  WARPSYNC.COLLECTIVE R15, `(.L_x_628) ;  /* 0x000000000f0c7348 */ /* 0x022fea0003c00000 */
[----:B-----5:R-:W-:Y:S02]  /*27e70*/  ELECT P6, UR62, PT ;  /* 0x00000000003e782f */ /* 0x020fe400038c0000 */
[----:B------:R-:W-:Y:S01]  /*27e80*/  MOV R14, UR62 ;  /* 0x0000003e000e7c02 */ /* 0x000fe20008000f00 */
[----:B-1----:R-:W-:Y:S10]  /*27e90*/  ENDCOLLECTIVE ;  /* 0x000000000000791b */ /* 0x002ff40003800000 */
.L_x_628:
[----:B------:R-:W-:Y:S05]  /*27ea0*/  BSYNC B0 ;  /* 0x0000000000007941 */ /* 0x000fea0003800000 */
.L_x_627:
[----:B------:R-:W-:Y:S05]  /*27eb0*/  BRA `(.L_x_629) ;  /* 0xffffffb800447947 */ /* 0x000fea000383ffff */
.L_x_496:
[----:B-1----:R1:W2:Y:S02]  /*27ec0*/  SYNCS.PHASECHK.TRANS64.TRYWAIT P0, [R7+URZ], R2 ;  /* 0x00000002070075a7 */ /* 0x0022a4000800017f */
[----:B--2---:R-:W-:Y:S05]  /*27ed0*/  @!P0 NANOSLEEP.SYNCS 0x989680 ;  /* 0x009896800000895d */ /* 0x004fea0003900000 */
[----:B------:R-:W2:Y:S02]  /*27ee0*/  @!P0 SYNCS.PHASECHK.TRANS64 P0, [R7+URZ], R2 ;  /* 0x00000002070085a7 */ /* 0x000ea4000800007f */
[----:B--2---:R-:W-:Y:S05]  /*27ef0*/  @!P0 BRA `(.L_x_496) ;  /* 0xfffffffc00f08947 */ /* 0x004fea000383ffff */
[----:B------:R-:W-:Y:S05]  /*27f00*/  BRA `(.L_x_630) ;  /* 0xffffffb800807947 */ /* 0x000fea000383ffff */
.L_x_497:
[----:B-1----:R1:W2:Y:S02]  /*27f10*/  SYNCS.PHASECHK.TRANS64.TRYWAIT P0, [R9+URZ], R4 ;  /* 0x00000004090075a7 */ /* 0x0022a4000800017f */
[----:B--2---:R-:W-:Y:S05]  /*27f20*/  @!P0 NANOSLEEP.SYNCS 0x989680 ;  /* 0x009896800000895d */ /* 0x004fea0003900000 */
[----:B------:R-:W2:Y:S02]  /*27f30*/  @!P0 SYNCS.PHASECHK.TRANS64 P0, [R9+URZ], R4 ;  /* 0x00000004090085a7 */ /* 0x000ea4000800007f */
[----:B--2---:R-:W-:Y:S05]  /*27f40*/  @!P0 BRA `(.L_x_497) ;  /* 0xfffffffc00f08947 */ /* 0x004fea000383ffff */
[----:B------:R-:W-:Y:S05]  /*27f50*/  BRA `(.L_x_631) ;  /* 0xffffffb800907947 */ /* 0x000fea000383ffff */
.L_x_498:
[----:B-1----:R1:W2:Y:S02]  /*27f60*/  SYNCS.PHASECHK.TRANS64.TRYWAIT P0, [R6+URZ], R5 ;  /* 0x00000005060075a7 */ /* 0x0022a4000800017f */
[----:B--2---:R-:W-:Y:S05]  /*27f70*/  @!P0 NANOSLEEP.SYNCS 0x989680 ;  /* 0x009896800000895d */ /* 0x004fea0003900000 */
[----:B------:R-:W2:Y:S02]  /*27f80*/  @!P0 SYNCS.PHASECHK.TRANS64 P0, [R6+URZ], R5 ;  /* 0x00000005060085a7 */ /* 0x000ea4000800007f */
[----:B--2---:R-:W-:Y:S05]  /*27f90*/  @!P0 BRA `(.L_x_498) ;  /* 0xfffffffc00f08947 */ /* 0x004fea000383ffff */
[----:B------:R-:W-:Y:S05]  /*27fa0*/  BRA `(.L_x_632) ;  /* 0xffffffb800a07947 */ /* 0x000fea000383ffff */
.L_x_499:
[----:B-1----:R1:W2:Y:S02]  /*27fb0*/  SYNCS.PHASECHK.TRANS64.TRYWAIT P0, [R9+URZ], R4 ;  /* 0x00000004090075a7 */ /* 0x0022a4000800017f */
[----:B--2---:R-:W-:Y:S05]  /*27fc0*/  @!P0 NANOSLEEP.SYNCS 0x989680 ;  /* 0x009896800000895d */ /* 0x004fea0003900000 */
[----:B------:R-:W2:Y:S02]  /*27fd0*/  @!P0 SYNCS.PHASECHK.TRANS64 P0, [R9+URZ], R4 ;  /* 0x00000004090085a7 */ /* 0x000ea4000800007f */
[----:B--2---:R-:W-:Y:S05]  /*27fe0*/  @!P0 BRA `(.L_x_499) ;  /* 0xfffffffc00f08947 */ /* 0x004fea000383ffff */
[----:B------:R-:W-:Y:S05]  /*27ff0*/  BRA `(.L_x_633) ;  /* 0xffffffb800b07947 */ /* 0x000fea000383ffff */
.L_x_500:
[----:B--2---:R2:W3:Y:S02]  /*28000*/  SYNCS.PHASECHK.TRANS64.TRYWAIT P0, [R6+URZ], R5 ;  /* 0x00000005060075a7 */ /* 0x0044e4000800017f */
[----:B---3--:R-:W-:Y:S05]  /*28010*/  @!P0 NANOSLEEP.SYNCS 0x989680 ;  /* 0x009896800000895d */ /* 0x008fea0003900000 */
[----:B------:R-:W3:Y:S02]  /*28020*/  @!P0 SYNCS.PHASECHK.TRANS64 P0, [R6+URZ], R5 ;  /* 0x00000005060085a7 */ /* 0x000ee4000800007f */
[----:B---3--:R-:W-:Y:S05]  /*28030*/  @!P0 BRA `(.L_x_500) ;  /* 0xfffffffc00f08947 */ /* 0x008fea000383ffff */
[----:B------:R-:W-:Y:S05]  /*28040*/  BRA `(.L_x_634) ;  /* 0xffffffb800b87947 */ /* 0x000fea000383ffff */
.L_x_518:
[----:B-1----:R1:W3:Y:S02]  /*28050*/  SYNCS.PHASECHK.TRANS64.TRYWAIT P2, [R12+URZ+0x34440], R3 ;  /* 0x034440030c0075a7 */ /* 0x0022e4000804017f */
[----:B---3--:R-:W-:Y:S05]  /*28060*/  @!P2 NANOSLEEP.SYNCS 0x989680 ;  /* 0x009896800000a95d */ /* 0x008fea0003900000 */
[----:B------:R-:W3:Y:S02]  /*28070*/  @!P2 SYNCS.PHASECHK.TRANS64 P2, [R12+URZ+0x34440], R3 ;  /* 0x034440030c00a5a7 */ /* 0x000ee4000804007f */
[----:B---3--:R-:W-:Y:S05]  /*28080*/  @!P2 BRA `(.L_x_518) ;  /* 0xfffffffc00f0a947 */ /* 0x008fea000383ffff */
[----:B------:R-:W-:Y:S05]  /*28090*/  BRA `(.L_x_635) ;  /* 0xffffffd400d47947 */ /* 0x000fea000383ffff */
.L_x_524:
[----:B-1----:R1:W2:Y:S02]  /*280a0*/  SYNCS.PHASECHK.TRANS64.TRYWAIT P0, [R3+URZ+0x34440], R0 ;  /* 0x03444000030075a7 */ /* 0x0022a4000800017f */
[----:B--2---:R-:W-:Y:S05]  /*280b0*/  @!P0 NANOSLEEP.SYNCS 0x989680 ;  /* 0x009896800000895d */ /* 0x004fea0003900000 */
[----:B------:R-:W2:Y:S02]  /*280c0*/  @!P0 SYNCS.PHASECHK.TRANS64 P0, [R3+URZ+0x34440], R0 ;  /* 0x03444000030085a7 */ /* 0x000ea4000800007f */
[----:B--2---:R-:W-:Y:S05]  /*280d0*/  @!P0 BRA `(.L_x_524) ;  /* 0xfffffffc00f08947 */ /* 0x004fea000383ffff */
[----:B------:R-:W-:Y:S05]  /*280e0*/  BRA `(.L_x_636) ;  /* 0xffffffd8003c7947 */ /* 0x000fea000383ffff */
.L_x_526:
[----:B-1----:R1:W2:Y:S02]  /*280f0*/  SYNCS.PHASECHK.TRANS64.TRYWAIT P0, [R3+URZ+0x34440], R0 ;  /* 0x03444000030075a7 */ /* 0x0022a4000800017f */
[----:B--2---:R-:W-:Y:S05]  /*28100*/  @!P0 NANOSLEEP.SYNCS 0x989680 ;  /* 0x009896800000895d */ /* 0x004fea0003900000 */
[----:B------:R-:W2:Y:S02]  /*28110*/  @!P0 SYNCS.PHASECHK.TRANS64 P0, [R3+URZ+0x34440], R0 ;  /* 0x03444000030085a7 */ /* 0x000ea4000800007f */
[----:B--2---:R-:W-:Y:S05]  /*28120*/  @!P0 BRA `(.L_x_526) ;  /* 0xfffffffc00f08947 */ /* 0x004fea000383ffff */
[----:B------:R-:W-:Y:S05]  /*28130*/  BRA `(.L_x_637) ;  /* 0xffffffd800547947 */ /* 0x000fea000383ffff */
.L_x_528:
[----:B-1----:R1:W2:Y:S02]  /*28140*/  SYNCS.PHASECHK.TRANS64.TRYWAIT P0, [R3+URZ+0x34440], R0 ;  /* 0x03444000030075a7 */ /* 0x0022a4000800017f */
[----:B--2---:R-:W-:Y:S05]  /*28150*/  @!P0 NANOSLEEP.SYNCS 0x989680 ;  /* 0x009896800000895d */ /* 0x004fea0003900000 */
[----:B------:R-:W2:Y:S02]  /*28160*/  @!P0 SYNCS.PHASECHK.TRANS64 P0, [R3+URZ+0x34440], R0 ;  /* 0x03444000030085a7 */ /* 0x000ea4000800007f */
[----:B--2---:R-:W-:Y:S05]  /*28170*/  @!P0 BRA `(.L_x_528) ;  /* 0xfffffffc00f08947 */ /* 0x004fea000383ffff */
[----:B------:R-:W-:Y:S05]  /*28180*/  BRA `(.L_x_638) ;  /* 0xffffffd8006c7947 */ /* 0x000fea000383ffff */
.L_x_530:
[----:B-1----:R1:W2:Y:S02]  /*28190*/  SYNCS.PHASECHK.TRANS64.TRYWAIT P0, [R3+URZ+0x34440], R0 ;  /* 0x03444000030075a7 */ /* 0x0022a4000800017f */
[----:B--2---:R-:W-:Y:S05]  /*281a0*/  @!P0 NANOSLEEP.SYNCS 0x989680 ;  /* 0x009896800000895d */ /* 0x004fea0003900000 */
[----:B------:R-:W2:Y:S02]  /*281b0*/  @!P0 SYNCS.PHASECHK.TRANS64 P0, [R3+URZ+0x34440], R0 ;  /* 0x03444000030085a7 */ /* 0x000ea4000800007f */
[----:B--2---:R-:W-:Y:S05]  /*281c0*/  @!P0 BRA `(.L_x_530) ;  /* 0xfffffffc00f08947 */ /* 0x004fea000383ffff */
[----:B------:R-:W-:Y:S05]  /*281d0*/  BRA `(.L_x_639) ;  /* 0xffffffd800847947 */ /* 0x000fea000383ffff */
.L_x_532:
[----:B-1----:R1:W2:Y:S02]  /*281e0*/  SYNCS.PHASECHK.TRANS64.TRYWAIT P0, [R3+URZ+0x34440], R0 ;  /* 0x03444000030075a7 */ /* 0x0022a4000800017f */
[----:B--2---:R-:W-:Y:S05]  /*281f0*/  @!P0 NANOSLEEP.SYNCS 0x989680 ;  /* 0x009896800000895d */ /* 0x004fea0003900000 */
[----:B------:R-:W2:Y:S02]  /*28200*/  @!P0 SYNCS.PHASECHK.TRANS64 P0, [R3+URZ+0x34440], R0 ;  /* 0x03444000030085a7 */ /* 0x000ea4000800007f */
[----:B--2---:R-:W-:Y:S05]  /*28210*/  @!P0 BRA `(.L_x_532) ;  /* 0xfffffffc00f08947 */ /* 0x004fea000383ffff */
[----:B------:R-:W-:Y:S05]  /*28220*/  BRA `(.L_x_640) ;  /* 0xffffffd8009c7947 */ /* 0x000fea000383ffff */
.L_x_534:
[----:B-1----:R1:W2:Y:S02]  /*28230*/  SYNCS.PHASECHK.TRANS64.TRYWAIT P0, [R3+URZ+0x34440], R0 ;  /* 0x03444000030075a7 */ /* 0x0022a4000800017f */
[----:B--2---:R-:W-:Y:S05]  /*28240*/  @!P0 NANOSLEEP.SYNCS 0x989680 ;  /* 0x009896800000895d */ /* 0x004fea0003900000 */
[----:B------:R-:W2:Y:S02]  /*28250*/  @!P0 SYNCS.PHASECHK.TRANS64 P0, [R3+URZ+0x34440], R0 ;  /* 0x03444000030085a7 */ /* 0x000ea4000800007f */
[----:B--2---:R-:W-:Y:S05]  /*28260*/  @!P0 BRA `(.L_x_534) ;  /* 0xfffffffc00f08947 */ /* 0x004fea000383ffff */
[----:B------:R-:W-:Y:S05]  /*28270*/  BRA `(.L_x_641) ;  /* 0xffffffd800b47947 */ /* 0x000fea000383ffff */
.L_x_536:
[----:B-1----:R1:W2:Y:S02]  /*28280*/  SYNCS.PHASECHK.TRANS64.TRYWAIT P0, [R3+URZ+0x34440], R0 ;  /* 0x03444000030075a7 */ /* 0x0022a4000800017f */
[----:B--2---:R-:W-:Y:S05]  /*28290*/  @!P0 NANOSLEEP.SYNCS 0x989680 ;  /* 0x009896800000895d */ /* 0x004fea0003900000 */
[----:B------:R-:W2:Y:S02]  /*282a0*/  @!P0 SYNCS.PHASECHK.TRANS64 P0, [R3+URZ+0x34440], R0 ;  /* 0x03444000030085a7 */ /* 0x000ea4000800007f */
[----:B--2---:R-:W-:Y:S05]  /*282b0*/  @!P0 BRA `(.L_x_536) ;  /* 0xfffffffc00f08947 */ /* 0x004fea000383ffff */
[----:B------:R-:W-:Y:S05]  /*282c0*/  BRA `(.L_x_642) ;  /* 0xffffffd800cc7947 */ /* 0x000fea000383ffff */
        .weak           $__internal_0_$__cuda_sm20_div_u64
        .type           $__internal_0_$__cuda_sm20_div_u64,@function
        .size           $__internal_0_$__cuda_sm20_div_u64,(.L_x_515 - $__internal_0_$__cuda_sm20_div_u64)
$__internal_0_$__cuda_sm20_div_u64:
[----:B------:R-:W-:-:S04]  /*282d0*/  MOV R24, R26 ;  /* 0x0000001a00187202 */ /* 0x000fc80000000f00 */
[----:B------:R-:W1:Y:S08]  /*282e0*/  I2F.U64.RP R11, R24 ;  /* 0x00000018000b7312 */ /* 0x000e700000309000 */
[----:B-1----:R-:W1:Y:S02]  /*282f0*/  MUFU.RCP R11, R11 ;  /* 0x0000000b000b7308 */ /* 0x002e640000001000 */
[----:B-1----:R-:W-:-:S06]  /*28300*/  IADD3 R16, R11, 0x1ffffffe, RZ ;  /* 0x1ffffffe0b107810 */ /* 0x002fcc0007ffe0ff */
[----:B------:R-:W1:Y:S02]  /*28310*/  F2I.U64.TRUNC R16, R16 ;  /* 0x0000001000107311 */ /* 0x000e64000020d800 */
[----:B-1----:R-:W-:-:S04]  /*28320*/  IMAD.WIDE.U32 R18, R16, R26, RZ ;  /* 0x0000001a10127225 */ /* 0x002fc800078e00ff */
[C---:B------:R-:W-:Y:S01]  /*28330*/  IMAD R13, R16.reuse, R25, R19 ;  /* 0x00000019100d7224 */ /* 0x040fe200078e0213 */
[----:B------:R-:W-:Y:S02]  /*28340*/  IADD3 R27, P1, RZ, -R18, RZ ;  /* 0x80000012ff1b7210 */ /* 0x000fe40007f3e0ff */
[----:B------:R-:W-:Y:S01]  /*28350*/  MOV R19, R16 ;  /* 0x0000001000137202 */ /* 0x000fe20000000f00 */
[----:B------:R-:W-:Y:S02]  /*28360*/  IMAD R13, R17, R26, R13 ;  /* 0x0000001a110d7224 */ /* 0x000fe400078e020d */
[----:B------:R-:W-:-:S03]  /*28370*/  IMAD.HI.U32 R18, R16, R27, RZ ;  /* 0x0000001b10127227 */ /* 0x000fc600078e00ff */
[----:B------:R-:W-:-:S05]  /*28380*/  IADD3.X R13, RZ, ~R13, RZ, P1, !PT ;  /* 0x8000000dff0d7210 */ /* 0x000fca0000ffe4ff */
[----:B------:R-:W-:-:S04]  /*28390*/  IMAD.WIDE.U32 R18, P1, R16, R13, R18 ;  /* 0x0000000d10127225 */ /* 0x000fc80007820012 */
[C---:B------:R-:W-:Y:S02]  /*283a0*/  IMAD R29, R17.reuse, R13, RZ ;  /* 0x0000000d111d7224 */ /* 0x040fe400078e02ff */
[----:B------:R-:W-:-:S04]  /*283b0*/  IMAD.HI.U32 R18, P2, R17, R27, R18 ;  /* 0x0000001b11127227 */ /* 0x000fc80007840012 */
[----:B------:R-:W-:Y:S01]  /*283c0*/  IMAD.HI.U32 R11, R17, R13, RZ ;  /* 0x0000000d110b7227 */ /* 0x000fe200078e00ff */
[----:B------:R-:W-:-:S04]  /*283d0*/  IADD3 R19, P3, R29, R18, RZ ;  /* 0x000000121d137210 */ /* 0x000fc80007f7e0ff */
[----:B------:R-:W-:Y:S01]  /*283e0*/  IADD3.X R11, R11, R17, RZ, P1, !PT ;  /* 0x000000110b0b7210 */ /* 0x000fe20000ffe4ff */
[----:B------:R-:W-:-:S03]  /*283f0*/  IMAD.WIDE.U32 R16, R19, R26, RZ ;  /* 0x0000001a13107225 */ /* 0x000fc600078e00ff */
[----:B------:R-:W-:Y:S01]  /*28400*/  IADD3.X R11, RZ, RZ, R11, P3, P2 ;  /* 0x000000ffff0b7210 */ /* 0x000fe20001fe440b */
[----:B------:R-:W-:Y:S01]  /*28410*/  IMAD R18, R19, R25, R17 ;  /* 0x0000001913127224 */ /* 0x000fe200078e0211 */
[----:B------:R-:W-:-:S03]  /*28420*/  IADD3 R17, P1, RZ, -R16, RZ ;  /* 0x80000010ff117210 */ /* 0x000fc60007f3e0ff */
[----:B------:R-:W-:Y:S02]  /*28430*/  IMAD R13, R11, R26, R18 ;  /* 0x0000001a0b0d7224 */ /* 0x000fe400078e0212 */
[----:B------:R-:W-:-:S03]  /*28440*/  IMAD.HI.U32 R18, R19, R17, RZ ;  /* 0x0000001113127227 */ /* 0x000fc600078e00ff */
[----:B------:R-:W-:-:S05]  /*28450*/  IADD3.X R16, RZ, ~R13, RZ, P1, !PT ;  /* 0x8000000dff107210 */ /* 0x000fca0000ffe4ff */
[----:B------:R-:W-:-:S04]  /*28460*/  IMAD.WIDE.U32 R18, P1, R19, R16, R18 ;  /* 0x0000001013127225 */ /* 0x000fc80007820012 */
[C---:B------:R-:W-:Y:S02]  /*28470*/  IMAD R24, R11.reuse, R16, RZ ;  /* 0x000000100b187224 */ /* 0x040fe400078e02ff */
[----:B------:R-:W-:Y:S01]  /*28480*/  IMAD.HI.U32 R13, P2, R11, R17, R18 ;  /* 0x000000110b0d7227 */ /* 0x000fe20007840012 */
[----:B------:R-:W-:-:S03]  /*28490*/  MOV R17, RZ ;  /* 0x000000ff00117202 */ /* 0x000fc60000000f00 */
[----:B------:R-:W-:Y:S01]  /*284a0*/  IMAD.HI.U32 R16, R11, R16, RZ ;  /* 0x000000100b107227 */ /* 0x000fe200078e00ff */
[----:B------:R-:W-:-:S04]  /*284b0*/  IADD3 R13, P3, R24, R13, RZ ;  /* 0x0000000d180d7210 */ /* 0x000fc80007f7e0ff */
[----:B------:R-:W-:Y:S01]  /*284c0*/  IADD3.X R11, R16, R11, RZ, P1, !PT ;  /* 0x0000000b100b7210 */ /* 0x000fe20000ffe4ff */
[----:B------:R-:W-:-:S03]  /*284d0*/  IMAD.HI.U32 R16, R13, UR13, RZ ;  /* 0x0000000d0d107c27 */ /* 0x000fc6000f8e00ff */
[----:B------:R-:W-:Y:S01]  /*284e0*/  IADD3.X R11, RZ, RZ, R11, P3, P2 ;  /* 0x000000ffff0b7210 */ /* 0x000fe20001fe440b */
[----:B------:R-:W-:-:S04]  /*284f0*/  IMAD.WIDE.U32 R16, R13, UR21, R16 ;  /* 0x000000150d107c25 */ /* 0x000fc8000f8e0010 */
[C---:B------:R-:W-:Y:S02]  /*28500*/  IMAD R18, R11.reuse, UR21, RZ ;  /* 0x000000150b127c24 */ /* 0x040fe4000f8e02ff */
[----:B------:R-:W-:-:S04]  /*28510*/  IMAD.HI.U32 R13, P1, R11, UR13, R16 ;  /* 0x0000000d0b0d7c27 */ /* 0x000fc8000f820010 */
[----:B------:R-:W-:Y:S01]  /*28520*/  IMAD.HI.U32 R11, R11, UR21, RZ ;  /* 0x000000150b0b7c27 */ /* 0x000fe2000f8e00ff */
[----:B------:R-:W-:-:S03]  /*28530*/  IADD3 R13, P2, R18, R13, RZ ;  /* 0x0000000d120d7210 */ /* 0x000fc60007f5e0ff */
[----:B------:R-:W-:Y:S02]  /*28540*/  IMAD.X R11, RZ, RZ, R11, P1 ;  /* 0x000000ffff0b7224 */ /* 0x000fe400008e060b */
[----:B------:R-:W-:-:S03]  /*28550*/  IMAD.WIDE.U32 R16, R13, R26, RZ ;  /* 0x0000001a0d107225 */ /* 0x000fc600078e00ff */
[----:B------:R-:W-:Y:S01]  /*28560*/  IADD3.X R11, RZ, R11, RZ, P2, !PT ;  /* 0x0000000bff0b7210 */ /* 0x000fe200017fe4ff */
[C---:B------:R-:W-:Y:S01]  /*28570*/  IMAD R18, R13.reuse, R25, R17 ;  /* 0x000000190d127224 */ /* 0x040fe200078e0211 */
[----:B------:R-:W-:Y:S02]  /*28580*/  IADD3 R24, P2, -R16, UR13, RZ ;  /* 0x0000000d10187c10 */ /* 0x000fe4000ff5e1ff */
[----:B------:R-:W-:Y:S01]  /*28590*/  IADD3 R16, R13, 0x1, RZ ;  /* 0x000000010d107810 */ /* 0x000fe20007ffe0ff */
[-C--:B------:R-:W-:Y:S01]  /*285a0*/  IMAD R11, R11, R26.reuse, R18 ;  /* 0x0000001a0b0b7224 */ /* 0x080fe200078e0212 */
[----:B------:R-:W-:-:S04]  /*285b0*/  ISETP.GE.U32.AND P1, PT, R24, R26, PT ;  /* 0x0000001a1800720c */ /* 0x000fc80003f26070 */
[----:B------:R-:W-:Y:S02]  /*285c0*/  IADD3.X R18, ~R11, UR21, RZ, P2, !PT ;  /* 0x000000150b127c10 */ /* 0x000fe400097fe5ff */
[----:B------:R-:W-:Y:S02]  /*285d0*/  IADD3 R11, P2, -R26, R24, RZ ;  /* 0x000000181a0b7210 */ /* 0x000fe40007f5e1ff */
[----:B------:R-:W-:Y:S02]  /*285e0*/  ISETP.GE.U32.AND.EX P1, PT, R18, R25, PT, P1 ;  /* 0x000000191200720c */ /* 0x000fe40003f26110 */
[----:B------:R-:W-:Y:S02]  /*285f0*/  IADD3.X R17, ~R25, R18, RZ, P2, !PT ;  /* 0x0000001219117210 */ /* 0x000fe400017fe5ff */
[----:B------:R-:W-:Y:S02]  /*28600*/  SEL R11, R11, R24, P1 ;  /* 0x000000180b0b7207 */ /* 0x000fe40000800000 */
[----:B------:R-:W-:-:S02]  /*28610*/  SEL R17, R17, R18, P1 ;  /* 0x0000001211117207 */ /* 0x000fc40000800000 */
[----:B------:R-:W-:Y:S02]  /*28620*/  SEL R16, R16, R13, P1 ;  /* 0x0000000d10107207 */ /* 0x000fe40000800000 */
[----:B------:R-:W-:Y:S02]  /*28630*/  ISETP.GE.U32.AND P1, PT, R11, R26, PT ;  /* 0x0000001a0b00720c */ /* 0x000fe40003f26070 */
[----:B------:R-:W-:Y:S02]  /*28640*/  ISETP.NE.U32.AND P2, PT, R26, RZ, PT ;  /* 0x000000ff1a00720c */ /* 0x000fe40003f45070 */
[----:B------:R-:W-:Y:S02]  /*28650*/  IADD3 R11, R16, 0x1, RZ ;  /* 0x00000001100b7810 */ /* 0x000fe40007ffe0ff */
[----:B------:R-:W-:Y:S02]  /*28660*/  ISETP.GE.U32.AND.EX P1, PT, R17, R25, PT, P1 ;  /* 0x000000191100720c */ /* 0x000fe40003f26110 */
[----:B------:R-:W-:-:S02]  /*28670*/  MOV R13, 0x0 ;  /* 0x00000000000d7802 */ /* 0x000fc40000000f00 */
[----:B------:R-:W-:Y:S02]  /*28680*/  ISETP.NE.AND.EX P2, PT, R25, RZ, PT, P2 ;  /* 0x000000ff1900720c */ /* 0x000fe40003f45320 */
[----:B------:R-:W-:-:S04]  /*28690*/  SEL R11, R11, R16, P1 ;  /* 0x000000100b0b7207 */ /* 0x000fc80000800000 */
[----:B------:R-:W-:Y:S01]  /*286a0*/  SEL R11, R11, 0xffffffff, P2 ;  /* 0xffffffff0b0b7807 */ /* 0x000fe20001000000 */
[----:B------:R-:W-:Y:S06]  /*286b0*/  RET.REL.NODEC R12 `(_ZN7cutlass13device_kernelINS_4gemm6kernel13GemmUniversalINS1_17GroupProblemShapeIN4cute5tupleIJiiiEEEEENS1_10collective13CollectiveMmaINS1_39MainloopSm90ArrayTmaGmmaWarpSpecializedILi6ENS6_IJNS5_1CILi2EEENSC_ILi1EEESE_EEENS1_52KernelPtrArrayTmaWarpSpecializedPingpongFP8FastAccumEEENS6_IJNSC_ILi256EEESI_NSC_ILi64EEEEEENS_12float_e4m3_tEPNS6_IJlSE_NSC_ILi0EEEEEESL_SO_NS5_8TiledMMAINS5_8MMA_AtomIJNS5_4SM904GMMA31MMA_64x256x32_F32E4M3E4M3_SS_TNILNSS_7ScaleInE1ELSU_1EEEEEENS5_6LayoutINS6_IJSE_SE_SE_EEENS6_IJSM_SM_SM_EEEEENS6_IJNS5_10UnderscoreES11_S11_EEEEENS5_13SM90_TMA_LOADENS5_14ComposedLayoutINS5_7SwizzleILi2ELi4ELi3EEENS5_18smem_ptr_flag_bitsILi8EEENSX_INS6_IJNSC_ILi8EEESJ_EEENS6_IJSJ_SE_EEEEEEEvNS5_8identityENS5_23SM90_TMA_LOAD_MULTICASTES1E_vS1F_EENS_8epilogue10collective18CollectiveEpilogueINS1I_30Sm90PtrArrayTmaWarpSpecializedILi4ELi2ELi16ELb1ELb0ELi2EEEJSK_NS6_IJSJ_NSC_ILi32EEEEEENS_6half_tEPNS6_IJSE_lSM_EEES1P_S1R_NS1I_6fusion15FusionCallbacksIS1M_NS1S_17LinearCombinationIS1P_fS1P_fLNS_15FloatRoundStyleE2EEESK_S1O_JEEES14_NS15_INS16_ILi3ELi4ELi3EEENS18_ILi16EEENSX_INS6_IJSJ_S1A_EEENS6_IJSE_SJ_EEEEEEENS5_17SM75_U16x8_LDSM_TENS5_14SM90_TMA_STOREES23_NS5_17SM90_U16x8_STSM_TENS5_9Copy_AtomIJNS5_17SM90_U32x4_STSM_NES1P_EEEvEEEvvEEEEvNT_6ParamsE) ;  /* 0xfffffd780c507950 */ /* 0x000fec0003c3ffff */
.L_x_515:
[----:B------:R-:W-:Y:S01]  /*286c0*/  UMOV UR28, UR23 ;  /* 0x00000017001c7c82 */ /* 0x000fe20008000000 */
[----:B------:R-:W-:Y:S02]  /*286d0*/  UMOV UR29, UR34 ;  /* 0x00000022001d7c82 */ /* 0x000fe40008000000 */
[----:B------:R-:W1:Y:S08]  /*286e0*/  I2F.U64.RP R11, UR28 ;  /* 0x0000001c000b7d12 */ /* 0x000e700008309000 */
[----:B-1----:R-:W1:Y:S02]  /*286f0*/  MUFU.RCP R11, R11 ;  /* 0x0000000b000b7308 */ /* 0x002e640000001000 */
[----:B-1----:R-:W-:-:S06]  /*28700*/  IADD3 R2, R11, 0x1ffffffe, RZ ;  /* 0x1ffffffe0b027810 */ /* 0x002fcc0007ffe0ff */
[----:B------:R-:W1:Y:S02]  /*28710*/  F2I.U64.TRUNC R2, R2 ;  /* 0x0000000200027311 */ /* 0x000e64000020d800 */
[----:B-1----:R-:W-:Y:S02]  /*28720*/  R2UR UR28, R2 ;  /* 0x00000000021c72ca */ /* 0x002fe400000e0000 */
[----:B------:R-:W-:Y:S02]  /*28730*/  R2UR UR29, R3 ;  /* 0x00000000031d72ca */ /* 0x000fe400000e0000 */
[----:B------:R-:W-:Y:S02]  /*28740*/  MOV R2, R12 ;  /* 0x0000000c00027202 */ /* 0x000fe40000000f00 */
[----:B------:R-:W-:-:S07]  /*28750*/  MOV R3, 0x0 ;  /* 0x0000000000037802 */ /* 0x000fce0000000f00 */
[----:B------:R-:W-:-:S04]  /*28760*/  UIMAD.WIDE.U32 UR30, UR28, UR23, URZ ;  /* 0x000000171c1e72a5 */ /* 0x000fc8000f8e003f */
[----:B------:R-:W-:Y:S02]  /*28770*/  UIMAD UR31, UR28, UR34, UR31 ;  /* 0x000000221c1f72a4 */ /* 0x000fe4000f8e021f */
[----:B------:R-:W-:Y:S02]  /*28780*/  UIADD3 UR36, UP1, URZ, -UR30, URZ ;  /* 0x8000001e3f247290 */ /* 0x000fe4000ff3e03f */
[----:B------:R-:W-:Y:S02]  /*28790*/  UIMAD UR32, UR29, UR23, UR31 ;  /* 0x000000171d2072a4 */ /* 0x000fe4000f8e021f */
[----:B------:R-:W-:Y:S02]  /*287a0*/  UIMAD.WIDE.U32 UR30, UR28, UR36, URZ ;  /* 0x000000241c1e72a5 */ /* 0x000fe4000f8e003f */
[----:B------:R-:W-:-:S05]  /*287b0*/  UIADD3.X UR37, URZ, ~UR32, URZ, UP1, !UPT ;  /* 0x800000203f257290 */ /* 0x000fca0008ffe43f */
[----:B------:R-:W-:Y:S01]  /*287c0*/  UMOV UR30, UR31 ;  /* 0x0000001f001e7c82 */ /* 0x000fe20008000000 */
[----:B------:R-:W-:Y:S02]  /*287d0*/  UMOV UR31, UR28 ;  /* 0x0000001c001f7c82 */ /* 0x000fe40008000000 */
[----:B------:R-:W-:Y:S02]  /*287e0*/  UIMAD.WIDE.U32 UR32, UP1, UR28, UR37, UR30 ;  /* 0x000000251c2072a5 */ /* 0x000fe4000f82001e */
[----:B------:R-:W-:Y:S02]  /*287f0*/  UIMAD.WIDE.U32 UR30, UR29, UR37, URZ ;  /* 0x000000251d1e72a5 */ /* 0x000fe4000f8e003f */
[----:B------:R-:W-:Y:S02]  /*28800*/  UIMAD.WIDE.U32 UR32, UP2, UR29, UR36, UR32 ;  /* 0x000000241d2072a5 */ /* 0x000fe4000f840020 */
[----:B------:R-:W-:Y:S02]  /*28810*/  UIMAD UR37, UR29, UR37, URZ ;  /* 0x000000251d2572a4 */ /* 0x000fe4000f8e023f */
[----:B------:R-:W-:-:S02]  /*28820*/  UIADD3.X UR30, UR31, UR29, URZ, UP1, !UPT ;  /* 0x0000001d1f1e7290 */ /* 0x000fc40008ffe43f */
[----:B------:R-:W-:-:S04]  /*28830*/  UIADD3 UR33, UP4, UR37, UR33, URZ ;  /* 0x0000002125217290 */ /* 0x000fc8000ff9e03f */
[----:B------:R-:W-:Y:S02]  /*28840*/  UIMAD.WIDE.U32 UR28, UR33, UR23, URZ ;  /* 0x00000017211c72a5 */ /* 0x000fe4000f8e003f */
[----:B------:R-:W-:Y:S02]  /*28850*/  UIADD3.X UR36, URZ, URZ, UR30, UP4, UP2 ;  /* 0x0000003f3f247290 */ /* 0x000fe4000a7e441e */
[----:B------:R-:W-:Y:S02]  /*28860*/  UIMAD UR29, UR33, UR34, UR29 ;  /* 0x00000022211d72a4 */ /* 0x000fe4000f8e021d */
[----:B------:R-:W-:Y:S02]  /*28870*/  UIADD3 UR37, UP1, URZ, -UR28, URZ ;  /* 0x8000001c3f257290 */ /* 0x000fe4000ff3e03f */
[----:B------:R-:W-:Y:S02]  /*28880*/  UIMAD UR30, UR36, UR23, UR29 ;  /* 0x00000017241e72a4 */ /* 0x000fe4000f8e021d */
[----:B------:R-:W-:-:S02]  /*28890*/  UIMAD.WIDE.U32 UR28, UR33, UR37, URZ ;  /* 0x00000025211c72a5 */ /* 0x000fc4000f8e003f */
[----:B------:R-:W-:-:S05]  /*288a0*/  UIADD3.X UR41, URZ, ~UR30, URZ, UP1, !UPT ;  /* 0x8000001e3f297290 */ /* 0x000fca0008ffe43f */
[----:B------:R-:W-:Y:S01]  /*288b0*/  UMOV UR32, UR29 ;  /* 0x0000001d00207c82 */ /* 0x000fe20008000000 */
[----:B------:R-:W-:Y:S02]  /*288c0*/  UIMAD.WIDE.U32 UR28, UR36, UR41, URZ ;  /* 0x00000029241c72a5 */ /* 0x000fe4000f8e003f */
[----:B------:R-:W-:Y:S02]  /*288d0*/  UIMAD.WIDE.U32 UR30, UP1, UR33, UR41, UR32 ;  /* 0x00000029211e72a5 */ /* 0x000fe4000f820020 */
[----:B------:R-:W-:Y:S02]  /*288e0*/  UIMAD UR32, UR36, UR41, URZ ;  /* 0x00000029242072a4 */ /* 0x000fe4000f8e023f */
[----:B------:R-:W-:Y:S02]  /*288f0*/  UIMAD.WIDE.U32 UR30, UP2, UR36, UR37, UR30 ;  /* 0x00000025241e72a5 */ /* 0x000fe4000f84001e */
[----:B------:R-:W-:Y:S02]  /*28900*/  UIADD3.X UR36, UR29, UR36, URZ, UP1, !UPT ;  /* 0x000000241d247290 */ /* 0x000fe40008ffe43f */
[----:B------:R-:W-:-:S04]  /*28910*/  UIADD3 UR32, UP4, UR32, UR31, URZ ;  /* 0x0000001f20207290 */ /* 0x000fc8000ff9e03f */
[----:B------:R-:W-:Y:S02]  /*28920*/  UIMAD.WIDE.U32 UR30, UR32, UR24, URZ ;  /* 0x00000018201e72a5 */ /* 0x000fe4000f8e003f */
[----:B------:R-:W-:-:S05]  /*28930*/  UIADD3.X UR36, URZ, URZ, UR36, UP4, UP2 ;  /* 0x0000003f3f247290 */ /* 0x000fca000a7e4424 */
[----:B------:R-:W-:Y:S01]  /*28940*/  UMOV UR30, UR31 ;  /* 0x0000001f001e7c82 */ /* 0x000fe20008000000 */
[----:B------:R-:W-:Y:S02]  /*28950*/  UMOV UR31, URZ ;  /* 0x0000003f001f7c82 */ /* 0x000fe40008000000 */
[----:B------:R-:W-:Y:S02]  /*28960*/  UIMAD.WIDE.U32 UR28, UR32, UR25, UR30 ;  /* 0x00000019201c72a5 */ /* 0x000fe4000f8e001e */
[----:B------:R-:W-:Y:S02]  /*28970*/  UIMAD UR32, UR36, UR25, URZ ;  /* 0x00000019242072a4 */ /* 0x000fe4000f8e023f */
[----:B------:R-:W-:Y:S02]  /*28980*/  UIMAD.WIDE.U32 UR28, UP1, UR36, UR24, UR28 ;  /* 0x00000018241c72a5 */ /* 0x000fe4000f82001c */
[----:B------:R-:W-:Y:S02]  /*28990*/  UIMAD.WIDE.U32 UR30, UR36, UR25, URZ ;  /* 0x00000019241e72a5 */ /* 0x000fe4000f8e003f */
[----:B------:R-:W-:-:S02]  /*289a0*/  UIADD3 UR32, UP2, UR32, UR29, URZ ;  /* 0x0000001d20207290 */ /* 0x000fc4000ff5e03f */
[----:B------:R-:W-:Y:S02]  /*289b0*/  UIADD3.X UR30, UR31, URZ, URZ, UP1, !UPT ;  /* 0x0000003f1f1e7290 */ /* 0x000fe40008ffe43f */
[----:B------:R-:W-:Y:S02]  /*289c0*/  UIMAD.WIDE.U32 UR28, UR32, UR23, URZ ;  /* 0x00000017201c72a5 */ /* 0x000fe4000f8e003f */
[----:B------:R-:W-:Y:S02]  /*289d0*/  UIADD3.X UR30, URZ, UR30, URZ, UP2, !UPT ;  /* 0x0000001e3f1e7290 */ /* 0x000fe400097fe43f */
[----:B------:R-:W-:Y:S02]  /*289e0*/  UIMAD UR29, UR32, UR34, UR29 ;  /* 0x00000022201d72a4 */ /* 0x000fe4000f8e021d */
[----:B------:R-:W-:Y:S02]  /*289f0*/  UIADD3 UR31, UP2, -UR28, UR24, URZ ;  /* 0x000000181c1f7290 */ /* 0x000fe4000ff5e13f */
[----:B------:R-:W-:-:S02]  /*28a00*/  UIMAD UR29, UR30, UR23, UR29 ;  /* 0x000000171e1d72a4 */ /* 0x000fc4000f8e021d */
[----:B------:R-:W-:Y:S02]  /*28a10*/  UISETP.GE.U32.AND UP1, UPT, UR31, UR23, UPT ;  /* 0x000000171f00728c */ /* 0x000fe4000bf26070 */
[----:B------:R-:W-:Y:S02]  /*28a20*/  UIADD3.X UR30, ~UR29, UR25, URZ, UP2, !UPT ;  /* 0x000000191d1e7290 */ /* 0x000fe400097fe53f */
[----:B------:R-:W-:Y:S02]  /*28a30*/  UIADD3 UR25, UP2, -UR23, UR31, URZ ;  /* 0x0000001f17197290 */ /* 0x000fe4000ff5e13f */
[----:B------:R-:W-:Y:S02]  /*28a40*/  UISETP.GE.U32.AND.EX UP1, UPT, UR30, UR34, UPT, UP1 ;  /* 0x000000221e00728c */ /* 0x000fe4000bf26110 */
[----:B------:R-:W-:Y:S02]  /*28a50*/  UIADD3 UR28, UR32, 0x1, URZ ;  /* 0x00000001201c7890 */ /* 0x000fe4000fffe03f */
[----:B------:R-:W-:-:S02]  /*28a60*/  UIADD3.X UR29, ~UR34, UR30, URZ, UP2, !UPT ;  /* 0x0000001e221d7290 */ /* 0x000fc400097fe53f */
[----:B------:R-:W-:Y:S02]  /*28a70*/  USEL UR25, UR25, UR31, UP1 ;  /* 0x0000001f19197287 */ /* 0x000fe40008800000 */
[----:B------:R-:W-:Y:S02]  /*28a80*/  USEL UR29, UR29, UR30, UP1 ;  /* 0x0000001e1d1d7287 */ /* 0x000fe40008800000 */
[----:B------:R-:W-:Y:S02]  /*28a90*/  USEL UR32, UR28, UR32, UP1 ;  /* 0x000000201c207287 */ /* 0x000fe40008800000 */
[----:B------:R-:W-:Y:S02]  /*28aa0*/  UISETP.GE.U32.AND UP1, UPT, UR25, UR23, UPT ;  /* 0x000000171900728c */ /* 0x000fe4000bf26070 */
[----:B------:R-:W-:Y:S02]  /*28ab0*/  UISETP.NE.U32.AND UP2, UPT, UR23, URZ, UPT ;  /* 0x0000003f1700728c */ /* 0x000fe4000bf45070 */
[----:B------:R-:W-:-:S02]  /*28ac0*/  UIADD3 UR25, UR32, 0x1, URZ ;  /* 0x0000000120197890 */ /* 0x000fc4000fffe03f */
[----:B------:R-:W-:Y:S02]  /*28ad0*/  UISETP.GE.U32.AND.EX UP1, UPT, UR29, UR34, UPT, UP1 ;  /* 0x000000221d00728c */ /* 0x000fe4000bf26110 */
[----:B------:R-:W-:Y:S02]  /*28ae0*/  UISETP.NE.AND.EX UP2, UPT, UR34, URZ, UPT, UP2 ;  /* 0x0000003f2200728c */ /* 0x000fe4000bf45320 */
[----:B------:R-:W-:-:S04]  /*28af0*/  USEL UR25, UR25, UR32, UP1 ;  /* 0x0000002019197287 */ /* 0x000fc80008800000 */
[----:B------:R-:W-:Y:S01]  /*28b00*/  USEL UR28, UR25, 0xffffffff, UP2 ;  /* 0xffffffff191c7887 */ /* 0x000fe20009000000 */
[----:B------:R-:W-:Y:S11]  /*28b10*/  RET.REL.NODEC R2 `(_ZN7cutlass13device_kernelINS_4gemm6kernel13GemmUniversalINS1_17GroupProblemShapeIN4cute5tupleIJiiiEEEEENS1_10collective13CollectiveMmaINS1_39MainloopSm90ArrayTmaGmmaWarpSpecializedILi6ENS6_IJNS5_1CILi2EEENSC_ILi1EEESE_EEENS1_52KernelPtrArrayTmaWarpSpecializedPingpongFP8FastAccumEEENS6_IJNSC_ILi256EEESI_NSC_ILi64EEEEEENS_12float_e4m3_tEPNS6_IJlSE_NSC_ILi0EEEEEESL_SO_NS5_8TiledMMAINS5_8MMA_AtomIJNS5_4SM904GMMA31MMA_64x256x32_F32E4M3E4M3_SS_TNILNSS_7ScaleInE1ELSU_1EEEEEENS5_6LayoutINS6_IJSE_SE_SE_EEENS6_IJSM_SM_SM_EEEEENS6_IJNS5_10UnderscoreES11_S11_EEEEENS5_13SM90_TMA_LOADENS5_14ComposedLayoutINS5_7SwizzleILi2ELi4ELi3EEENS5_18smem_ptr_flag_bitsILi8EEENSX_INS6_IJNSC_ILi8EEESJ_EEENS6_IJSJ_SE_EEEEEEEvNS5_8identityENS5_23SM90_TMA_LOAD_MULTICASTES1E_vS1F_EENS_8epilogue10collective18CollectiveEpilogueINS1I_30Sm90PtrArrayTmaWarpSpecializedILi4ELi2ELi16ELb1ELb0ELi2EEEJSK_NS6_IJSJ_NSC_ILi32EEEEEENS_6half_tEPNS6_IJSE_lSM_EEES1P_S1R_NS1I_6fusion15FusionCallbacksIS1M_NS1S_17LinearCombinationIS1P_fS1P_fLNS_15FloatRoundStyleE2EEESK_S1O_JEEES14_NS15_INS16_ILi3ELi4ELi3EEENS18_ILi16EEENSX_INS6_IJSJ_S1A_EEENS6_IJSE_SJ_EEEEEEENS5_17SM75_U16x8_LDSM_TENS5_14SM90_TMA_STOREES23_NS5_17SM90_U16x8_STSM_TENS5_9Copy_AtomIJNS5_17SM90_U32x4_STSM_NES1P_EEEvEEEvvEEEEvNT_6ParamsE) ;  /* 0xfffffd7402387950 */ /* 0x000ff60003c3ffff */
.L_x_643:
[----:B------:R-:W-:-:S00]  /*28b20*/  BRA `(.L_x_643) ;  /* 0xfffffffc00fc7947 */ /* 0x000fc0000383ffff */
[----:B------:R-:W-:-:S00]  /*28b30*/  NOP ;  /* 0x0000000000007918 */ /* 0x000fc00000000000 */
        /* <DEDUP_REMOVED lines=12> */
.L_x_644:


//--------------------- .nv.global.init           --------------------------
	.section	.nv.global.init,"aw",@progbits
.nv.global.init:
	.type		$str$24,@object
	.size		$str$24,($str$25 - $str$24)
$str$24:
        /*0000*/ 	.byte	0x28, 0x61, 0x64, 0x64, 0x72, 0x65, 0x73, 0x73, 0x20, 0x26, 0x20, 0x6d, 0x61, 0x73, 0x6b, 0x29
        /*0010*/ 	.byte	0x20, 0x3d, 0x3d, 0x20, 0x30, 0x00
	.type		$str$25,@object
	.size		$str$25,(__unnamed_1 - $str$25)
$str$25:
        /*0016*/ 	.byte	0x2f, 0x74, 0x6d, 0x70, 0x2f, 0x63, 0x75, 0x74, 0x6c, 0x61, 0x73, 0x73, 0x5f, 0x73, 0x77, 0x65
        /*0026*/ 	.byte	0x65, 0x70, 0x5f, 0x73, 0x72, 0x63, 0x2f, 0x69, 0x6e, 0x63, 0x6c, 0x75, 0x64, 0x65, 0x2f, 0x63
        /*0036*/ 	.byte	0x75, 0x74, 0x65, 0x2f, 0x70, 0x6f, 0x69, 0x6e, 0x74, 0x65, 0x72, 0x5f, 0x66, 0x6c, 0x61, 0x67
        /*0046*/ 	.byte	0x67, 0x65, 0x64, 0x2e, 0x68, 0x70, 0x70, 0x00
	.type		__unnamed_1,@object
	.size		__unnamed_1,(.L_0 - __unnamed_1)
__unnamed_1:
        /* <DEDUP_REMOVED lines=28> */
        /*020e*/ 	.byte	0x3e, 0x3e, 0x3e, 0x3e, 0x3e, 0x5d, 0x00
.L_0:


//--------------------- .nv.shared._ZN7cutlass13device_kernelINS_4gemm6kernel13GemmUniversalINS1_17GroupProblemShapeIN4cute5tupleIJiiiEEEEENS1_10collective13CollectiveMmaINS1_39MainloopSm90ArrayTmaGmmaWarpSpecializedILi6ENS6_IJNS5_1CILi2EEENSC_ILi1EEESE_EEENS1_52KernelPtrArrayTmaWarpSpecializedPingpongFP8FastAccumEEENS6_IJNSC_ILi256EEESI_NSC_ILi64EEEEEENS_12float_e4m3_tEPNS6_IJlSE_NSC_ILi0EEEEEESL_SO_NS5_8TiledMMAINS5_8MMA_AtomIJNS5_4SM904GMMA31MMA_64x256x32_F32E4M3E4M3_SS_TNILNSS_7ScaleInE1ELSU_1EEEEEENS5_6LayoutINS6_IJSE_SE_SE_EEENS6_IJSM_SM_SM_EEEEENS6_IJNS5_10UnderscoreES11_S11_EEEEENS5_13SM90_TMA_LOADENS5_14ComposedLayoutINS5_7SwizzleILi2ELi4ELi3EEENS5_18smem_ptr_flag_bitsILi8EEENSX_INS6_IJNSC_ILi8EEESJ_EEENS6_IJSJ_SE_EEEEEEEvNS5_8identityENS5_23SM90_TMA_LOAD_MULTICASTES1E_vS1F_EENS_8epilogue10collective18CollectiveEpilogueINS1I_30Sm90PtrArrayTmaWarpSpecializedILi4ELi2ELi16ELb1ELb0ELi2EEEJSK_NS6_IJSJ_NSC_ILi32EEEEEENS_6half_tEPNS6_IJSE_lSM_EEES1P_S1R_NS1I_6fusion15FusionCallbacksIS1M_NS1S_17LinearCombinationIS1P_fS1P_fLNS_15FloatRoundStyleE2EEESK_S1O_JEEES14_NS15_INS16_ILi3ELi4ELi3EEENS18_ILi16EEENSX_INS6_IJSJ_S1A_EEENS6_IJSE_SJ_EEEEEEENS5_17SM75_U16x8_LDSM_TENS5_14SM90_TMA_STOREES23_NS5_17SM90_U16x8_STSM_TENS5_9Copy_AtomIJNS5_17SM90_U32x4_STSM_NES1P_EEEvEEEvvEEEEvNT_6ParamsE --------------------------
	.section	.nv.shared._ZN7cutlass13device_kernelINS_4gemm6kernel13GemmUniversalINS1_17GroupProblemShapeIN4cute5tupleIJiiiEEEEENS1_10collective13CollectiveMmaINS1_39MainloopSm90ArrayTmaGmmaWarpSpecializedILi6ENS6_IJNS5_1CILi2EEENSC_ILi1EEESE_EEENS1_52KernelPtrArrayTmaWarpSpecializedPingpongFP8FastAccumEEENS6_IJNSC_ILi256EEESI_NSC_ILi64EEEEEENS_12float_e4m3_tEPNS6_IJlSE_NSC_ILi0EEEEEESL_SO_NS5_8TiledMMAINS5_8MMA_AtomIJNS5_4SM904GMMA31MMA_64x256x32_F32E4M3E4M3_SS_TNILNSS_7ScaleInE1ELSU_1EEEEEENS5_6LayoutINS6_IJSE_SE_SE_EEENS6_IJSM_SM_SM_EEEEENS6_IJNS5_10UnderscoreES11_S11_EEEEENS5_13SM90_TMA_LOADENS5_14ComposedLayoutINS5_7SwizzleILi2ELi4ELi3EEENS5_18smem_ptr_flag_bitsILi8EEENSX_INS6_IJNSC_ILi8EEESJ_EEENS6_IJSJ_SE_EEEEEEEvNS5_8identityENS5_23SM90_TMA_LOAD_MULTICASTES1E_vS1F_EENS_8epilogue10collective18CollectiveEpilogueINS1I_30Sm90PtrArrayTmaWarpSpecializedILi4ELi2ELi16ELb1ELb0ELi2EEEJSK_NS6_IJSJ_NSC_ILi32EEEEEENS_6half_tEPNS6_IJSE_lSM_EEES1P_S1R_NS1I_6fusion15FusionCallbacksIS1M_NS1S_17LinearCombinationIS1P_fS1P_fLNS_15FloatRoundStyleE2EEESK_S1O_JEEES14_NS15_INS16_ILi3ELi4ELi3EEENS18_ILi16EEENSX_INS6_IJSJ_S1A_EEENS6_IJSE_SJ_EEEEEEENS5_17SM75_U16x8_LDSM_TENS5_14SM90_TMA_STOREES23_NS5_17SM90_U16x8_STSM_TENS5_9Copy_AtomIJNS5_17SM90_U32x4_STSM_NES1P_EEEvEEEvvEEEEvNT_6ParamsE,"aw",@nobits
	.sectionflags	@""
	.align	16
	.zero		1024


//--------------------- .nv.shared.reserved.0     --------------------------
	.section	.nv.shared.reserved.0,"aw",@nobits
	.weak		__nv_reservedSMEM_offset_0_alias
	.size		__nv_reservedSMEM_offset_0_alias, 0, 0
	.other		__nv_reservedSMEM_offset_0_alias,@"STO_CUDA_RESERVED_SHARED STV_DEFAULT"
__nv_reservedSMEM_offset_0_alias:
	.zero		0


//--------------------- .nv.global                --------------------------
	.section	.nv.global,"aw",@nobits
.nv.global:
	.type		_ZN39_INTERNAL_2b624678_4_k_cu_2c578ecd_32994cute1_E,@object
	.size		_ZN39_INTERNAL_2b624678_4_k_cu_2c578ecd_32994cute1_E,(_ZN39_INTERNAL_2b624678_4_k_cu_2c578ecd_32994cuda3std3__45__cpo6cbeginE - _ZN39_INTERNAL_2b624678_4_k_cu_2c578ecd_32994cute1_E)
_ZN39_INTERNAL_2b624678_4_k_cu_2c578ecd_32994cute1_E:
	.zero		1
	.type		_ZN39_INTERNAL_2b624678_4_k_cu_2c578ecd_32994cuda3std3__45__cpo6cbeginE,@object
	.size		_ZN39_INTERNAL_2b624678_4_k_cu_2c578ecd_32994cuda3std3__45__cpo6cbeginE,(_ZN39_INTERNAL_2b624678_4_k_cu_2c578ecd_32994cuda3std3__48in_placeE - _ZN39_INTERNAL_2b624678_4_k_cu_2c578ecd_32994cuda3std3__45__cpo6cbeginE)
_ZN39_INTERNAL_2b624678_4_k_cu_2c578ecd_32994cuda3std3__45__cpo6cbeginE:
	.zero		1
	.type		_ZN39_INTERNAL_2b624678_4_k_cu_2c578ecd_32994cuda3std3__48in_placeE,@object
	.size		_ZN39_INTERNAL_2b624678_4_k_cu_2c578ecd_32994cuda3std3__48in_placeE,(_ZN39_INTERNAL_2b624678_4_k_cu_2c578ecd_32994cuda3std6ranges3__45__cpo9iter_moveE - _ZN39_INTERNAL_2b624678_4_k_cu_2c578ecd_32994cuda3std3__48in_placeE)
_ZN39_INTERNAL_2b624678_4_k_cu_2c578ecd_32994cuda3std3__48in_placeE:
	.zero		1
	.type		_ZN39_INTERNAL_2b624678_4_k_cu_2c578ecd_32994cuda3std6ranges3__45__cpo9iter_moveE,@object
	.size		_ZN39_INTERNAL_2b624678_4_k_cu_2c578ecd_32994cuda3std6ranges3__45__cpo9iter_moveE,(_ZN39_INTERNAL_2b624678_4_k_cu_2c578ecd_32994cuda3std3__45__cpo5beginE - _ZN39_INTERNAL_2b624678_4_k_cu_2c578ecd_32994cuda3std6ranges3__45__cpo9iter_moveE)
_ZN39_INTERNAL_2b624678_4_k_cu_2c578ecd_32994cuda3std6ranges3__45__cpo9iter_moveE:
	.zero		1
	.type		_ZN39_INTERNAL_2b624678_4_k_cu_2c578ecd_32994cuda3std3__45__cpo5beginE,@object
	.size		_ZN39_INTERNAL_2b624678_4_k_cu_2c578ecd_32994cuda3std3__45__cpo5beginE,(_ZN39_INTERNAL_2b624678_4_k_cu_2c578ecd_32994cuda3std3__441_GLOBAL__N__2b624678_4_k_cu_2c578ecd_32996ignoreE - _ZN39_INTERNAL_2b624678_4_k_cu_2c578ecd_32994cuda3std3__45__cpo5beginE)
_ZN39_INTERNAL_2b624678_4_k_cu_2c578ecd_32994cuda3std3__45__cpo5beginE:
	.zero		1
	.type		_ZN39_INTERNAL_2b624678_4_k_cu_2c578ecd_32994cuda3std3__441_GLOBAL__N__2b624678_4_k_cu_2c578ecd_32996ignoreE,@object
	.size		_ZN39_INTERNAL_2b624678_4_k_cu_2c578ecd_32994cuda3std3__441_GLOBAL__N__2b624678_4_k_cu_2c578ecd_32996ignoreE,(_ZN39_INTERNAL_2b624678_4_k_cu_2c578ecd_32994cute7productE - _ZN39_INTERNAL_2b624678_4_k_cu_2c578ecd_32994cuda3std3__441_GLOBAL__N__2b624678_4_k_cu_2c578ecd_32996ignoreE)
_ZN39_INTERNAL_2b624678_4_k_cu_2c578ecd_32994cuda3std3__441_GLOBAL__N__2b624678_4_k_cu_2c578ecd_32996ignoreE:
	.zero		1
	.type		_ZN39_INTERNAL_2b624678_4_k_cu_2c578ecd_32994cute7productE,@object
	.size		_ZN39_INTERNAL_2b624678_4_k_cu_2c578ecd_32994cute7productE,(_ZN39_INTERNAL_2b624678_4_k_cu_2c578ecd_32994cuda3std3__45__cpo3endE - _ZN39_INTERNAL_2b624678_4_k_cu_2c578ecd_32994cute7productE)
_ZN39_INTERNAL_2b624678_4_k_cu_2c578ecd_32994cute7productE:
	.zero		1
	.type		_ZN39_INTERNAL_2b624678_4_k_cu_2c578ecd_32994cuda3std3__45__cpo3endE,@object
	.size		_ZN39_INTERNAL_2b624678_4_k_cu_2c578ecd_32994cuda3std3__45__cpo3endE,(_ZN39_INTERNAL_2b624678_4_k_cu_2c578ecd_32994cuda3std3__419piecewise_constructE - _ZN39_INTERNAL_2b624678_4_k_cu_2c578ecd_32994cuda3std3__45__cpo3endE)
_ZN39_INTERNAL_2b624678_4_k_cu_2c578ecd_32994cuda3std3__45__cpo3endE:
	.zero		1
	.type		_ZN39_INTERNAL_2b624678_4_k_cu_2c578ecd_32994cuda3std3__419piecewise_constructE,@object
	.size		_ZN39_INTERNAL_2b624678_4_k_cu_2c578ecd_32994cuda3std3__419piecewise_constructE,(_ZN39_INTERNAL_2b624678_4_k_cu_2c578ecd_32994cuda3std3__45__cpo4cendE - _ZN39_INTERNAL_2b624678_4_k_cu_2c578ecd_32994cuda3std3__419piecewise_constructE)
_ZN39_INTERNAL_2b624678_4_k_cu_2c578ecd_32994cuda3std3__419piecewise_constructE:
	.zero		1
	.type		_ZN39_INTERNAL_2b624678_4_k_cu_2c578ecd_32994cuda3std3__45__cpo4cendE,@object
	.size		_ZN39_INTERNAL_2b624678_4_k_cu_2c578ecd_32994cuda3std3__45__cpo4cendE,(_ZN39_INTERNAL_2b624678_4_k_cu_2c578ecd_32994cuda3std6ranges3__45__cpo4swapE - _ZN39_INTERNAL_2b624678_4_k_cu_2c578ecd_32994cuda3std3__45__cpo4cendE)
_ZN39_INTERNAL_2b624678_4_k_cu_2c578ecd_32994cuda3std3__45__cpo4cendE:
	.zero		1
	.type		_ZN39_INTERNAL_2b624678_4_k_cu_2c578ecd_32994cuda3std6ranges3__45__cpo4swapE,@object
	.size		_ZN39_INTERNAL_2b624678_4_k_cu_2c578ecd_32994cuda3std6ranges3__45__cpo4swapE,(.L_8 - _ZN39_INTERNAL_2b624678_4_k_cu_2c578ecd_32994cuda3std6ranges3__45__cpo4swapE)
_ZN39_INTERNAL_2b624678_4_k_cu_2c578ecd_32994cuda3std6ranges3__45__cpo4swapE:
	.zero		1
.L_8:


//--------------------- .nv.constant0._ZN7cutlass13device_kernelINS_4gemm6kernel13GemmUniversalINS1_17GroupProblemShapeIN4cute5tupleIJiiiEEEEENS1_10collective13CollectiveMmaINS1_39MainloopSm90ArrayTmaGmmaWarpSpecializedILi6ENS6_IJNS5_1CILi2EEENSC_ILi1EEESE_EEENS1_52KernelPtrArrayTmaWarpSpecializedPingpongFP8FastAccumEEENS6_IJNSC_ILi256EEESI_NSC_ILi64EEEEEENS_12float_e4m3_tEPNS6_IJlSE_NSC_ILi0EEEEEESL_SO_NS5_8TiledMMAINS5_8MMA_AtomIJNS5_4SM904GMMA31MMA_64x256x32_F32E4M3E4M3_SS_TNILNSS_7ScaleInE1ELSU_1EEEEEENS5_6LayoutINS6_IJSE_SE_SE_EEENS6_IJSM_SM_SM_EEEEENS6_IJNS5_10UnderscoreES11_S11_EEEEENS5_13SM90_TMA_LOADENS5_14ComposedLayoutINS5_7SwizzleILi2ELi4ELi3EEENS5_18smem_ptr_flag_bitsILi8EEENSX_INS6_IJNSC_ILi8EEESJ_EEENS6_IJSJ_SE_EEEEEEEvNS5_8identityENS5_23SM90_TMA_LOAD_MULTICASTES1E_vS1F_EENS_8epilogue10collective18CollectiveEpilogueINS1I_30Sm90PtrArrayTmaWarpSpecializedILi4ELi2ELi16ELb1ELb0ELi2EEEJSK_NS6_IJSJ_NSC_ILi32EEEEEENS_6half_tEPNS6_IJSE_lSM_EEES1P_S1R_NS1I_6fusion15FusionCallbacksIS1M_NS1S_17LinearCombinationIS1P_fS1P_fLNS_15FloatRoundStyleE2EEESK_S1O_JEEES14_NS15_INS16_ILi3ELi4ELi3EEENS18_ILi16EEENSX_INS6_IJSJ_S1A_EEENS6_IJSE_SJ_EEEEEEENS5_17SM75_U16x8_LDSM_TENS5_14SM90_TMA_STOREES23_NS5_17SM90_U16x8_STSM_TENS5_9Copy_AtomIJNS5_17SM90_U32x4_STSM_NES1P_EEEvEEEvvEEEEvNT_6ParamsE --------------------------
	.section	.nv.constant0._ZN7cutlass13device_kernelINS_4gemm6kernel13GemmUniversalINS1_17GroupProblemShapeIN4cute5tupleIJiiiEEEEENS1_10collective13CollectiveMmaINS1_39MainloopSm90ArrayTmaGmmaWarpSpecializedILi6ENS6_IJNS5_1CILi2EEENSC_ILi1EEESE_EEENS1_52KernelPtrArrayTmaWarpSpecializedPingpongFP8FastAccumEEENS6_IJNSC_ILi256EEESI_NSC_ILi64EEEEEENS_12float_e4m3_tEPNS6_IJlSE_NSC_ILi0EEEEEESL_SO_NS5_8TiledMMAINS5_8MMA_AtomIJNS5_4SM904GMMA31MMA_64x256x32_F32E4M3E4M3_SS_TNILNSS_7ScaleInE1ELSU_1EEEEEENS5_6LayoutINS6_IJSE_SE_SE_EEENS6_IJSM_SM_SM_EEEEENS6_IJNS5_10UnderscoreES11_S11_EEEEENS5_13SM90_TMA_LOADENS5_14ComposedLayoutINS5_7SwizzleILi2ELi4ELi3EEENS5_18smem_ptr_flag_bitsILi8EEENSX_INS6_IJNSC_ILi8EEESJ_EEENS6_IJSJ_SE_EEEEEEEvNS5_8identityENS5_23SM90_TMA_LOAD_MULTICASTES1E_vS1F_EENS_8epilogue10collective18CollectiveEpilogueINS1I_30Sm90PtrArrayTmaWarpSpecializedILi4ELi2ELi16ELb1ELb0ELi2EEEJSK_NS6_IJSJ_NSC_ILi32EEEEEENS_6half_tEPNS6_IJSE_lSM_EEES1P_S1R_NS1I_6fusion15FusionCallbacksIS1M_NS1S_17LinearCombinationIS1P_fS1P_fLNS_15FloatRoundStyleE2EEESK_S1O_JEEES14_NS15_INS16_ILi3ELi4ELi3EEENS18_ILi16EEENSX_INS6_IJSJ_S1A_EEENS6_IJSE_SJ_EEEEEEENS5_17SM75_U16x8_LDSM_TENS5_14SM90_TMA_STOREES23_NS5_17SM90_U16x8_STSM_TENS5_9Copy_AtomIJNS5_17SM90_U32x4_STSM_NES1P_EEEvEEEvvEEEEvNT_6ParamsE,"a",@progbits
	.sectionflags	@""
	.align	4
.nv.constant0._ZN7cutlass13device_kernelINS_4gemm6kernel13GemmUniversalINS1_17GroupProblemShapeIN4cute5tupleIJiiiEEEEENS1_10collective13CollectiveMmaINS1_39MainloopSm90ArrayTmaGmmaWarpSpecializedILi6ENS6_IJNS5_1CILi2EEENSC_ILi1EEESE_EEENS1_52KernelPtrArrayTmaWarpSpecializedPingpongFP8FastAccumEEENS6_IJNSC_ILi256EEESI_NSC_ILi64EEEEEENS_12float_e4m3_tEPNS6_IJlSE_NSC_ILi0EEEEEESL_SO_NS5_8TiledMMAINS5_8MMA_AtomIJNS5_4SM904GMMA31MMA_64x256x32_F32E4M3E4M3_SS_TNILNSS_7ScaleInE1ELSU_1EEEEEENS5_6LayoutINS6_IJSE_SE_SE_EEENS6_IJSM_SM_SM_EEEEENS6_IJNS5_10UnderscoreES11_S11_EEEEENS5_13SM90_TMA_LOADENS5_14ComposedLayoutINS5_7SwizzleILi2ELi4ELi3EEENS5_18smem_ptr_flag_bitsILi8EEENSX_INS6_IJNSC_ILi8EEESJ_EEENS6_IJSJ_SE_EEEEEEEvNS5_8identityENS5_23SM90_TMA_LOAD_MULTICASTES1E_vS1F_EENS_8epilogue10collective18CollectiveEpilogueINS1I_30Sm90PtrArrayTmaWarpSpecializedILi4ELi2ELi16ELb1ELb0ELi2EEEJSK_NS6_IJSJ_NSC_ILi32EEEEEENS_6half_tEPNS6_IJSE_lSM_EEES1P_S1R_NS1I_6fusion15FusionCallbacksIS1M_NS1S_17LinearCombinationIS1P_fS1P_fLNS_15FloatRoundStyleE2EEESK_S1O_JEEES14_NS15_INS16_ILi3ELi4ELi3EEENS18_ILi16EEENSX_INS6_IJSJ_S1A_EEENS6_IJSE_SJ_EEEEEEENS5_17SM75_U16x8_LDSM_TENS5_14SM90_TMA_STOREES23_NS5_17SM90_U16x8_STSM_TENS5_9Copy_AtomIJNS5_17SM90_U32x4_STSM_NES1P_EEEvEEEvvEEEEvNT_6ParamsE:
	.zero		2432


//--------------------- SYMBOLS --------------------------

	.type		.nv.reservedSmem.offset0,@object
	.size		.nv.reservedSmem.offset0,0x4
	.type		__assertfail,@function
